// auto-generated by cutlass_sweep.epilogue — config: {"arch": "sm_90", "cluster_m": 2, "cluster_n": 1, "dtype": "fp16", "fusion": "silu", "tile_k": 64, "tile_m": 128, "tile_n": 256}
#include "cutlass/cutlass.h"
#include "cutlass/gemm/collective/collective_builder.hpp"
#include "cutlass/gemm/device/gemm_universal_adapter.h"
#include "cutlass/gemm/kernel/gemm_universal.hpp"
#include "cutlass/epilogue/collective/collective_builder.hpp"
#include "cutlass/epilogue/fusion/operations.hpp"
#include "cutlass/epilogue/thread/activation.h"

using Elem = cutlass::half_t;
using Acc  = float;
using TileShape    = cute::Shape<cute::_128, cute::_256, cute::_64>;
using ClusterShape = cute::Shape<cute::_2, cute::_1, cute::_1>;
using FusionOp     = cutlass::epilogue::fusion::LinCombEltAct<cutlass::epilogue::thread::SiLu, Elem, Acc>;

using CollectiveEpilogue = typename cutlass::epilogue::collective::CollectiveBuilder<
    cutlass::arch::Sm90, cutlass::arch::OpClassTensorOp,
    TileShape, ClusterShape,
    cutlass::epilogue::collective::EpilogueTileAuto,
    Acc, Acc,
    Elem, cutlass::layout::RowMajor, 128 / cutlass::sizeof_bits<Elem>::value,
    Elem, cutlass::layout::RowMajor, 128 / cutlass::sizeof_bits<Elem>::value,
    cutlass::epilogue::TmaWarpSpecializedCooperative,
    FusionOp
  >::CollectiveOp;

using CollectiveMainloop = typename cutlass::gemm::collective::CollectiveBuilder<
    cutlass::arch::Sm90, cutlass::arch::OpClassTensorOp,
    Elem, cutlass::layout::RowMajor, 128 / cutlass::sizeof_bits<Elem>::value,
    Elem, cutlass::layout::ColumnMajor, 128 / cutlass::sizeof_bits<Elem>::value,
    Acc,
    TileShape, ClusterShape,
    cutlass::gemm::collective::StageCountAutoCarveout<
        static_cast<int>(sizeof(typename CollectiveEpilogue::SharedStorage))>,
    cutlass::gemm::KernelTmaWarpSpecializedCooperative
  >::CollectiveOp;

using GemmKernel = cutlass::gemm::kernel::GemmUniversal<
    cute::Shape<int,int,int,int>, CollectiveMainloop, CollectiveEpilogue>;
using Gemm = cutlass::gemm::device::GemmUniversalAdapter<GemmKernel>;

auto* _anchor = &cutlass::device_kernel<GemmKernel>;


// ===== COMPILED SASS (sm_90a) =====

	.target	sm_90a

	.elftype	@"ET_EXEC"


//--------------------- .note.nv.tkinfo           --------------------------
	.section	.note.nv.tkinfo,"",@"SHT_NOTE"
	.sectionflags	@"SHF_NOTE_NV_TKINFO"
	.tkinfo
        /*0018*/ 	.word	0x00000002
        /*0030*/ 	.string	""
        /*0030*/ 	.string	"ptxas"
        /*0030*/ 	.string	"Cuda compilation tools, release 13.0, V13.0.88"
        /*0030*/ 	.string	"Build cuda_13.0.r13.0/compiler.36424714_0"
        /*0030*/ 	.string	"-arch sm_90a -m 64 "



//--------------------- .note.nv.cuinfo           --------------------------
	.section	.note.nv.cuinfo,"",@"SHT_NOTE"
	.sectionflags	@"SHF_NOTE_NV_CUINFO"
        /*0018*/ 	.short	0x0002
        /*001a*/ 	.short	0x005a
        /*001c*/ 	.short	0x0082
	.zero		2


//--------------------- .nv.info                  --------------------------
	.section	.nv.info,"",@"SHT_CUDA_INFO"
	.align	4


	//----- nvinfo : EIATTR_REGCOUNT
	.align		4
        /*0000*/ 	.byte	0x04, 0x2f
        /*0002*/ 	.short	(.L_18 - .L_17)
	.align		4
.L_17:
        /*0004*/ 	.word	index@(_ZN7cutlass13device_kernelINS_4gemm6kernel13GemmUniversalIN4cute5tupleIJiiiiEEENS1_10collective13CollectiveMmaINS1_34MainloopSm90TmaGmmaWarpSpecializedILi4ENS5_IJNS4_1CILi2EEENSA_ILi1EEESC_EEENS1_35KernelTmaWarpSpecializedCooperativeEEENS5_IJNSA_ILi128EEENSA_ILi256EEENSA_ILi64EEEEEENS_6half_tENS5_IJlSC_lEEESK_SL_NS4_8TiledMMAINS4_8MMA_AtomIJNS4_4SM904GMMA26MMA_64x256x16_F32F16F16_SSILNSP_5MajorE0ELSR_0ELNSP_7ScaleInE1ELSS_1EEEEEENS4_6LayoutISD_NS5_IJSC_NSA_ILi0EEESW_EEEEENS5_IJNS4_10UnderscoreESZ_SZ_EEEEENS4_13SM90_TMA_LOADENS4_14ComposedLayoutINS4_7SwizzleILi3ELi4ELi3EEENS4_18smem_ptr_flag_bitsILi16EEENSV_INS5_IJNSA_ILi8EEESI_EEENS5_IJSI_SC_EEEEEEEvNS4_8identityENS4_23SM90_TMA_LOAD_MULTICASTES1C_vS1D_EENS_8epilogue10collective18CollectiveEpilogueINS1G_22Sm90TmaWarpSpecializedILi4ELi2ELi16ELb1ELb0EEEJSJ_NS5_IJSG_NSA_ILi32EEEEEESK_SL_SK_SL_NS1G_6fusion15FusionCallbacksIS1K_NS1N_13LinCombEltActINS1G_6thread4SiLuESK_fSK_fLNS_15FloatRoundStyleE2EEESJ_S1M_JEEES12_NS13_INS14_ILi2ELi4ELi3EEES17_NSV_INS5_IJS18_S1L_EEENS5_IJS1L_SC_EEEEEEENS4_17SM75_U32x4_LDSM_NENS4_14SM90_TMA_STOREES1Z_NS4_17SM90_U32x4_STSM_NENS4_9Copy_AtomIJS22_SK_EEEvEEEvvEEEEvNT_6ParamsE)
        /*0008*/ 	.word	0x000000a8


	//----- nvinfo : EIATTR_FRAME_SIZE
	.align		4
.L_18:
        /*000c*/ 	.byte	0x04, 0x11
        /*000e*/ 	.short	(.L_20 - .L_19)
	.align		4
.L_19:
        /*0010*/ 	.word	index@($__internal_0_$__cuda_sm20_rcp_rn_f32_slowpath)
        /*0014*/ 	.word	0x00000000


	//----- nvinfo : EIATTR_FRAME_SIZE
	.align		4
.L_20:
        /*0018*/ 	.byte	0x04, 0x11
        /*001a*/ 	.short	(.L_22 - .L_21)
	.align		4
.L_21:
        /*001c*/ 	.word	index@(_ZN7cutlass13device_kernelINS_4gemm6kernel13GemmUniversalIN4cute5tupleIJiiiiEEENS1_10collective13CollectiveMmaINS1_34MainloopSm90TmaGmmaWarpSpecializedILi4ENS5_IJNS4_1CILi2EEENSA_ILi1EEESC_EEENS1_35KernelTmaWarpSpecializedCooperativeEEENS5_IJNSA_ILi128EEENSA_ILi256EEENSA_ILi64EEEEEENS_6half_tENS5_IJlSC_lEEESK_SL_NS4_8TiledMMAINS4_8MMA_AtomIJNS4_4SM904GMMA26MMA_64x256x16_F32F16F16_SSILNSP_5MajorE0ELSR_0ELNSP_7ScaleInE1ELSS_1EEEEEENS4_6LayoutISD_NS5_IJSC_NSA_ILi0EEESW_EEEEENS5_IJNS4_10UnderscoreESZ_SZ_EEEEENS4_13SM90_TMA_LOADENS4_14ComposedLayoutINS4_7SwizzleILi3ELi4ELi3EEENS4_18smem_ptr_flag_bitsILi16EEENSV_INS5_IJNSA_ILi8EEESI_EEENS5_IJSI_SC_EEEEEEEvNS4_8identityENS4_23SM90_TMA_LOAD_MULTICASTES1C_vS1D_EENS_8epilogue10collective18CollectiveEpilogueINS1G_22Sm90TmaWarpSpecializedILi4ELi2ELi16ELb1ELb0EEEJSJ_NS5_IJSG_NSA_ILi32EEEEEESK_SL_SK_SL_NS1G_6fusion15FusionCallbacksIS1K_NS1N_13LinCombEltActINS1G_6thread4SiLuESK_fSK_fLNS_15FloatRoundStyleE2EEESJ_S1M_JEEES12_NS13_INS14_ILi2ELi4ELi3EEES17_NSV_INS5_IJS18_S1L_EEENS5_IJS1L_SC_EEEEEEENS4_17SM75_U32x4_LDSM_NENS4_14SM90_TMA_STOREES1Z_NS4_17SM90_U32x4_STSM_NENS4_9Copy_AtomIJS22_SK_EEEvEEEvvEEEEvNT_6ParamsE)
        /*0020*/ 	.word	0x00000000


	//----- nvinfo : EIATTR_MIN_STACK_SIZE
	.align		4
.L_22:
        /*0024*/ 	.byte	0x04, 0x12
        /*0026*/ 	.short	(.L_24 - .L_23)
	.align		4
.L_23:
        /*0028*/ 	.word	index@(_ZN7cutlass13device_kernelINS_4gemm6kernel13GemmUniversalIN4cute5tupleIJiiiiEEENS1_10collective13CollectiveMmaINS1_34MainloopSm90TmaGmmaWarpSpecializedILi4ENS5_IJNS4_1CILi2EEENSA_ILi1EEESC_EEENS1_35KernelTmaWarpSpecializedCooperativeEEENS5_IJNSA_ILi128EEENSA_ILi256EEENSA_ILi64EEEEEENS_6half_tENS5_IJlSC_lEEESK_SL_NS4_8TiledMMAINS4_8MMA_AtomIJNS4_4SM904GMMA26MMA_64x256x16_F32F16F16_SSILNSP_5MajorE0ELSR_0ELNSP_7ScaleInE1ELSS_1EEEEEENS4_6LayoutISD_NS5_IJSC_NSA_ILi0EEESW_EEEEENS5_IJNS4_10UnderscoreESZ_SZ_EEEEENS4_13SM90_TMA_LOADENS4_14ComposedLayoutINS4_7SwizzleILi3ELi4ELi3EEENS4_18smem_ptr_flag_bitsILi16EEENSV_INS5_IJNSA_ILi8EEESI_EEENS5_IJSI_SC_EEEEEEEvNS4_8identityENS4_23SM90_TMA_LOAD_MULTICASTES1C_vS1D_EENS_8epilogue10collective18CollectiveEpilogueINS1G_22Sm90TmaWarpSpecializedILi4ELi2ELi16ELb1ELb0EEEJSJ_NS5_IJSG_NSA_ILi32EEEEEESK_SL_SK_SL_NS1G_6fusion15FusionCallbacksIS1K_NS1N_13LinCombEltActINS1G_6thread4SiLuESK_fSK_fLNS_15FloatRoundStyleE2EEESJ_S1M_JEEES12_NS13_INS14_ILi2ELi4ELi3EEES17_NSV_INS5_IJS18_S1L_EEENS5_IJS1L_SC_EEEEEEENS4_17SM75_U32x4_LDSM_NENS4_14SM90_TMA_STOREES1Z_NS4_17SM90_U32x4_STSM_NENS4_9Copy_AtomIJS22_SK_EEEvEEEvvEEEEvNT_6ParamsE)
        /*002c*/ 	.word	0x00000000
.L_24:


//--------------------- .nv.compat                --------------------------
	.section	.nv.compat,"",@"SHT_CUDA_COMPAT_INFO"
	.align	4
        /*0000*/ 	.byte	0x02, 0x09, 0x01, 0x00, 0x02, 0x02, 0x04, 0x00, 0x02, 0x05, 0x05, 0x00, 0x03, 0x07, 0x01, 0x01
        /*0010*/ 	.byte	0x02, 0x03, 0x01, 0x00, 0x02, 0x06, 0x01, 0x00, 0x04, 0x0b, 0x08, 0x00, 0x00, 0x00, 0x00, 0x00
        /*0020*/ 	.byte	0x00, 0x00, 0x00, 0x00


//--------------------- .nv.info._ZN7cutlass13device_kernelINS_4gemm6kernel13GemmUniversalIN4cute5tupleIJiiiiEEENS1_10collective13CollectiveMmaINS1_34MainloopSm90TmaGmmaWarpSpecializedILi4ENS5_IJNS4_1CILi2EEENSA_ILi1EEESC_EEENS1_35KernelTmaWarpSpecializedCooperativeEEENS5_IJNSA_ILi128EEENSA_ILi256EEENSA_ILi64EEEEEENS_6half_tENS5_IJlSC_lEEESK_SL_NS4_8TiledMMAINS4_8MMA_AtomIJNS4_4SM904GMMA26MMA_64x256x16_F32F16F16_SSILNSP_5MajorE0ELSR_0ELNSP_7ScaleInE1ELSS_1EEEEEENS4_6LayoutISD_NS5_IJSC_NSA_ILi0EEESW_EEEEENS5_IJNS4_10UnderscoreESZ_SZ_EEEEENS4_13SM90_TMA_LOADENS4_14ComposedLayoutINS4_7SwizzleILi3ELi4ELi3EEENS4_18smem_ptr_flag_bitsILi16EEENSV_INS5_IJNSA_ILi8EEESI_EEENS5_IJSI_SC_EEEEEEEvNS4_8identityENS4_23SM90_TMA_LOAD_MULTICASTES1C_vS1D_EENS_8epilogue10collective18CollectiveEpilogueINS1G_22Sm90TmaWarpSpecializedILi4ELi2ELi16ELb1ELb0EEEJSJ_NS5_IJSG_NSA_ILi32EEEEEESK_SL_SK_SL_NS1G_6fusion15FusionCallbacksIS1K_NS1N_13LinCombEltActINS1G_6thread4SiLuESK_fSK_fLNS_15FloatRoundStyleE2EEESJ_S1M_JEEES12_NS13_INS14_ILi2ELi4ELi3EEES17_NSV_INS5_IJS18_S1L_EEENS5_IJS1L_SC_EEEEEEENS4_17SM75_U32x4_LDSM_NENS4_14SM90_TMA_STOREES1Z_NS4_17SM90_U32x4_STSM_NENS4_9Copy_AtomIJS22_SK_EEEvEEEvvEEEEvNT_6ParamsE --------------------------
	.section	.nv.info._ZN7cutlass13device_kernelINS_4gemm6kernel13GemmUniversalIN4cute5tupleIJiiiiEEENS1_10collective13CollectiveMmaINS1_34MainloopSm90TmaGmmaWarpSpecializedILi4ENS5_IJNS4_1CILi2EEENSA_ILi1EEESC_EEENS1_35KernelTmaWarpSpecializedCooperativeEEENS5_IJNSA_ILi128EEENSA_ILi256EEENSA_ILi64EEEEEENS_6half_tENS5_IJlSC_lEEESK_SL_NS4_8TiledMMAINS4_8MMA_AtomIJNS4_4SM904GMMA26MMA_64x256x16_F32F16F16_SSILNSP_5MajorE0ELSR_0ELNSP_7ScaleInE1ELSS_1EEEEEENS4_6LayoutISD_NS5_IJSC_NSA_ILi0EEESW_EEEEENS5_IJNS4_10UnderscoreESZ_SZ_EEEEENS4_13SM90_TMA_LOADENS4_14ComposedLayoutINS4_7SwizzleILi3ELi4ELi3EEENS4_18smem_ptr_flag_bitsILi16EEENSV_INS5_IJNSA_ILi8EEESI_EEENS5_IJSI_SC_EEEEEEEvNS4_8identityENS4_23SM90_TMA_LOAD_MULTICASTES1C_vS1D_EENS_8epilogue10collective18CollectiveEpilogueINS1G_22Sm90TmaWarpSpecializedILi4ELi2ELi16ELb1ELb0EEEJSJ_NS5_IJSG_NSA_ILi32EEEEEESK_SL_SK_SL_NS1G_6fusion15FusionCallbacksIS1K_NS1N_13LinCombEltActINS1G_6thread4SiLuESK_fSK_fLNS_15FloatRoundStyleE2EEESJ_S1M_JEEES12_NS13_INS14_ILi2ELi4ELi3EEES17_NSV_INS5_IJS18_S1L_EEENS5_IJS1L_SC_EEEEEEENS4_17SM75_U32x4_LDSM_NENS4_14SM90_TMA_STOREES1Z_NS4_17SM90_U32x4_STSM_NENS4_9Copy_AtomIJS22_SK_EEEvEEEvvEEEEvNT_6ParamsE,"",@"SHT_CUDA_INFO"
	.sectionflags	@""
	.align	4


	//----- nvinfo : EIATTR_CUDA_API_VERSION
	.align		4
        /*0000*/ 	.byte	0x04, 0x37
        /*0002*/ 	.short	(.L_26 - .L_25)
.L_25:
        /*0004*/ 	.word	0x00000082


	//----- nvinfo : EIATTR_KPARAM_INFO
	.align		4
.L_26:
        /*0008*/ 	.byte	0x04, 0x17
        /*000a*/ 	.short	(.L_28 - .L_27)
.L_27:
        /*000c*/ 	.word	0x00000000
        /*0010*/ 	.short	0x0000
        /*0012*/ 	.short	0x0070
        /*0014*/ 	.byte	0x00, 0xf0, 0x01, 0x1c


	//----- nvinfo : EIATTR_SPARSE_MMA_MASK
	.align		4
.L_28:
        /*0018*/ 	.byte	0x03, 0x50
        /*001a*/ 	.short	0x0000


	//----- nvinfo : EIATTR_MAXREG_COUNT
	.align		4
        /*001c*/ 	.byte	0x03, 0x1b
        /*001e*/ 	.short	0x00a8


	//----- nvinfo : EIATTR_NUM_BARRIERS
	.align		4
        /*0020*/ 	.byte	0x02, 0x4c
        /*0022*/ 	.byte	0x02
	.zero		1


	//----- nvinfo : EIATTR_EXTERNS
	.align		4
        /*0024*/ 	.byte	0x04, 0x0f
        /*0026*/ 	.short	(.L_30 - .L_29)


	//   ....[0]....
	.align		4
.L_29:
        /*0028*/ 	.word	index@(__assertfail)


	//----- nvinfo : EIATTR_MERCURY_ISA_VERSION
	.align		4
.L_30:
        /*002c*/ 	.byte	0x03, 0x5f
        /*002e*/ 	.short	0x0101


	//----- nvinfo : EIATTR_INT_WARP_WIDE_INSTR_OFFSETS
	.align		4
        /*0030*/ 	.byte	0x04, 0x31
        /*0032*/ 	.short	(.L_32 - .L_31)


	//   ....[0]....
.L_31:
        /*0034*/ 	.word	0x00000a30


	//   ....[1]....
        /*0038*/ 	.word	0x00000a40


	//   ....[2]....
        /*003c*/ 	.word	0x00000ba0


	//   ....[3]....
        /*0040*/ 	.word	0x00002290


	//----- nvinfo : EIATTR_COOP_GROUP_MASK_REGIDS
	.align		4
.L_32:
        /*0044*/ 	.byte	0x04, 0x29
        /*0046*/ 	.short	(.L_34 - .L_33)


	//   ....[0]....
.L_33:
        /*0048*/ 	.word	0xffffffff


	//   ....[1]....
        /*004c*/ 	.word	0xffffffff


	//   ....[2]....
        /*0050*/ 	.word	0xffffffff


	//   ....[3]....
        /*0054*/ 	.word	0xffffffff


	//   ....[4]....
        /*0058*/ 	.word	0xffffffff


	//   ....[5]....
        /*005c*/ 	.word	0xffffffff


	//   ....[6]....
        /*0060*/ 	.word	0xffffffff


	//----- nvinfo : EIATTR_COOP_GROUP_INSTR_OFFSETS
	.align		4
.L_34:
        /*0064*/ 	.byte	0x04, 0x28
        /*0066*/ 	.short	(.L_36 - .L_35)


	//   ....[0]....
.L_35:
        /*0068*/ 	.word	0x00000050


	//   ....[1]....
        /*006c*/ 	.word	0x00000080


	//   ....[2]....
        /*0070*/ 	.word	0x000004d0


	//   ....[3]....
        /*0074*/ 	.word	0x000006c0


	//   ....[4]....
        /*0078*/ 	.word	0x00000870


	//   ....[5]....
        /*007c*/ 	.word	0x00000d20


	//   ....[6]....
        /*0080*/ 	.word	0x00001810


	//----- nvinfo : EIATTR_REG_RECONFIG
	.align		4
.L_36:
        /*0084*/ 	.byte	0x01, 0x54
	.zero		2


	//----- nvinfo : EIATTR_SYSCALL_OFFSETS
	.align		4
        /*0088*/ 	.byte	0x04, 0x46
        /*008a*/ 	.short	(.L_38 - .L_37)


	//   ....[0]....
.L_37:
        /*008c*/ 	.word	0x000019d0


	//   ....[1]....
        /*0090*/ 	.word	0x000024d0


	//   ....[2]....
        /*0094*/ 	.word	0x000025c0


	//----- nvinfo : EIATTR_MBARRIER_INSTR_OFFSETS
	.align		4
.L_38:
        /*0098*/ 	.byte	0x04, 0x39
        /*009a*/ 	.short	(.L_40 - .L_39)


	//   ....[0]....
.L_39:
        /*009c*/ 	.word	0x00000630
        /*00a0*/ 	.word	0x000000ff
        /*00a4*/ 	.word	0x00000000
        /*00a8*/ 	.short	0x0100
        /*00aa*/ 	.byte	0x08
	.zero		1


	//   ....[1]....
        /*00ac*/ 	.word	0x00000640
        /*00b0*/ 	.word	0x000000ff
        /*00b4*/ 	.word	0x00000020
        /*00b8*/ 	.short	0x0100
        /*00ba*/ 	.byte	0x08
	.zero		1


	//   ....[2]....
        /*00bc*/ 	.word	0x00000650
        /*00c0*/ 	.word	0x000000ff
        /*00c4*/ 	.word	0x00000008
        /*00c8*/ 	.short	0x0100
        /*00ca*/ 	.byte	0x08
	.zero		1


	//   ....[3]....
        /*00cc*/ 	.word	0x00000660
        /*00d0*/ 	.word	0x000000ff
        /*00d4*/ 	.word	0x00000028
        /*00d8*/ 	.short	0x0100
        /*00da*/ 	.byte	0x08
	.zero		1


	//   ....[4]....
        /*00dc*/ 	.word	0x00000670
        /*00e0*/ 	.word	0x000000ff
        /*00e4*/ 	.word	0x00000010
        /*00e8*/ 	.short	0x0100
        /*00ea*/ 	.byte	0x08
	.zero		1


	//   ....[5]....
        /*00ec*/ 	.word	0x00000680
        /*00f0*/ 	.word	0x000000ff
        /*00f4*/ 	.word	0x00000030
        /*00f8*/ 	.short	0x0100
        /*00fa*/ 	.byte	0x08
	.zero		1


	//   ....[6]....
        /*00fc*/ 	.word	0x00000690
        /*0100*/ 	.word	0x000000ff
        /*0104*/ 	.word	0x00000018
        /*0108*/ 	.short	0x0100
        /*010a*/ 	.byte	0x08
	.zero		1


	//   ....[7]....
        /*010c*/ 	.word	0x000006a0
        /*0110*/ 	.word	0x000000ff
        /*0114*/ 	.word	0x00000038
        /*0118*/ 	.short	0x0100
        /*011a*/ 	.byte	0x08
	.zero		1


	//   ....[8]....
        /*011c*/ 	.word	0x000007d0
        /*0120*/ 	.word	0x000000ff
        /*0124*/ 	.word	0x00000040
        /*0128*/ 	.short	0x0100
        /*012a*/ 	.byte	0x08
	.zero		1


	//   ....[9]....
        /*012c*/ 	.word	0x000007e0
        /*0130*/ 	.word	0x000000ff
        /*0134*/ 	.word	0x00000060
        /*0138*/ 	.short	0x0100
        /*013a*/ 	.byte	0x08
	.zero		1


	//   ....[10]....
        /*013c*/ 	.word	0x000007f0
        /*0140*/ 	.word	0x000000ff
        /*0144*/ 	.word	0x00000048
        /*0148*/ 	.short	0x0100
        /*014a*/ 	.byte	0x08
	.zero		1


	//   ....[11]....
        /*014c*/ 	.word	0x00000800
        /*0150*/ 	.word	0x000000ff
        /*0154*/ 	.word	0x00000068
        /*0158*/ 	.short	0x0100
        /*015a*/ 	.byte	0x08
	.zero		1


	//   ....[12]....
        /*015c*/ 	.word	0x00000810
        /*0160*/ 	.word	0x000000ff
        /*0164*/ 	.word	0x00000050
        /*0168*/ 	.short	0x0100
        /*016a*/ 	.byte	0x08
	.zero		1


	//   ....[13]....
        /*016c*/ 	.word	0x00000820
        /*0170*/ 	.word	0x000000ff
        /*0174*/ 	.word	0x00000070
        /*0178*/ 	.short	0x0100
        /*017a*/ 	.byte	0x08
	.zero		1


	//   ....[14]....
        /*017c*/ 	.word	0x00000830
        /*0180*/ 	.word	0x000000ff
        /*0184*/ 	.word	0x00000058
        /*0188*/ 	.short	0x0100
        /*018a*/ 	.byte	0x08
	.zero		1


	//   ....[15]....
        /*018c*/ 	.word	0x00000840
        /*0190*/ 	.word	0x000000ff
        /*0194*/ 	.word	0x00000078
        /*0198*/ 	.short	0x0100
        /*019a*/ 	.byte	0x08
	.zero		1


	//   ....[16]....
        /*019c*/ 	.word	0x00000c10
        /*01a0*/ 	.word	0x000000ff
        /*01a4*/ 	.word	0x00000080
        /*01a8*/ 	.short	0x0100
        /*01aa*/ 	.byte	0x06
	.zero		1


	//   ....[17]....
        /*01ac*/ 	.word	0x00000ca0
        /*01b0*/ 	.word	0x000000ff
        /*01b4*/ 	.word	0x00000088
        /*01b8*/ 	.short	0x0100
        /*01ba*/ 	.byte	0x06
	.zero		1


	//   ....[18]....
        /*01bc*/ 	.word	0x00001a60
        /*01c0*/ 	.word	0x00000003
        /*01c4*/ 	.word	0x00000000
        /*01c8*/ 	.short	0x010a
        /*01ca*/ 	.byte	0x3f
	.zero		1


	//   ....[19]....
        /*01cc*/ 	.word	0x00001aa0
        /*01d0*/ 	.word	0x00000003
        /*01d4*/ 	.word	0x00000000
        /*01d8*/ 	.short	0x010a
        /*01da*/ 	.byte	0x3f
	.zero		1


	//   ....[20]....
        /*01dc*/ 	.word	0x00001e40
        /*01e0*/ 	.word	0x000000ff
        /*01e4*/ 	.word	0x00000000
        /*01e8*/ 	.short	0x010a
        /*01ea*/ 	.byte	0x04
	.zero		1


	//   ....[21]....
        /*01ec*/ 	.word	0x00001e80
        /*01f0*/ 	.word	0x000000ff
        /*01f4*/ 	.word	0x00000000
        /*01f8*/ 	.short	0x010a
        /*01fa*/ 	.byte	0x04
	.zero		1


	//   ....[22]....
        /*01fc*/ 	.word	0x00002120
        /*0200*/ 	.word	0x00000005
        /*0204*/ 	.word	0x00000000
        /*0208*/ 	.short	0x0101
        /*020a*/ 	.byte	0x3f
	.zero		1


	//   ....[23]....
        /*020c*/ 	.word	0x00002320
        /*0210*/ 	.word	0x00000003
        /*0214*/ 	.word	0x00000000
        /*0218*/ 	.short	0x0101
        /*021a*/ 	.byte	0x3f
	.zero		1


	//   ....[24]....
        /*021c*/ 	.word	0x00002a60
        /*0220*/ 	.word	0x000000ff
        /*0224*/ 	.word	0x00000040
        /*0228*/ 	.short	0x010a
        /*022a*/ 	.byte	0x35
	.zero		1


	//   ....[25]....
        /*022c*/ 	.word	0x00004a90
        /*0230*/ 	.word	0x000000ff
        /*0234*/ 	.word	0x00000000
        /*0238*/ 	.short	0x0101
        /*023a*/ 	.byte	0x04
	.zero		1


	//   ....[26]....
        /*023c*/ 	.word	0x00004b80
        /*0240*/ 	.word	0x00000013
        /*0244*/ 	.word	0x00000040
        /*0248*/ 	.short	0x010a
        /*024a*/ 	.byte	0x3f
	.zero		1


	//   ....[27]....
        /*024c*/ 	.word	0x000069d0
        /*0250*/ 	.word	0x000000ff
        /*0254*/ 	.word	0x00000000
        /*0258*/ 	.short	0x0101
        /*025a*/ 	.byte	0x04
	.zero		1


	//   ....[28]....
        /*025c*/ 	.word	0x00006ad0
        /*0260*/ 	.word	0x00000000
        /*0264*/ 	.word	0x00000040
        /*0268*/ 	.short	0x010a
        /*026a*/ 	.byte	0x3f
	.zero		1


	//   ....[29]....
        /*026c*/ 	.word	0x00008950
        /*0270*/ 	.word	0x000000ff
        /*0274*/ 	.word	0x00000000
        /*0278*/ 	.short	0x0101
        /*027a*/ 	.byte	0x04
	.zero		1


	//   ....[30]....
        /*027c*/ 	.word	0x00008a40
        /*0280*/ 	.word	0x00000003
        /*0284*/ 	.word	0x00000040
        /*0288*/ 	.short	0x010a
        /*028a*/ 	.byte	0x3f
	.zero		1


	//   ....[31]....
        /*028c*/ 	.word	0x0000a8d0
        /*0290*/ 	.word	0x000000ff
        /*0294*/ 	.word	0x00000000
        /*0298*/ 	.short	0x0101
        /*029a*/ 	.byte	0x04
	.zero		1


	//   ....[32]....
        /*029c*/ 	.word	0x0000a9c0
        /*02a0*/ 	.word	0x00000000
        /*02a4*/ 	.word	0x00000040
        /*02a8*/ 	.short	0x010a
        /*02aa*/ 	.byte	0x3f
	.zero		1


	//   ....[33]....
        /*02ac*/ 	.word	0x0000c820
        /*02b0*/ 	.word	0x000000ff
        /*02b4*/ 	.word	0x00000000
        /*02b8*/ 	.short	0x0101
        /*02ba*/ 	.byte	0x04
	.zero		1


	//   ....[34]....
        /*02bc*/ 	.word	0x0000c910
        /*02c0*/ 	.word	0x00000000
        /*02c4*/ 	.word	0x00000040
        /*02c8*/ 	.short	0x010a
        /*02ca*/ 	.byte	0x3f
	.zero		1


	//   ....[35]....
        /*02cc*/ 	.word	0x0000e770
        /*02d0*/ 	.word	0x000000ff
        /*02d4*/ 	.word	0x00000000
        /*02d8*/ 	.short	0x0101
        /*02da*/ 	.byte	0x04
	.zero		1


	//   ....[36]....
        /*02dc*/ 	.word	0x0000e860
        /*02e0*/ 	.word	0x00000000
        /*02e4*/ 	.word	0x00000040
        /*02e8*/ 	.short	0x010a
        /*02ea*/ 	.byte	0x3f
	.zero		1


	//   ....[37]....
        /*02ec*/ 	.word	0x000106c0
        /*02f0*/ 	.word	0x000000ff
        /*02f4*/ 	.word	0x00000000
        /*02f8*/ 	.short	0x0101
        /*02fa*/ 	.byte	0x04
	.zero		1


	//   ....[38]....
        /*02fc*/ 	.word	0x000107b0
        /*0300*/ 	.word	0x00000014
        /*0304*/ 	.word	0x00000040
        /*0308*/ 	.short	0x010a
        /*030a*/ 	.byte	0x3f
	.zero		1


	//   ....[39]....
        /*030c*/ 	.word	0x000125c0
        /*0310*/ 	.word	0x000000ff
        /*0314*/ 	.word	0x00000000
        /*0318*/ 	.short	0x0101
        /*031a*/ 	.byte	0x04
	.zero		1


	//   ....[40]....
        /*031c*/ 	.word	0x00012fc0
        /*0320*/ 	.word	0x000000ff
        /*0324*/ 	.word	0x00000000
        /*0328*/ 	.short	0x0101
        /*032a*/ 	.byte	0x04
	.zero		1


	//   ....[41]....
        /*032c*/ 	.word	0x00013630
        /*0330*/ 	.word	0x000000ff
        /*0334*/ 	.word	0x00000088
        /*0338*/ 	.short	0x010a
        /*033a*/ 	.byte	0x04
	.zero		1


	//   ....[42]....
        /*033c*/ 	.word	0x00013a70
        /*0340*/ 	.word	0x000000ff
        /*0344*/ 	.word	0x00000060
        /*0348*/ 	.short	0x010a
        /*034a*/ 	.byte	0x15
	.zero		1


	//   ....[43]....
        /*034c*/ 	.word	0x00013b60
        /*0350*/ 	.word	0x000000ff
        /*0354*/ 	.word	0x00000040
        /*0358*/ 	.short	0x010b
        /*035a*/ 	.byte	0x15
	.zero		1


	//   ....[44]....
        /*035c*/ 	.word	0x00013bc0
        /*0360*/ 	.word	0x000000ff
        /*0364*/ 	.word	0x00000000
        /*0368*/ 	.short	0x0101
        /*036a*/ 	.byte	0x10
	.zero		1


	//   ....[45]....
        /*036c*/ 	.word	0x00013bf0
        /*0370*/ 	.word	0x000000ff
        /*0374*/ 	.word	0x00000068
        /*0378*/ 	.short	0x010a
        /*037a*/ 	.byte	0x15
	.zero		1


	//   ....[46]....
        /*037c*/ 	.word	0x00013d00
        /*0380*/ 	.word	0x000000ff
        /*0384*/ 	.word	0x00000048
        /*0388*/ 	.short	0x010b
        /*038a*/ 	.byte	0x15
	.zero		1


	//   ....[47]....
        /*038c*/ 	.word	0x00013d60
        /*0390*/ 	.word	0x000000ff
        /*0394*/ 	.word	0x00000000
        /*0398*/ 	.short	0x0101
        /*039a*/ 	.byte	0x12
	.zero		1


	//   ....[48]....
        /*039c*/ 	.word	0x00013d90
        /*03a0*/ 	.word	0x000000ff
        /*03a4*/ 	.word	0x00000070
        /*03a8*/ 	.short	0x010a
        /*03aa*/ 	.byte	0x15
	.zero		1


	//   ....[49]....
        /*03ac*/ 	.word	0x00013ea0
        /*03b0*/ 	.word	0x000000ff
        /*03b4*/ 	.word	0x00000050
        /*03b8*/ 	.short	0x010b
        /*03ba*/ 	.byte	0x15
	.zero		1


	//   ....[50]....
        /*03bc*/ 	.word	0x00013f00
        /*03c0*/ 	.word	0x000000ff
        /*03c4*/ 	.word	0x00000000
        /*03c8*/ 	.short	0x0101
        /*03ca*/ 	.byte	0x1d
	.zero		1


	//   ....[51]....
        /*03cc*/ 	.word	0x00013f30
        /*03d0*/ 	.word	0x000000ff
        /*03d4*/ 	.word	0x00000078
        /*03d8*/ 	.short	0x010a
        /*03da*/ 	.byte	0x15
	.zero		1


	//   ....[52]....
        /*03dc*/ 	.word	0x00014040
        /*03e0*/ 	.word	0x000000ff
        /*03e4*/ 	.word	0x00000058
        /*03e8*/ 	.short	0x010b
        /*03ea*/ 	.byte	0x15
	.zero		1


	//   ....[53]....
        /*03ec*/ 	.word	0x000140a0
        /*03f0*/ 	.word	0x000000ff
        /*03f4*/ 	.word	0x00000000
        /*03f8*/ 	.short	0x0101
        /*03fa*/ 	.byte	0x1e
	.zero		1


	//   ....[54]....
        /*03fc*/ 	.word	0x000140e0
        /*0400*/ 	.word	0x000000ff
        /*0404*/ 	.word	0x00000060
        /*0408*/ 	.short	0x010a
        /*040a*/ 	.byte	0x15
	.zero		1


	//   ....[55]....
        /*040c*/ 	.word	0x000141e0
        /*0410*/ 	.word	0x000000ff
        /*0414*/ 	.word	0x00000040
        /*0418*/ 	.short	0x010b
        /*041a*/ 	.byte	0x15
	.zero		1


	//   ....[56]....
        /*041c*/ 	.word	0x00014220
        /*0420*/ 	.word	0x000000ff
        /*0424*/ 	.word	0x00000000
        /*0428*/ 	.short	0x0101
        /*042a*/ 	.byte	0x10
	.zero		1


	//   ....[57]....
        /*042c*/ 	.word	0x00014250
        /*0430*/ 	.word	0x000000ff
        /*0434*/ 	.word	0x00000068
        /*0438*/ 	.short	0x010a
        /*043a*/ 	.byte	0x15
	.zero		1


	//   ....[58]....
        /*043c*/ 	.word	0x00014350
        /*0440*/ 	.word	0x000000ff
        /*0444*/ 	.word	0x00000048
        /*0448*/ 	.short	0x010b
        /*044a*/ 	.byte	0x15
	.zero		1


	//   ....[59]....
        /*044c*/ 	.word	0x00014390
        /*0450*/ 	.word	0x000000ff
        /*0454*/ 	.word	0x00000000
        /*0458*/ 	.short	0x0101
        /*045a*/ 	.byte	0x12
	.zero		1


	//   ....[60]....
        /*045c*/ 	.word	0x000143c0
        /*0460*/ 	.word	0x000000ff
        /*0464*/ 	.word	0x00000070
        /*0468*/ 	.short	0x010a
        /*046a*/ 	.byte	0x15
	.zero		1


	//   ....[61]....
        /*046c*/ 	.word	0x000144c0
        /*0470*/ 	.word	0x000000ff
        /*0474*/ 	.word	0x00000050
        /*0478*/ 	.short	0x010b
        /*047a*/ 	.byte	0x15
	.zero		1


	//   ....[62]....
        /*047c*/ 	.word	0x00014500
        /*0480*/ 	.word	0x000000ff
        /*0484*/ 	.word	0x00000000
        /*0488*/ 	.short	0x0101
        /*048a*/ 	.byte	0x1d
	.zero		1


	//   ....[63]....
        /*048c*/ 	.word	0x00014530
        /*0490*/ 	.word	0x000000ff
        /*0494*/ 	.word	0x00000078
        /*0498*/ 	.short	0x010a
        /*049a*/ 	.byte	0x15
	.zero		1


	//   ....[64]....
        /*049c*/ 	.word	0x00014630
        /*04a0*/ 	.word	0x000000ff
        /*04a4*/ 	.word	0x00000058
        /*04a8*/ 	.short	0x010b
        /*04aa*/ 	.byte	0x15
	.zero		1


	//   ....[65]....
        /*04ac*/ 	.word	0x00014680
        /*04b0*/ 	.word	0x000000ff
        /*04b4*/ 	.word	0x00000000
        /*04b8*/ 	.short	0x0101
        /*04ba*/ 	.byte	0x1e
	.zero		1


	//   ....[66]....
        /*04bc*/ 	.word	0x00014d40
        /*04c0*/ 	.word	0x00000000
        /*04c4*/ 	.word	0x00000060
        /*04c8*/ 	.short	0x010a
        /*04ca*/ 	.byte	0x3f
	.zero		1


	//   ....[67]....
        /*04cc*/ 	.word	0x00014d80
        /*04d0*/ 	.word	0x00000000
        /*04d4*/ 	.word	0x00000068
        /*04d8*/ 	.short	0x010a
        /*04da*/ 	.byte	0x3f
	.zero		1


	//   ....[68]....
        /*04dc*/ 	.word	0x00014dc0
        /*04e0*/ 	.word	0x00000000
        /*04e4*/ 	.word	0x00000070
        /*04e8*/ 	.short	0x010a
        /*04ea*/ 	.byte	0x3f
	.zero		1


	//   ....[69]....
        /*04ec*/ 	.word	0x00014e20
        /*04f0*/ 	.word	0x00000000
        /*04f4*/ 	.word	0x00000078
        /*04f8*/ 	.short	0x010a
        /*04fa*/ 	.byte	0x3f
	.zero		1


	//   ....[70]....
        /*04fc*/ 	.word	0x00015160
        /*0500*/ 	.word	0x00000014
        /*0504*/ 	.word	0x00000020
        /*0508*/ 	.short	0x010a
        /*050a*/ 	.byte	0x3f
	.zero		1


	//   ....[71]....
        /*050c*/ 	.word	0x00015520
        /*0510*/ 	.word	0x00000004
        /*0514*/ 	.word	0x00000088
        /*0518*/ 	.short	0x0101
        /*051a*/ 	.byte	0x3f
	.zero		1


	//   ....[72]....
        /*051c*/ 	.word	0x00015c50
        /*0520*/ 	.word	0x00000005
        /*0524*/ 	.word	0x00000000
        /*0528*/ 	.short	0x010a
        /*052a*/ 	.byte	0x3f
	.zero		1


	//   ....[73]....
        /*052c*/ 	.word	0x00015cd0
        /*0530*/ 	.word	0x00000007
        /*0534*/ 	.word	0x00000000
        /*0538*/ 	.short	0x010a
        /*053a*/ 	.byte	0x3f
	.zero		1


	//   ....[74]....
        /*053c*/ 	.word	0x00015d60
        /*0540*/ 	.word	0x00000006
        /*0544*/ 	.word	0x00000000
        /*0548*/ 	.short	0x010a
        /*054a*/ 	.byte	0x3f
	.zero		1


	//   ....[75]....
        /*054c*/ 	.word	0x00015df0
        /*0550*/ 	.word	0x00000003
        /*0554*/ 	.word	0x00000000
        /*0558*/ 	.short	0x010a
        /*055a*/ 	.byte	0x3f
	.zero		1


	//   ....[76]....
        /*055c*/ 	.word	0x00015e50
        /*0560*/ 	.word	0x00000003
        /*0564*/ 	.word	0x00000000
        /*0568*/ 	.short	0x010a
        /*056a*/ 	.byte	0x3f
	.zero		1


	//   ....[77]....
        /*056c*/ 	.word	0x00015eb0
        /*0570*/ 	.word	0x00000005
        /*0574*/ 	.word	0x00000000
        /*0578*/ 	.short	0x010a
        /*057a*/ 	.byte	0x3f
	.zero		1


	//   ....[78]....
        /*057c*/ 	.word	0x00015f10
        /*0580*/ 	.word	0x00000003
        /*0584*/ 	.word	0x00000040
        /*0588*/ 	.short	0x010a
        /*058a*/ 	.byte	0x3f
	.zero		1


	//   ....[79]....
        /*058c*/ 	.word	0x00015f60
        /*0590*/ 	.word	0x00000013
        /*0594*/ 	.word	0x00000040
        /*0598*/ 	.short	0x010a
        /*059a*/ 	.byte	0x3f
	.zero		1


	//   ....[80]....
        /*059c*/ 	.word	0x00015fb0
        /*05a0*/ 	.word	0x00000000
        /*05a4*/ 	.word	0x00000040
        /*05a8*/ 	.short	0x010a
        /*05aa*/ 	.byte	0x3f
	.zero		1


	//   ....[81]....
        /*05ac*/ 	.word	0x00016000
        /*05b0*/ 	.word	0x00000003
        /*05b4*/ 	.word	0x00000040
        /*05b8*/ 	.short	0x010a
        /*05ba*/ 	.byte	0x3f
	.zero		1


	//   ....[82]....
        /*05bc*/ 	.word	0x00016050
        /*05c0*/ 	.word	0x00000000
        /*05c4*/ 	.word	0x00000040
        /*05c8*/ 	.short	0x010a
        /*05ca*/ 	.byte	0x3f
	.zero		1


	//   ....[83]....
        /*05cc*/ 	.word	0x000160a0
        /*05d0*/ 	.word	0x00000000
        /*05d4*/ 	.word	0x00000040
        /*05d8*/ 	.short	0x010a
        /*05da*/ 	.byte	0x3f
	.zero		1


	//   ....[84]....
        /*05dc*/ 	.word	0x000160f0
        /*05e0*/ 	.word	0x00000000
        /*05e4*/ 	.word	0x00000040
        /*05e8*/ 	.short	0x010a
        /*05ea*/ 	.byte	0x3f
	.zero		1


	//   ....[85]....
        /*05ec*/ 	.word	0x00016140
        /*05f0*/ 	.word	0x00000014
        /*05f4*/ 	.word	0x00000040
        /*05f8*/ 	.short	0x010a
        /*05fa*/ 	.byte	0x3f
	.zero		1


	//   ....[86]....
        /*05fc*/ 	.word	0x000161a0
        /*0600*/ 	.word	0x00000005
        /*0604*/ 	.word	0x00000088
        /*0608*/ 	.short	0x010a
        /*060a*/ 	.byte	0x3f
	.zero		1


	//   ....[87]....
        /*060c*/ 	.word	0x00016200
        /*0610*/ 	.word	0x00000005
        /*0614*/ 	.word	0x00000060
        /*0618*/ 	.short	0x010a
        /*061a*/ 	.byte	0x3f
	.zero		1


	//   ....[88]....
        /*061c*/ 	.word	0x00016260
        /*0620*/ 	.word	0x00000005
        /*0624*/ 	.word	0x00000068
        /*0628*/ 	.short	0x010a
        /*062a*/ 	.byte	0x3f
	.zero		1


	//   ....[89]....
        /*062c*/ 	.word	0x000162c0
        /*0630*/ 	.word	0x00000005
        /*0634*/ 	.word	0x00000070
        /*0638*/ 	.short	0x010a
        /*063a*/ 	.byte	0x3f
	.zero		1


	//   ....[90]....
        /*063c*/ 	.word	0x00016320
        /*0640*/ 	.word	0x00000005
        /*0644*/ 	.word	0x00000078
        /*0648*/ 	.short	0x010a
        /*064a*/ 	.byte	0x3f
	.zero		1


	//   ....[91]....
        /*064c*/ 	.word	0x00016380
        /*0650*/ 	.word	0x00000005
        /*0654*/ 	.word	0x00000060
        /*0658*/ 	.short	0x010a
        /*065a*/ 	.byte	0x3f
	.zero		1


	//   ....[92]....
        /*065c*/ 	.word	0x000163e0
        /*0660*/ 	.word	0x00000005
        /*0664*/ 	.word	0x00000068
        /*0668*/ 	.short	0x010a
        /*066a*/ 	.byte	0x3f
	.zero		1


	//   ....[93]....
        /*066c*/ 	.word	0x00016440
        /*0670*/ 	.word	0x00000005
        /*0674*/ 	.word	0x00000070
        /*0678*/ 	.short	0x010a
        /*067a*/ 	.byte	0x3f
	.zero		1


	//   ....[94]....
        /*067c*/ 	.word	0x000164a0
        /*0680*/ 	.word	0x00000005
        /*0684*/ 	.word	0x00000078
        /*0688*/ 	.short	0x010a
        /*068a*/ 	.byte	0x3f
	.zero		1


	//   ....[95]....
        /*068c*/ 	.word	0x000164f0
        /*0690*/ 	.word	0x00000000
        /*0694*/ 	.word	0x00000060
        /*0698*/ 	.short	0x010a
        /*069a*/ 	.byte	0x3f
	.zero		1


	//   ....[96]....
        /*069c*/ 	.word	0x00016540
        /*06a0*/ 	.word	0x00000000
        /*06a4*/ 	.word	0x00000068
        /*06a8*/ 	.short	0x010a
        /*06aa*/ 	.byte	0x3f
	.zero		1


	//   ....[97]....
        /*06ac*/ 	.word	0x00016590
        /*06b0*/ 	.word	0x00000000
        /*06b4*/ 	.word	0x00000070
        /*06b8*/ 	.short	0x010a
        /*06ba*/ 	.byte	0x3f
	.zero		1


	//   ....[98]....
        /*06bc*/ 	.word	0x00016660
        /*06c0*/ 	.word	0x00000014
        /*06c4*/ 	.word	0x00000020
        /*06c8*/ 	.short	0x010a
        /*06ca*/ 	.byte	0x3f
	.zero		1


	//   ....[99]....
        /*06cc*/ 	.word	0x00016730
        /*06d0*/ 	.word	0x00000005
        /*06d4*/ 	.word	0x00000000
        /*06d8*/ 	.short	0x010a
        /*06da*/ 	.byte	0x3f
	.zero		1


	//   ....[100]....
        /*06dc*/ 	.word	0x00016780
        /*06e0*/ 	.word	0x00000007
        /*06e4*/ 	.word	0x00000000
        /*06e8*/ 	.short	0x010a
        /*06ea*/ 	.byte	0x3f
	.zero		1


	//   ....[101]....
        /*06ec*/ 	.word	0x000167d0
        /*06f0*/ 	.word	0x00000006
        /*06f4*/ 	.word	0x00000000
        /*06f8*/ 	.short	0x010a
        /*06fa*/ 	.byte	0x3f
	.zero		1


	//----- nvinfo : EIATTR_NUM_MBARRIERS
	.align		4
.L_40:
        /*06fc*/ 	.byte	0x03, 0x38
        /*06fe*/ 	.short	0x0012


	//----- nvinfo : EIATTR_EXIT_INSTR_OFFSETS
	.align		4
        /*0700*/ 	.byte	0x04, 0x1c
        /*0702*/ 	.short	(.L_42 - .L_41)


	//   ....[0]....
.L_41:
        /*0704*/ 	.word	0x00015e40


	//----- nvinfo : EIATTR_MAX_THREADS
	.align		4
.L_42:
        /*0708*/ 	.byte	0x04, 0x05
        /*070a*/ 	.short	(.L_44 - .L_43)
.L_43:
        /*070c*/ 	.word	0x00000180
        /*0710*/ 	.word	0x00000001
        /*0714*/ 	.word	0x00000001


	//----- nvinfo : EIATTR_CRS_STACK_SIZE
	.align		4
.L_44:
        /*0718*/ 	.byte	0x04, 0x1e
        /*071a*/ 	.short	(.L_46 - .L_45)
.L_45:
        /*071c*/ 	.word	0x00000000


	//----- nvinfo : EIATTR_CBANK_PARAM_SIZE
	.align		4
.L_46:
        /*0720*/ 	.byte	0x03, 0x19
        /*0722*/ 	.short	0x0770


	//----- nvinfo : EIATTR_PARAM_CBANK
	.align		4
        /*0724*/ 	.byte	0x04, 0x0a
        /*0726*/ 	.short	(.L_48 - .L_47)
	.align		4
.L_47:
        /*0728*/ 	.word	index@(.nv.constant0._ZN7cutlass13device_kernelINS_4gemm6kernel13GemmUniversalIN4cute5tupleIJiiiiEEENS1_10collective13CollectiveMmaINS1_34MainloopSm90TmaGmmaWarpSpecializedILi4ENS5_IJNS4_1CILi2EEENSA_ILi1EEESC_EEENS1_35KernelTmaWarpSpecializedCooperativeEEENS5_IJNSA_ILi128EEENSA_ILi256EEENSA_ILi64EEEEEENS_6half_tENS5_IJlSC_lEEESK_SL_NS4_8TiledMMAINS4_8MMA_AtomIJNS4_4SM904GMMA26MMA_64x256x16_F32F16F16_SSILNSP_5MajorE0ELSR_0ELNSP_7ScaleInE1ELSS_1EEEEEENS4_6LayoutISD_NS5_IJSC_NSA_ILi0EEESW_EEEEENS5_IJNS4_10UnderscoreESZ_SZ_EEEEENS4_13SM90_TMA_LOADENS4_14ComposedLayoutINS4_7SwizzleILi3ELi4ELi3EEENS4_18smem_ptr_flag_bitsILi16EEENSV_INS5_IJNSA_ILi8EEESI_EEENS5_IJSI_SC_EEEEEEEvNS4_8identityENS4_23SM90_TMA_LOAD_MULTICASTES1C_vS1D_EENS_8epilogue10collective18CollectiveEpilogueINS1G_22Sm90TmaWarpSpecializedILi4ELi2ELi16ELb1ELb0EEEJSJ_NS5_IJSG_NSA_ILi32EEEEEESK_SL_SK_SL_NS1G_6fusion15FusionCallbacksIS1K_NS1N_13LinCombEltActINS1G_6thread4SiLuESK_fSK_fLNS_15FloatRoundStyleE2EEESJ_S1M_JEEES12_NS13_INS14_ILi2ELi4ELi3EEES17_NSV_INS5_IJS18_S1L_EEENS5_IJS1L_SC_EEEEEEENS4_17SM75_U32x4_LDSM_NENS4_14SM90_TMA_STOREES1Z_NS4_17SM90_U32x4_STSM_NENS4_9Copy_AtomIJS22_SK_EEEvEEEvvEEEEvNT_6ParamsE)
        /*072c*/ 	.short	0x0210
        /*072e*/ 	.short	0x0770


	//----- nvinfo : EIATTR_SW_WAR
	.align		4
.L_48:
        /*0730*/ 	.byte	0x04, 0x36
        /*0732*/ 	.short	(.L_50 - .L_49)
.L_49:
        /*0734*/ 	.word	0x00000008
.L_50:


//--------------------- .nv.callgraph             --------------------------
	.section	.nv.callgraph,"",@"SHT_CUDA_CALLGRAPH"
	.align	4
	.sectionentsize	8
	.align		4
        /*0000*/ 	.word	0x00000000
	.align		4
        /*0004*/ 	.word	0xffffffff
	.align		4
        /*0008*/ 	.word	index@(_ZN7cutlass13device_kernelINS_4gemm6kernel13GemmUniversalIN4cute5tupleIJiiiiEEENS1_10collective13CollectiveMmaINS1_34MainloopSm90TmaGmmaWarpSpecializedILi4ENS5_IJNS4_1CILi2EEENSA_ILi1EEESC_EEENS1_35KernelTmaWarpSpecializedCooperativeEEENS5_IJNSA_ILi128EEENSA_ILi256EEENSA_ILi64EEEEEENS_6half_tENS5_IJlSC_lEEESK_SL_NS4_8TiledMMAINS4_8MMA_AtomIJNS4_4SM904GMMA26MMA_64x256x16_F32F16F16_SSILNSP_5MajorE0ELSR_0ELNSP_7ScaleInE1ELSS_1EEEEEENS4_6LayoutISD_NS5_IJSC_NSA_ILi0EEESW_EEEEENS5_IJNS4_10UnderscoreESZ_SZ_EEEEENS4_13SM90_TMA_LOADENS4_14ComposedLayoutINS4_7SwizzleILi3ELi4ELi3EEENS4_18smem_ptr_flag_bitsILi16EEENSV_INS5_IJNSA_ILi8EEESI_EEENS5_IJSI_SC_EEEEEEEvNS4_8identityENS4_23SM90_TMA_LOAD_MULTICASTES1C_vS1D_EENS_8epilogue10collective18CollectiveEpilogueINS1G_22Sm90TmaWarpSpecializedILi4ELi2ELi16ELb1ELb0EEEJSJ_NS5_IJSG_NSA_ILi32EEEEEESK_SL_SK_SL_NS1G_6fusion15FusionCallbacksIS1K_NS1N_13LinCombEltActINS1G_6thread4SiLuESK_fSK_fLNS_15FloatRoundStyleE2EEESJ_S1M_JEEES12_NS13_INS14_ILi2ELi4ELi3EEES17_NSV_INS5_IJS18_S1L_EEENS5_IJS1L_SC_EEEEEEENS4_17SM75_U32x4_LDSM_NENS4_14SM90_TMA_STOREES1Z_NS4_17SM90_U32x4_STSM_NENS4_9Copy_AtomIJS22_SK_EEEvEEEvvEEEEvNT_6ParamsE)
	.align		4
        /*000c*/ 	.word	index@(__assertfail)
	.align		4
        /*0010*/ 	.word	0x00000000
	.align		4
        /*0014*/ 	.word	0xfffffffe
	.align		4
        /*0018*/ 	.word	0x00000000
	.align		4
        /*001c*/ 	.word	0xfffffffd
	.align		4
        /*0020*/ 	.word	0x00000000
	.align		4
        /*0024*/ 	.word	0xfffffffc


//--------------------- .nv.constant4             --------------------------
	.section	.nv.constant4,"a",@progbits
	.align	8
	.align		8
.nv.constant4:
        /*0000*/ 	.dword	__assertfail
	.align		8
        /*0008*/ 	.dword	__unnamed_1
	.align		8
        /*0010*/ 	.dword	__unnamed_2
	.align		8
        /*0018*/ 	.dword	_ZN39_INTERNAL_6db1b59e_4_k_cu_7d1dfab8_26144cuda3std3__45__cpo5beginE
	.align		8
        /*0020*/ 	.dword	_ZN39_INTERNAL_6db1b59e_4_k_cu_7d1dfab8_26144cuda3std3__45__cpo3endE
	.align		8
        /*0028*/ 	.dword	_ZN39_INTERNAL_6db1b59e_4_k_cu_7d1dfab8_26144cuda3std3__45__cpo6cbeginE
	.align		8
        /*0030*/ 	.dword	_ZN39_INTERNAL_6db1b59e_4_k_cu_7d1dfab8_26144cuda3std3__45__cpo4cendE
	.align		8
        /*0038*/ 	.dword	_ZN39_INTERNAL_6db1b59e_4_k_cu_7d1dfab8_26144cuda3std3__441_GLOBAL__N__6db1b59e_4_k_cu_7d1dfab8_26146ignoreE
	.align		8
        /*0040*/ 	.dword	_ZN39_INTERNAL_6db1b59e_4_k_cu_7d1dfab8_26144cuda3std3__419piecewise_constructE
	.align		8
        /*0048*/ 	.dword	_ZN39_INTERNAL_6db1b59e_4_k_cu_7d1dfab8_26144cuda3std3__48in_placeE
	.align		8
        /*0050*/ 	.dword	_ZN39_INTERNAL_6db1b59e_4_k_cu_7d1dfab8_26144cuda3std6ranges3__45__cpo4swapE
	.align		8
        /*0058*/ 	.dword	_ZN39_INTERNAL_6db1b59e_4_k_cu_7d1dfab8_26144cuda3std6ranges3__45__cpo9iter_moveE
	.align		8
        /*0060*/ 	.dword	_ZN39_INTERNAL_6db1b59e_4_k_cu_7d1dfab8_26144cute7productE
	.align		8
        /*0068*/ 	.dword	_ZN39_INTERNAL_6db1b59e_4_k_cu_7d1dfab8_26144cute1_E
	.align		8
        /*0070*/ 	.dword	$str$22
	.align		8
        /*0078*/ 	.dword	$str$23
	.align		8
        /*0080*/ 	.dword	$str$26
	.align		8
        /*0088*/ 	.dword	$str$27


//--------------------- .text._ZN7cutlass13device_kernelINS_4gemm6kernel13GemmUniversalIN4cute5tupleIJiiiiEEENS1_10collective13CollectiveMmaINS1_34MainloopSm90TmaGmmaWarpSpecializedILi4ENS5_IJNS4_1CILi2EEENSA_ILi1EEESC_EEENS1_35KernelTmaWarpSpecializedCooperativeEEENS5_IJNSA_ILi128EEENSA_ILi256EEENSA_ILi64EEEEEENS_6half_tENS5_IJlSC_lEEESK_SL_NS4_8TiledMMAINS4_8MMA_AtomIJNS4_4SM904GMMA26MMA_64x256x16_F32F16F16_SSILNSP_5MajorE0ELSR_0ELNSP_7ScaleInE1ELSS_1EEEEEENS4_6LayoutISD_NS5_IJSC_NSA_ILi0EEESW_EEEEENS5_IJNS4_10UnderscoreESZ_SZ_EEEEENS4_13SM90_TMA_LOADENS4_14ComposedLayoutINS4_7SwizzleILi3ELi4ELi3EEENS4_18smem_ptr_flag_bitsILi16EEENSV_INS5_IJNSA_ILi8EEESI_EEENS5_IJSI_SC_EEEEEEEvNS4_8identityENS4_23SM90_TMA_LOAD_MULTICASTES1C_vS1D_EENS_8epilogue10collective18CollectiveEpilogueINS1G_22Sm90TmaWarpSpecializedILi4ELi2ELi16ELb1ELb0EEEJSJ_NS5_IJSG_NSA_ILi32EEEEEESK_SL_SK_SL_NS1G_6fusion15FusionCallbacksIS1K_NS1N_13LinCombEltActINS1G_6thread4SiLuESK_fSK_fLNS_15FloatRoundStyleE2EEESJ_S1M_JEEES12_NS13_INS14_ILi2ELi4ELi3EEES17_NSV_INS5_IJS18_S1L_EEENS5_IJS1L_SC_EEEEEEENS4_17SM75_U32x4_LDSM_NENS4_14SM90_TMA_STOREES1Z_NS4_17SM90_U32x4_STSM_NENS4_9Copy_AtomIJS22_SK_EEEvEEEvvEEEEvNT_6ParamsE --------------------------
	.section	.text._ZN7cutlass13device_kernelINS_4gemm6kernel13GemmUniversalIN4cute5tupleIJiiiiEEENS1_10collective13CollectiveMmaINS1_34MainloopSm90TmaGmmaWarpSpecializedILi4ENS5_IJNS4_1CILi2EEENSA_ILi1EEESC_EEENS1_35KernelTmaWarpSpecializedCooperativeEEENS5_IJNSA_ILi128EEENSA_ILi256EEENSA_ILi64EEEEEENS_6half_tENS5_IJlSC_lEEESK_SL_NS4_8TiledMMAINS4_8MMA_AtomIJNS4_4SM904GMMA26MMA_64x256x16_F32F16F16_SSILNSP_5MajorE0ELSR_0ELNSP_7ScaleInE1ELSS_1EEEEEENS4_6LayoutISD_NS5_IJSC_NSA_ILi0EEESW_EEEEENS5_IJNS4_10UnderscoreESZ_SZ_EEEEENS4_13SM90_TMA_LOADENS4_14ComposedLayoutINS4_7SwizzleILi3ELi4ELi3EEENS4_18smem_ptr_flag_bitsILi16EEENSV_INS5_IJNSA_ILi8EEESI_EEENS5_IJSI_SC_EEEEEEEvNS4_8identityENS4_23SM90_TMA_LOAD_MULTICASTES1C_vS1D_EENS_8epilogue10collective18CollectiveEpilogueINS1G_22Sm90TmaWarpSpecializedILi4ELi2ELi16ELb1ELb0EEEJSJ_NS5_IJSG_NSA_ILi32EEEEEESK_SL_SK_SL_NS1G_6fusion15FusionCallbacksIS1K_NS1N_13LinCombEltActINS1G_6thread4SiLuESK_fSK_fLNS_15FloatRoundStyleE2EEESJ_S1M_JEEES12_NS13_INS14_ILi2ELi4ELi3EEES17_NSV_INS5_IJS18_S1L_EEENS5_IJS1L_SC_EEEEEEENS4_17SM75_U32x4_LDSM_NENS4_14SM90_TMA_STOREES1Z_NS4_17SM90_U32x4_STSM_NENS4_9Copy_AtomIJS22_SK_EEEvEEEvvEEEEvNT_6ParamsE,"ax",@progbits
	.align	128
.text._ZN7cutlass13device_kernelINS_4gemm6kernel13GemmUniversalIN4cute5tupleIJiiiiEEENS1_10collective13CollectiveMmaINS1_34MainloopSm90TmaGmmaWarpSpecializedILi4ENS5_IJNS4_1CILi2EEENSA_ILi1EEESC_EEENS1_35KernelTmaWarpSpecializedCooperativeEEENS5_IJNSA_ILi128EEENSA_ILi256EEENSA_ILi64EEEEEENS_6half_tENS5_IJlSC_lEEESK_SL_NS4_8TiledMMAINS4_8MMA_AtomIJNS4_4SM904GMMA26MMA_64x256x16_F32F16F16_SSILNSP_5MajorE0ELSR_0ELNSP_7ScaleInE1ELSS_1EEEEEENS4_6LayoutISD_NS5_IJSC_NSA_ILi0EEESW_EEEEENS5_IJNS4_10UnderscoreESZ_SZ_EEEEENS4_13SM90_TMA_LOADENS4_14ComposedLayoutINS4_7SwizzleILi3ELi4ELi3EEENS4_18smem_ptr_flag_bitsILi16EEENSV_INS5_IJNSA_ILi8EEESI_EEENS5_IJSI_SC_EEEEEEEvNS4_8identityENS4_23SM90_TMA_LOAD_MULTICASTES1C_vS1D_EENS_8epilogue10collective18CollectiveEpilogueINS1G_22Sm90TmaWarpSpecializedILi4ELi2ELi16ELb1ELb0EEEJSJ_NS5_IJSG_NSA_ILi32EEEEEESK_SL_SK_SL_NS1G_6fusion15FusionCallbacksIS1K_NS1N_13LinCombEltActINS1G_6thread4SiLuESK_fSK_fLNS_15FloatRoundStyleE2EEESJ_S1M_JEEES12_NS13_INS14_ILi2ELi4ELi3EEES17_NSV_INS5_IJS18_S1L_EEENS5_IJS1L_SC_EEEEEEENS4_17SM75_U32x4_LDSM_NENS4_14SM90_TMA_STOREES1Z_NS4_17SM90_U32x4_STSM_NENS4_9Copy_AtomIJS22_SK_EEEvEEEvvEEEEvNT_6ParamsE:
        .type           _ZN7cutlass13device_kernelINS_4gemm6kernel13GemmUniversalIN4cute5tupleIJiiiiEEENS1_10collective13CollectiveMmaINS1_34MainloopSm90TmaGmmaWarpSpecializedILi4ENS5_IJNS4_1CILi2EEENSA_ILi1EEESC_EEENS1_35KernelTmaWarpSpecializedCooperativeEEENS5_IJNSA_ILi128EEENSA_ILi256EEENSA_ILi64EEEEEENS_6half_tENS5_IJlSC_lEEESK_SL_NS4_8TiledMMAINS4_8MMA_AtomIJNS4_4SM904GMMA26MMA_64x256x16_F32F16F16_SSILNSP_5MajorE0ELSR_0ELNSP_7ScaleInE1ELSS_1EEEEEENS4_6LayoutISD_NS5_IJSC_NSA_ILi0EEESW_EEEEENS5_IJNS4_10UnderscoreESZ_SZ_EEEEENS4_13SM90_TMA_LOADENS4_14ComposedLayoutINS4_7SwizzleILi3ELi4ELi3EEENS4_18smem_ptr_flag_bitsILi16EEENSV_INS5_IJNSA_ILi8EEESI_EEENS5_IJSI_SC_EEEEEEEvNS4_8identityENS4_23SM90_TMA_LOAD_MULTICASTES1C_vS1D_EENS_8epilogue10collective18CollectiveEpilogueINS1G_22Sm90TmaWarpSpecializedILi4ELi2ELi16ELb1ELb0EEEJSJ_NS5_IJSG_NSA_ILi32EEEEEESK_SL_SK_SL_NS1G_6fusion15FusionCallbacksIS1K_NS1N_13LinCombEltActINS1G_6thread4SiLuESK_fSK_fLNS_15FloatRoundStyleE2EEESJ_S1M_JEEES12_NS13_INS14_ILi2ELi4ELi3EEES17_NSV_INS5_IJS18_S1L_EEENS5_IJS1L_SC_EEEEEEENS4_17SM75_U32x4_LDSM_NENS4_14SM90_TMA_STOREES1Z_NS4_17SM90_U32x4_STSM_NENS4_9Copy_AtomIJS22_SK_EEEvEEEvvEEEEvNT_6ParamsE,@function
        .size           _ZN7cutlass13device_kernelINS_4gemm6kernel13GemmUniversalIN4cute5tupleIJiiiiEEENS1_10collective13CollectiveMmaINS1_34MainloopSm90TmaGmmaWarpSpecializedILi4ENS5_IJNS4_1CILi2EEENSA_ILi1EEESC_EEENS1_35KernelTmaWarpSpecializedCooperativeEEENS5_IJNSA_ILi128EEENSA_ILi256EEENSA_ILi64EEEEEENS_6half_tENS5_IJlSC_lEEESK_SL_NS4_8TiledMMAINS4_8MMA_AtomIJNS4_4SM904GMMA26MMA_64x256x16_F32F16F16_SSILNSP_5MajorE0ELSR_0ELNSP_7ScaleInE1ELSS_1EEEEEENS4_6LayoutISD_NS5_IJSC_NSA_ILi0EEESW_EEEEENS5_IJNS4_10UnderscoreESZ_SZ_EEEEENS4_13SM90_TMA_LOADENS4_14ComposedLayoutINS4_7SwizzleILi3ELi4ELi3EEENS4_18smem_ptr_flag_bitsILi16EEENSV_INS5_IJNSA_ILi8EEESI_EEENS5_IJSI_SC_EEEEEEEvNS4_8identityENS4_23SM90_TMA_LOAD_MULTICASTES1C_vS1D_EENS_8epilogue10collective18CollectiveEpilogueINS1G_22Sm90TmaWarpSpecializedILi4ELi2ELi16ELb1ELb0EEEJSJ_NS5_IJSG_NSA_ILi32EEEEEESK_SL_SK_SL_NS1G_6fusion15FusionCallbacksIS1K_NS1N_13LinCombEltActINS1G_6thread4SiLuESK_fSK_fLNS_15FloatRoundStyleE2EEESJ_S1M_JEEES12_NS13_INS14_ILi2ELi4ELi3EEES17_NSV_INS5_IJS18_S1L_EEENS5_IJS1L_SC_EEEEEEENS4_17SM75_U32x4_LDSM_NENS4_14SM90_TMA_STOREES1Z_NS4_17SM90_U32x4_STSM_NENS4_9Copy_AtomIJS22_SK_EEEvEEEvvEEEEvNT_6ParamsE,(.L_x_648 - _ZN7cutlass13device_kernelINS_4gemm6kernel13GemmUniversalIN4cute5tupleIJiiiiEEENS1_10collective13CollectiveMmaINS1_34MainloopSm90TmaGmmaWarpSpecializedILi4ENS5_IJNS4_1CILi2EEENSA_ILi1EEESC_EEENS1_35KernelTmaWarpSpecializedCooperativeEEENS5_IJNSA_ILi128EEENSA_ILi256EEENSA_ILi64EEEEEENS_6half_tENS5_IJlSC_lEEESK_SL_NS4_8TiledMMAINS4_8MMA_AtomIJNS4_4SM904GMMA26MMA_64x256x16_F32F16F16_SSILNSP_5MajorE0ELSR_0ELNSP_7ScaleInE1ELSS_1EEEEEENS4_6LayoutISD_NS5_IJSC_NSA_ILi0EEESW_EEEEENS5_IJNS4_10UnderscoreESZ_SZ_EEEEENS4_13SM90_TMA_LOADENS4_14ComposedLayoutINS4_7SwizzleILi3ELi4ELi3EEENS4_18smem_ptr_flag_bitsILi16EEENSV_INS5_IJNSA_ILi8EEESI_EEENS5_IJSI_SC_EEEEEEEvNS4_8identityENS4_23SM90_TMA_LOAD_MULTICASTES1C_vS1D_EENS_8epilogue10collective18CollectiveEpilogueINS1G_22Sm90TmaWarpSpecializedILi4ELi2ELi16ELb1ELb0EEEJSJ_NS5_IJSG_NSA_ILi32EEEEEESK_SL_SK_SL_NS1G_6fusion15FusionCallbacksIS1K_NS1N_13LinCombEltActINS1G_6thread4SiLuESK_fSK_fLNS_15FloatRoundStyleE2EEESJ_S1M_JEEES12_NS13_INS14_ILi2ELi4ELi3EEES17_NSV_INS5_IJS18_S1L_EEENS5_IJS1L_SC_EEEEEEENS4_17SM75_U32x4_LDSM_NENS4_14SM90_TMA_STOREES1Z_NS4_17SM90_U32x4_STSM_NENS4_9Copy_AtomIJS22_SK_EEEvEEEvvEEEEvNT_6ParamsE)
        .other          _ZN7cutlass13device_kernelINS_4gemm6kernel13GemmUniversalIN4cute5tupleIJiiiiEEENS1_10collective13CollectiveMmaINS1_34MainloopSm90TmaGmmaWarpSpecializedILi4ENS5_IJNS4_1CILi2EEENSA_ILi1EEESC_EEENS1_35KernelTmaWarpSpecializedCooperativeEEENS5_IJNSA_ILi128EEENSA_ILi256EEENSA_ILi64EEEEEENS_6half_tENS5_IJlSC_lEEESK_SL_NS4_8TiledMMAINS4_8MMA_AtomIJNS4_4SM904GMMA26MMA_64x256x16_F32F16F16_SSILNSP_5MajorE0ELSR_0ELNSP_7ScaleInE1ELSS_1EEEEEENS4_6LayoutISD_NS5_IJSC_NSA_ILi0EEESW_EEEEENS5_IJNS4_10UnderscoreESZ_SZ_EEEEENS4_13SM90_TMA_LOADENS4_14ComposedLayoutINS4_7SwizzleILi3ELi4ELi3EEENS4_18smem_ptr_flag_bitsILi16EEENSV_INS5_IJNSA_ILi8EEESI_EEENS5_IJSI_SC_EEEEEEEvNS4_8identityENS4_23SM90_TMA_LOAD_MULTICASTES1C_vS1D_EENS_8epilogue10collective18CollectiveEpilogueINS1G_22Sm90TmaWarpSpecializedILi4ELi2ELi16ELb1ELb0EEEJSJ_NS5_IJSG_NSA_ILi32EEEEEESK_SL_SK_SL_NS1G_6fusion15FusionCallbacksIS1K_NS1N_13LinCombEltActINS1G_6thread4SiLuESK_fSK_fLNS_15FloatRoundStyleE2EEESJ_S1M_JEEES12_NS13_INS14_ILi2ELi4ELi3EEES17_NSV_INS5_IJS18_S1L_EEENS5_IJS1L_SC_EEEEEEENS4_17SM75_U32x4_LDSM_NENS4_14SM90_TMA_STOREES1Z_NS4_17SM90_U32x4_STSM_NENS4_9Copy_AtomIJS22_SK_EEEvEEEvvEEEEvNT_6ParamsE,@"STO_CUDA_ENTRY STV_DEFAULT"
_ZN7cutlass13device_kernelINS_4gemm6kernel13GemmUniversalIN4cute5tupleIJiiiiEEENS1_10collective13CollectiveMmaINS1_34MainloopSm90TmaGmmaWarpSpecializedILi4ENS5_IJNS4_1CILi2EEENSA_ILi1EEESC_EEENS1_35KernelTmaWarpSpecializedCooperativeEEENS5_IJNSA_ILi128EEENSA_ILi256EEENSA_ILi64EEEEEENS_6half_tENS5_IJlSC_lEEESK_SL_NS4_8TiledMMAINS4_8MMA_AtomIJNS4_4SM904GMMA26MMA_64x256x16_F32F16F16_SSILNSP_5MajorE0ELSR_0ELNSP_7ScaleInE1ELSS_1EEEEEENS4_6LayoutISD_NS5_IJSC_NSA_ILi0EEESW_EEEEENS5_IJNS4_10UnderscoreESZ_SZ_EEEEENS4_13SM90_TMA_LOADENS4_14ComposedLayoutINS4_7SwizzleILi3ELi4ELi3EEENS4_18smem_ptr_flag_bitsILi16EEENSV_INS5_IJNSA_ILi8EEESI_EEENS5_IJSI_SC_EEEEEEEvNS4_8identityENS4_23SM90_TMA_LOAD_MULTICASTES1C_vS1D_EENS_8epilogue10collective18CollectiveEpilogueINS1G_22Sm90TmaWarpSpecializedILi4ELi2ELi16ELb1ELb0EEEJSJ_NS5_IJSG_NSA_ILi32EEEEEESK_SL_SK_SL_NS1G_6fusion15FusionCallbacksIS1K_NS1N_13LinCombEltActINS1G_6thread4SiLuESK_fSK_fLNS_15FloatRoundStyleE2EEESJ_S1M_JEEES12_NS13_INS14_ILi2ELi4ELi3EEES17_NSV_INS5_IJS18_S1L_EEENS5_IJS1L_SC_EEEEEEENS4_17SM75_U32x4_LDSM_NENS4_14SM90_TMA_STOREES1Z_NS4_17SM90_U32x4_STSM_NENS4_9Copy_AtomIJS22_SK_EEEvEEEvvEEEEvNT_6ParamsE:
[----:B------:R-:W1:Y:S01]  /*0000*/  LDC R1, c[0x0][0x28] ;  /* 0x00000a00ff017b82 */ /* 0x000e620000000800 */
[----:B------:R-:W2:Y:S01]  /*0010*/  S2R R17, SR_TID.X ;  /* 0x0000000000117919 */ /* 0x000ea20000002100 */
[----:B------:R-:W-:Y:S01]  /*0020*/  ELECT P0, URZ, PT ;  /* 0x00000000003f782f */ /* 0x000fe20003800000 */
[----:B------:R-:W-:Y:S01]  /*0030*/  BSSY B0, `(.L_x_0) ;  /* 0x000001a000007945 */ /* 0x000fe20003800000 */
[----:B--2---:R-:W-:-:S05]  /*0040*/  SHF.R.U32.HI R0, RZ, 0x5, R17 ;  /* 0x00000005ff007819 */ /* 0x004fca0000011611 */
[----:B------:R-:W2:Y:S02]  /*0050*/  SHFL.IDX PT, R2, R0, RZ, 0x1f ;  /* 0x00001fff00027589 */ /* 0x000ea400000e0000 */
[----:B--2---:R-:W-:Y:S02]  /*0060*/  R2UR UR58, R2 ;  /* 0x00000000023a72ca */ /* 0x004fe400000e0000 */
[----:B------:R-:W-:-:S06]  /*0070*/  SHF.R.U32.HI R2, RZ, 0x7, R17 ;  /* 0x00000007ff027819 */ /* 0x000fcc0000011611 */
[----:B------:R-:W2:Y:S05]  /*0080*/  SHFL.IDX PT, R2, R2, RZ, 0x1f ;  /* 0x00001fff02027589 */ /* 0x000eaa00000e0000 */
[----:B------:R-:W-:Y:S02]  /*0090*/  USHF.R.S32.HI UR4, URZ, 0x1f, UR58 ;  /* 0x0000001f3f047899 */ /* 0x000fe4000801143a */
[----:B------:R-:W-:Y:S02]  /*00a0*/  ISETP.NE.OR P0, PT, RZ, UR58, !P0 ;  /* 0x0000003aff007c0c */ /* 0x000fe4000c705670 */
[----:B------:R-:W-:-:S04]  /*00b0*/  ULEA.HI UR4, UR4, UR58, URZ, 0x2 ;  /* 0x0000003a04047291 */ /* 0x000fc8000f8f103f */
[----:B------:R-:W-:-:S04]  /*00c0*/  ULOP3.LUT UR4, UR4, 0xfffffffc, URZ, 0xc0, !UPT ;  /* 0xfffffffc04047892 */ /* 0x000fc8000f8ec03f */
[----:B------:R-:W-:-:S03]  /*00d0*/  UIADD3 UR58, UR58, -UR4, URZ ;  /* 0x800000043a3a7290 */ /* 0x000fc6000fffe03f */
[----:B-1----:R-:W-:Y:S09]  /*00e0*/  @P0 BRA `(.L_x_1) ;  /* 0x0000000000380947 */ /* 0x002ff20003800000 */
[----:B------:R-:W-:Y:S02]  /*00f0*/  ULDC.64 UR4, c[0x0][0x198] ;  /* 0x0000660000047ab9 */ /* 0x000fe40000000a00 */
[----:B------:R-:W-:Y:S02]  /*0100*/  UIADD3 UR6, UP0, UR4, 0xf0, URZ ;  /* 0x000000f004067890 */ /* 0x000fe4000ff1e03f */
[----:B------:R-:W-:Y:S02]  /*0110*/  UIADD3 UR8, UP1, UR4, 0x1f0, URZ ;  /* 0x000001f004087890 */ /* 0x000fe4000ff3e03f */
[----:B------:R-:W-:Y:S02]  /*0120*/  UIADD3 UR10, UP2, UR4, 0x3f0, URZ ;  /* 0x000003f0040a7890 */ /* 0x000fe4000ff5e03f */
[----:B------:R-:W-:Y:S02]  /*0130*/  UIADD3 UR4, UP3, UR4, 0x4f0, URZ ;  /* 0x000004f004047890 */ /* 0x000fe4000ff7e03f */
[----:B------:R-:W-:-:S02]  /*0140*/  UIADD3.X UR7, URZ, UR5, URZ, UP0, !UPT ;  /* 0x000000053f077290 */ /* 0x000fc400087fe43f */
[----:B------:R-:W-:Y:S02]  /*0150*/  UIADD3.X UR9, URZ, UR5, URZ, UP1, !UPT ;  /* 0x000000053f097290 */ /* 0x000fe40008ffe43f */
[----:B------:R-:W-:Y:S02]  /*0160*/  UIADD3.X UR11, URZ, UR5, URZ, UP2, !UPT ;  /* 0x000000053f0b7290 */ /* 0x000fe400097fe43f */
[----:B------:R-:W-:-:S03]  /*0170*/  UIADD3.X UR5, URZ, UR5, URZ, UP3, !UPT ;  /* 0x000000053f057290 */ /* 0x000fc60009ffe43f */
[----:B------:R1:W-:Y:S02]  /*0180*/  UTMACCTL.PF [UR6] ;  /* 0x00000000060079b9 */ /* 0x0003e40008040000 */
[----:B------:R1:W-:Y:S02]  /*0190*/  UTMACCTL.PF [UR8] ;  /* 0x00000000080079b9 */ /* 0x0003e40008040000 */
[----:B------:R1:W-:Y:S02]  /*01a0*/  UTMACCTL.PF [UR10] ;  /* 0x000000000a0079b9 */ /* 0x0003e40008040000 */
[----:B------:R1:W-:Y:S02]  /*01b0*/  UTMACCTL.PF [UR4] ;  /* 0x00000000040079b9 */ /* 0x0003e40008040000 */
[----:B-1----:R-:W-:Y:S01]  /*01c0*/  NOP ;  /* 0x0000000000007918 */ /* 0x002fe20000000000 */
.L_x_1:
[----:B------:R-:W-:Y:S05]  /*01d0*/  BSYNC B0 ;  /* 0x0000000000007941 */ /* 0x000fea0003800000 */
.L_x_0:
[----:B------:R-:W-:Y:S01]  /*01e0*/  ULDC.64 UR8, c[0x0][0x590] ;  /* 0x0001640000087ab9 */ /* 0x000fe20000000a00 */
[----:B--2---:R-:W-:Y:S01]  /*01f0*/  R2UR UR6, R2 ;  /* 0x00000000020672ca */ /* 0x004fe200000e0000 */
[----:B------:R-:W-:Y:S01]  /*0200*/  ULDC.64 UR4, c[0x0][0x588] ;  /* 0x0001620000047ab9 */ /* 0x000fe20000000a00 */
[----:B------:R-:W-:Y:S01]  /*0210*/  ISETP.NE.U32.AND P2, PT, RZ, UR8, PT ;  /* 0x00000008ff007c0c */ /* 0x000fe2000bf45070 */
[----:B------:R-:W-:Y:S01]  /*0220*/  ULDC.64 UR56, c[0x0][0x208] ;  /* 0x0000820000387ab9 */ /* 0x000fe20000000a00 */
[----:B------:R-:W-:Y:S02]  /*0230*/  PRMT R4, RZ, 0x7610, R4 ;  /* 0x00007610ff047816 */ /* 0x000fe40000000004 */
[----:B------:R-:W-:-:S13]  /*0240*/  ISETP.NE.AND.EX P1, PT, RZ, UR9, PT, P2 ;  /* 0x00000009ff007c0c */ /* 0x000fda000bf25320 */
[----:B------:R-:W-:Y:S05]  /*0250*/  @P1 BRA `(.L_x_2) ;  /* 0x0000000000441947 */ /* 0x000fea0003800000 */
[----:B------:R-:W-:Y:S02]  /*0260*/  ULDC.64 UR10, c[0x0][0x588] ;  /* 0x00016200000a7ab9 */ /* 0x000fe40000000a00 */
[----:B------:R-:W-:-:S04]  /*0270*/  ISETP.NE.U32.AND P0, PT, RZ, UR10, PT ;  /* 0x0000000aff007c0c */ /* 0x000fc8000bf05070 */
[----:B------:R-:W-:-:S13]  /*0280*/  ISETP.NE.AND.EX P0, PT, RZ, UR11, PT, P0 ;  /* 0x0000000bff007c0c */ /* 0x000fda000bf05300 */
[----:B------:R-:W-:Y:S05]  /*0290*/  @!P0 BRA `(.L_x_3) ;  /* 0x00000000001c8947 */ /* 0x000fea0003800000 */
[----:B------:R-:W-:Y:S02]  /*02a0*/  MOV R2, UR4 ;  /* 0x0000000400027c02 */ /* 0x000fe40008000f00 */
[----:B------:R-:W-:-:S05]  /*02b0*/  MOV R3, UR5 ;  /* 0x0000000500037c02 */ /* 0x000fca0008000f00 */
[----:B------:R-:W2:Y:S01]  /*02c0*/  LDG.E R2, desc[UR56][R2.64] ;  /* 0x0000003802027981 */ /* 0x000ea2000c1e1900 */
[----:B------:R-:W-:Y:S02]  /*02d0*/  MOV R4, 0x1 ;  /* 0x0000000100047802 */ /* 0x000fe40000000f00 */
[----:B--2---:R-:W-:-:S13]  /*02e0*/  FSETP.NEU.AND P0, PT, R2, RZ, PT ;  /* 0x000000ff0200720b */ /* 0x004fda0003f0d000 */
[----:B------:R-:W-:Y:S01]  /*02f0*/  VOTEU.ANY UP0, P0 ;  /* 0x00000000003f7886 */ /* 0x000fe20000000100 */
[----:B------:R-:W-:Y:S05]  /*0300*/  BRA `(.L_x_2) ;  /* 0x0000000000187947 */ /* 0x000fea0003800000 */
.L_x_3:
[----:B------:R-:W-:Y:S01]  /*0310*/  ULDC UR4, c[0x0][0x580] ;  /* 0x0001600000047ab9 */ /* 0x000fe20000000800 */
[----:B------:R-:W-:Y:S01]  /*0320*/  MOV R4, 0x1 ;  /* 0x0000000100047802 */ /* 0x000fe20000000f00 */
[----:B------:R-:W-:Y:S01]  /*0330*/  UMOV UR5, URZ ;  /* 0x0000003f00057c82 */ /* 0x000fe20008000000 */
[----:B------:R-:W-:Y:S01]  /*0340*/  FSETP.NEU.AND P0, PT, RZ, UR4, PT ;  /* 0x00000004ff007c0b */ /* 0x000fe2000bf0d000 */
[----:B------:R-:W-:-:S12]  /*0350*/  UMOV UR4, URZ ;  /* 0x0000003f00047c82 */ /* 0x000fd80008000000 */
[----:B------:R-:W-:-:S05]  /*0360*/  VOTEU.ANY UP0, P0 ;  /* 0x00000000003f7886 */ /* 0x000fca0000000100 */
.L_x_2:
[----:B------:R-:W-:Y:S01]  /*0370*/  ISETP.NE.U32.AND P0, PT, RZ, UR4, PT ;  /* 0x00000004ff007c0c */ /* 0x000fe2000bf05070 */
[----:B------:R-:W-:Y:S01]  /*0380*/  UPLOP3.LUT UP1, UPT, UPT, UPT, UPT, 0x40, 0x0 ;  /* 0x000000000000789c */ /* 0x000fe20003f2e870 */
[----:B------:R-:W-:Y:S02]  /*0390*/  ISETP.NE.AND.EX P2, PT, RZ, UR9, PT, P2 ;  /* 0x00000009ff007c0c */ /* 0x000fe4000bf45320 */
[----:B------:R-:W-:Y:S01]  /*03a0*/  ISETP.NE.AND.EX P0, PT, RZ, UR5, PT, P0 ;  /* 0x00000005ff007c0c */ /* 0x000fe2000bf05300 */
[----:B------:R-:W-:-:S12]  /*03b0*/  UP2UR UR60, UPR, URZ, 0x2 ;  /* 0x000000023f3c7883 */ /* 0x000fd80008000000 */
[----:B------:R-:W-:Y:S05]  /*03c0*/  @P0 BRA P2, `(.L_x_4) ;  /* 0x0000000000400947 */ /* 0x000fea0001000000 */
[----:B------:R-:W-:-:S04]  /*03d0*/  ISETP.NE.U32.AND P0, PT, RZ, UR8, PT ;  /* 0x00000008ff007c0c */ /* 0x000fc8000bf05070 */
[----:B------:R-:W-:-:S13]  /*03e0*/  ISETP.NE.AND.EX P0, PT, RZ, UR9, PT, P0 ;  /* 0x00000009ff007c0c */ /* 0x000fda000bf05300 */
[----:B------:R-:W-:Y:S05]  /*03f0*/  @!P0 BRA `(.L_x_5) ;  /* 0x00000000002c8947 */ /* 0x000fea0003800000 */
[----:B------:R-:W-:Y:S01]  /*0400*/  PRMT R2, R4, 0x9910, RZ ;  /* 0x0000991004027816 */ /* 0x000fe200000000ff */
[----:B------:R-:W-:Y:S02]  /*0410*/  UISETP.NE.U32.AND UP1, UPT, UR4, URZ, UPT ;  /* 0x0000003f0400728c */ /* 0x000fe4000bf25070 */
[----:B------:R-:W-:Y:S01]  /*0420*/  USEL UR4, URZ, 0xffffffff, UP0 ;  /* 0xffffffff3f047887 */ /* 0x000fe20008000000 */
[----:B------:R-:W-:Y:S01]  /*0430*/  R2UR UR7, R2 ;  /* 0x00000000020772ca */ /* 0x000fe200000e0000 */
[----:B------:R-:W-:-:S12]  /*0440*/  UISETP.NE.AND.EX UP0, UPT, UR5, URZ, UPT, UP1 ;  /* 0x0000003f0500728c */ /* 0x000fd8000bf05310 */
[----:B------:R-:W-:-:S11]  /*0450*/  UISETP.NE.AND UP2, UPT, UR7, URZ, UPT ;  /* 0x0000003f0700728c */ /* 0x000fd6000bf45270 */
[----:B------:R-:W-:-:S04]  /*0460*/  @!UP2 USEL UR4, URZ, 0xffffffff, UP0 ;  /* 0xffffffff3f04a887 */ /* 0x000fc80008000000 */
[----:B------:R-:W-:-:S04]  /*0470*/  ULOP3.LUT UR4, UR4, 0x1, URZ, 0xc0, !UPT ;  /* 0x0000000104047892 */ /* 0x000fc8000f8ec03f */
[----:B------:R-:W-:-:S04]  /*0480*/  UISETP.EQ.U32.AND UP0, UPT, UR4, 0x1, UPT ;  /* 0x000000010400788c */ /* 0x000fc8000bf02070 */
[----:B------:R-:W-:Y:S01]  /*0490*/  UP2UR UR60, UPR, URZ, 0x1 ;  /* 0x000000013f3c7883 */ /* 0x000fe20008000000 */
[----:B------:R-:W-:Y:S11]  /*04a0*/  BRA `(.L_x_4) ;  /* 0x0000000000087947 */ /* 0x000ff60003800000 */
.L_x_5:
[----:B------:R-:W-:-:S04]  /*04b0*/  UPLOP3.LUT UP0, UPT, UPT, UPT, UP0, 0x40, 0x0 ;  /* 0x000000000000789c */ /* 0x000fc80003f0e800 */
[----:B------:R-:W-:-:S12]  /*04c0*/  UP2UR UR60, UPR, URZ, 0x1 ;  /* 0x000000013f3c7883 */ /* 0x000fd80008000000 */
.L_x_4:
[----:B------:R-:W1:Y:S01]  /*04d0*/  SHFL.IDX PT, R2, R0, RZ, 0x1f ;  /* 0x00001fff00027589 */ /* 0x000e6200000e0000 */
[----:B------:R-:W-:Y:S02]  /*04e0*/  UISETP.NE.AND UP0, UPT, UR58, URZ, UPT ;  /* 0x0000003f3a00728c */ /* 0x000fe4000bf05270 */
[----:B------:R-:W-:Y:S02]  /*04f0*/  UISETP.NE.AND UP1, UPT, UR6, URZ, UPT ;  /* 0x0000003f0600728c */ /* 0x000fe4000bf25270 */
[----:B------:R-:W-:Y:S02]  /*0500*/  UP2UR UR61, UPR, URZ, 0x1 ;  /* 0x000000013f3d7883 */ /* 0x000fe40008000000 */
[----:B------:R-:W-:Y:S02]  /*0510*/  UISETP.EQ.OR UP0, UPT, UR58, 0x3, !UP0 ;  /* 0x000000033a00788c */ /* 0x000fe4000c702670 */
[----:B------:R-:W-:Y:S02]  /*0520*/  UIADD3 UR9, UR6, -0x1, URZ ;  /* 0xffffffff06097890 */ /* 0x000fe4000fffe03f */
[----:B------:R-:W-:Y:S01]  /*0530*/  UISETP.EQ.AND UP0, UPT, UR6, URZ, UP0 ;  /* 0x0000003f0600728c */ /* 0x000fe20008702270 */
[----:B-1----:R-:W-:-:S13]  /*0540*/  ISETP.NE.AND P0, PT, R2, RZ, PT ;  /* 0x000000ff0200720c */ /* 0x002fda0003f05270 */
[----:B------:R-:W-:Y:S05]  /*0550*/  @P0 BRA `(.L_x_6) ;  /* 0x0000000000580947 */ /* 0x000fea0003800000 */
[----:B------:R-:W1:Y:S01]  /*0560*/  S2UR UR8, SR_CgaCtaId ;  /* 0x00000000000879c3 */ /* 0x000e620000008800 */
[----:B------:R-:W-:Y:S01]  /*0570*/  UMOV UR4, 0x400 ;  /* 0x0000040000047882 */ /* 0x000fe20000000000 */
[----:B------:R-:W-:Y:S01]  /*0580*/  UMOV UR5, 0x1 ;  /* 0x0000000100057882 */ /* 0x000fe20000000000 */
[----:B------:R-:W-:Y:S01]  /*0590*/  UMOV UR6, 0x4 ;  /* 0x0000000400067882 */ /* 0x000fe20000000000 */
[----:B------:R-:W-:Y:S01]  /*05a0*/  ELECT P0, URZ, PT ;  /* 0x00000000003f782f */ /* 0x000fe20003800000 */
[----:B------:R-:W-:-:S04]  /*05b0*/  UIADD3 UR6, -UR6, 0x100000, URZ ;  /* 0x0010000006067890 */ /* 0x000fc8000fffe13f */
[----:B------:R-:W-:Y:S02]  /*05c0*/  USHF.L.U32 UR7, UR6, 0xb, URZ ;  /* 0x0000000b06077899 */ /* 0x000fe4000800063f */
[----:B------:R-:W-:Y:S02]  /*05d0*/  USHF.L.U32 UR6, UR6, 0x1, URZ ;  /* 0x0000000106067899 */ /* 0x000fe4000800063f */
[----:B-1----:R-:W-:Y:S02]  /*05e0*/  ULEA UR8, UR8, UR4, 0x18 ;  /* 0x0000000408087291 */ /* 0x002fe4000f8ec03f */
[----:B------:R-:W-:-:S04]  /*05f0*/  UIADD3 UR4, -UR5, 0x100000, URZ ;  /* 0x0010000005047890 */ /* 0x000fc8000fffe13f */
[----:B------:R-:W-:Y:S02]  /*0600*/  USHF.L.U32 UR5, UR4, 0xb, URZ ;  /* 0x0000000b04057899 */ /* 0x000fe4000800063f */
[----:B------:R-:W-:Y:S01]  /*0610*/  USHF.L.U32 UR4, UR4, 0x1, URZ ;  /* 0x0000000104047899 */ /* 0x000fe2000800063f */
[----:B------:R-:W1:Y:S11]  /*0620*/  FENCE.VIEW.ASYNC.S ;  /* 0x00000000000073c6 */ /* 0x000e760000000000 */
[----:B-1----:R1:W2:Y:S01]  /*0630*/  SYNCS.EXCH.64 URZ, [UR8], UR4 ;  /* 0x00000004083f75b2 */ /* 0x0022a20008000100 */
[----:B------:R1:W3:Y:S01]  /*0640*/  SYNCS.EXCH.64 URZ, [UR8+0x20], UR6 ;  /* 0x00002006083f75b2 */ /* 0x0002e20008000100 */
[----:B------:R1:W4:Y:S01]  /*0650*/  SYNCS.EXCH.64 URZ, [UR8+0x8], UR4 ;  /* 0x00000804083f75b2 */ /* 0x0003220008000100 */
[----:B------:R1:W1:Y:S01]  /*0660*/  SYNCS.EXCH.64 URZ, [UR8+0x28], UR6 ;  /* 0x00002806083f75b2 */ /* 0x0002620008000100 */
[----:B------:R1:W1:Y:S01]  /*0670*/  SYNCS.EXCH.64 URZ, [UR8+0x10], UR4 ;  /* 0x00001004083f75b2 */ /* 0x0002620008000100 */
[----:B------:R1:W1:Y:S01]  /*0680*/  SYNCS.EXCH.64 URZ, [UR8+0x30], UR6 ;  /* 0x00003006083f75b2 */ /* 0x0002620008000100 */
[----:B------:R1:W1:Y:S01]  /*0690*/  SYNCS.EXCH.64 URZ, [UR8+0x18], UR4 ;  /* 0x00001804083f75b2 */ /* 0x0002620008000100 */
[----:B------:R1:W1:Y:S01]  /*06a0*/  SYNCS.EXCH.64 URZ, [UR8+0x38], UR6 ;  /* 0x00003806083f75b2 */ /* 0x0002620008000100 */
[----:B------:R-:W-:Y:S01]  /*06b0*/  NOP ;  /* 0x0000000000007918 */ /* 0x000fe20000000000 */
.L_x_6:
[----:B------:R-:W5:Y:S01]  /*06c0*/  SHFL.IDX PT, R3, R0, RZ, 0x1f ;  /* 0x00001fff00037589 */ /* 0x000f6200000e0000 */
[----:B------:R-:W-:Y:S01]  /*06d0*/  NOP ;  /* 0x0000000000007918 */ /* 0x000fe20000000000 */
[----:B-----5:R-:W-:-:S13]  /*06e0*/  ISETP.NE.AND P0, PT, R3, RZ, PT ;  /* 0x000000ff0300720c */ /* 0x020fda0003f05270 */
[----:B------:R-:W-:Y:S05]  /*06f0*/  @P0 BRA `(.L_x_7) ;  /* 0x0000000000580947 */ /* 0x000fea0003800000 */
[----:B-1----:R-:W1:Y:S01]  /*0700*/  S2UR UR5, SR_CgaCtaId ;  /* 0x00000000000579c3 */ /* 0x002e620000008800 */
[----:B------:R-:W-:Y:S01]  /*0710*/  UMOV UR4, 0x400 ;  /* 0x0000040000047882 */ /* 0x000fe20000000000 */
[----:B------:R-:W-:Y:S01]  /*0720*/  UMOV UR6, 0x20 ;  /* 0x0000002000067882 */ /* 0x000fe20000000000 */
[----:B------:R-:W-:Y:S01]  /*0730*/  UMOV UR7, 0x100 ;  /* 0x0000010000077882 */ /* 0x000fe20000000000 */
[----:B------:R-:W-:Y:S01]  /*0740*/  ELECT P0, URZ, PT ;  /* 0x00000000003f782f */ /* 0x000fe20003800000 */
[----:B-1----:R-:W-:Y:S02]  /*0750*/  ULEA UR8, UR5, UR4, 0x18 ;  /* 0x0000000405087291 */ /* 0x002fe4000f8ec03f */
[----:B------:R-:W-:-:S04]  /*0760*/  UIADD3 UR4, -UR6, 0x100000, URZ ;  /* 0x0010000006047890 */ /* 0x000fc8000fffe13f */
[----:B------:R-:W-:Y:S02]  /*0770*/  USHF.L.U32 UR5, UR4, 0xb, URZ ;  /* 0x0000000b04057899 */ /* 0x000fe4000800063f */
[----:B------:R-:W-:Y:S02]  /*0780*/  USHF.L.U32 UR4, UR4, 0x1, URZ ;  /* 0x0000000104047899 */ /* 0x000fe4000800063f */
[----:B------:R-:W-:-:S04]  /*0790*/  UIADD3 UR6, -UR7, 0x100000, URZ ;  /* 0x0010000007067890 */ /* 0x000fc8000fffe13f */
[----:B------:R-:W-:Y:S02]  /*07a0*/  USHF.L.U32 UR7, UR6, 0xb, URZ ;  /* 0x0000000b06077899 */ /* 0x000fe4000800063f */
[----:B------:R-:W-:Y:S01]  /*07b0*/  USHF.L.U32 UR6, UR6, 0x1, URZ ;  /* 0x0000000106067899 */ /* 0x000fe2000800063f */
[----:B------:R-:W1:Y:S03]  /*07c0*/  FENCE.VIEW.ASYNC.S ;  /* 0x00000000000073c6 */ /* 0x000e660000000000 */
[----:B-1----:R1:W1:Y:S08]  /*07d0*/  SYNCS.EXCH.64 URZ, [UR8+0x40], UR4 ;  /* 0x00004004083f75b2 */ /* 0x0022700008000100 */
[----:B------:R1:W1:Y:S01]  /*07e0*/  SYNCS.EXCH.64 URZ, [UR8+0x60], UR6 ;  /* 0x00006006083f75b2 */ /* 0x0002620008000100 */
[----:B------:R1:W1:Y:S01]  /*07f0*/  SYNCS.EXCH.64 URZ, [UR8+0x48], UR4 ;  /* 0x00004804083f75b2 */ /* 0x0002620008000100 */
[----:B------:R1:W1:Y:S01]  /*0800*/  SYNCS.EXCH.64 URZ, [UR8+0x68], UR6 ;  /* 0x00006806083f75b2 */ /* 0x0002620008000100 */
[----:B------:R1:W1:Y:S01]  /*0810*/  SYNCS.EXCH.64 URZ, [UR8+0x50], UR4 ;  /* 0x00005004083f75b2 */ /* 0x0002620008000100 */
[----:B------:R1:W1:Y:S01]  /*0820*/  SYNCS.EXCH.64 URZ, [UR8+0x70], UR6 ;  /* 0x00007006083f75b2 */ /* 0x0002620008000100 */
[----:B------:R1:W1:Y:S01]  /*0830*/  SYNCS.EXCH.64 URZ, [UR8+0x58], UR4 ;  /* 0x00005804083f75b2 */ /* 0x0002620008000100 */
[----:B------:R1:W1:Y:S01]  /*0840*/  SYNCS.EXCH.64 URZ, [UR8+0x78], UR6 ;  /* 0x00007806083f75b2 */ /* 0x0002620008000100 */
[----:B------:R-:W-:Y:S01]  /*0850*/  NOP ;  /* 0x0000000000007918 */ /* 0x000fe20000000000 */
.L_x_7:
[----:B-1----:R-:W1:Y:S01]  /*0860*/  S2UR UR8, SR_CTAID.X ;  /* 0x00000000000879c3 */ /* 0x002e620000002500 */
[----:B------:R-:W5:Y:S01]  /*0870*/  SHFL.IDX PT, R0, R0, RZ, 0x1f ;  /* 0x00001fff00007589 */ /* 0x000f6200000e0000 */
[----:B------:R-:W-:Y:S02]  /*0880*/  SHF.R.S32.HI R4, RZ, 0x1f, R17 ;  /* 0x0000001fff047819 */ /* 0x000fe40000011411 */
[----:B------:R-:W-:Y:S02]  /*0890*/  ELECT P0, URZ, PT ;  /* 0x00000000003f782f */ /* 0x000fe40003800000 */
[----:B------:R-:W-:Y:S01]  /*08a0*/  SHF.R.S32.HI R7, RZ, 0x1f, R2 ;  /* 0x0000001fff077819 */ /* 0x000fe20000011402 */
[----:B------:R-:W-:Y:S01]  /*08b0*/  ULDC UR4, c[0x0][0x150] ;  /* 0x0000540000047ab9 */ /* 0x000fe20000000800 */
[----:B------:R-:W-:Y:S01]  /*08c0*/  LEA.HI R4, R4, R17, RZ, 0x7 ;  /* 0x0000001104047211 */ /* 0x000fe200078f38ff */
[----:B------:R-:W-:Y:S01]  /*08d0*/  NOP ;  /* 0x0000000000007918 */ /* 0x000fe20000000000 */
[----:B------:R-:W2:Y:S01]  /*08e0*/  LDC R9, c[0x0][0x144] ;  /* 0x00005100ff097b82 */ /* 0x000ea20000000800 */
[----:B------:R-:W-:Y:S01]  /*08f0*/  LEA.HI R7, R7, R2, RZ, 0x2 ;  /* 0x0000000207077211 */ /* 0x000fe200078f10ff */
[----:B------:R-:W-:Y:S01]  /*0900*/  USEL UR37, URZ, 0x1, !UP0 ;  /* 0x000000013f257887 */ /* 0x000fe2000c000000 */
[----:B------:R-:W-:-:S02]  /*0910*/  LOP3.LUT R6, R4, 0xffffff80, RZ, 0xc0, !PT ;  /* 0xffffff8004067812 */ /* 0x000fc400078ec0ff */
[----:B------:R-:W3:Y:S01]  /*0920*/  S2R R4, SR_CTAID.Y ;  /* 0x0000000000047919 */ /* 0x000ee20000002600 */
[----:B------:R-:W-:Y:S02]  /*0930*/  LOP3.LUT R7, R7, 0x3ffffffc, RZ, 0xc0, !PT ;  /* 0x3ffffffc07077812 */ /* 0x000fe400078ec0ff */
[----:B------:R-:W-:Y:S01]  /*0940*/  IADD3 R6, -R6, R17, RZ ;  /* 0x0000001106067210 */ /* 0x000fe20007ffe1ff */
[----:B------:R-:W4:Y:S01]  /*0950*/  LDC R13, c[0x0][0x148] ;  /* 0x00005200ff0d7b82 */ /* 0x000f220000000800 */
[----:B------:R-:W-:Y:S02]  /*0960*/  IADD3 R2, R2, -R7, RZ ;  /* 0x8000000702027210 */ /* 0x000fe40007ffe0ff */
[----:B------:R-:W-:Y:S02]  /*0970*/  SHF.R.S32.HI R3, RZ, 0x1f, R6 ;  /* 0x0000001fff037819 */ /* 0x000fe40000011406 */
[----:B------:R-:W-:Y:S02]  /*0980*/  MOV R23, 0x1 ;  /* 0x0000000100177802 */ /* 0x000fe40000000f00 */
[----:B-1----:R-:W-:-:S02]  /*0990*/  I2FP.F32.U32 R8, UR8 ;  /* 0x0000000800087c45 */ /* 0x002fc40008201000 */
[----:B------:R-:W-:Y:S02]  /*09a0*/  LEA.HI R3, R3, R6, RZ, 0x3 ;  /* 0x0000000603037211 */ /* 0x000fe400078f18ff */
[----:B-----5:R-:W-:Y:S01]  /*09b0*/  ISETP.NE.OR P0, PT, R0, RZ, !P0 ;  /* 0x000000ff0000720c */ /* 0x020fe20004705670 */
[----:B------:R-:W-:Y:S01]  /*09c0*/  FMUL R8, R8, UR4 ;  /* 0x0000000408087c20 */ /* 0x000fe20008400000 */
[--C-:B------:R-:W-:Y:S01]  /*09d0*/  SHF.R.S32.HI R0, RZ, 0x3, R3.reuse ;  /* 0x00000003ff007819 */ /* 0x100fe20000011403 */
[----:B------:R-:W-:Y:S01]  /*09e0*/  ULDC UR4, c[0x0][0x154] ;  /* 0x0000550000047ab9 */ /* 0x000fe20000000800 */
[----:B------:R-:W-:-:S03]  /*09f0*/  SHF.R.S32.HI R3, RZ, 0x1f, R3 ;  /* 0x0000001fff037819 */ /* 0x000fc60000011403 */
[----:B------:R-:W1:Y:S01]  /*0a00*/  F2I.U32.TRUNC.NTZ R8, R8 ;  /* 0x0000000800087305 */ /* 0x000e62000020f000 */
[----:B------:R-:W-:-:S04]  /*0a10*/  LEA.HI R3, R3, R0, RZ, 0x2 ;  /* 0x0000000003037211 */ /* 0x000fc800078f10ff */
[----:B------:R-:W-:Y:S01]  /*0a20*/  LOP3.LUT R3, R3, 0xfffffffc, RZ, 0xc0, !PT ;  /* 0xfffffffc03037812 */ /* 0x000fe200078ec0ff */
[----:B------:R-:W-:Y:S01]  /*0a30*/  VOTEU.ALL UP2, P0 ;  /* 0x00000000003f7886 */ /* 0x000fe20000040000 */
[----:B------:R-:W-:Y:S02]  /*0a40*/  VOTEU.ALL UP3, P0 ;  /* 0x00000000003f7886 */ /* 0x000fe40000060000 */
[----:B------:R-:W-:Y:S02]  /*0a50*/  IADD3 R3, R0, -R3, RZ ;  /* 0x8000000300037210 */ /* 0x000fe40007ffe0ff */
[----:B------:R-:W5:Y:S01]  /*0a60*/  @!UP2 S2UR UR7, SR_CgaCtaId ;  /* 0x000000000007a9c3 */ /* 0x000f620000008800 */
[----:B------:R-:W-:Y:S01]  /*0a70*/  @!UP2 UMOV UR6, 0x400 ;  /* 0x000004000006a882 */ /* 0x000fe20000000000 */
[----:B------:R-:W-:Y:S02]  /*0a80*/  LEA R2, R2, R3, 0x2 ;  /* 0x0000000302027211 */ /* 0x000fe400078e10ff */
[----:B---3--:R-:W-:-:S02]  /*0a90*/  I2FP.F32.U32 R3, R4 ;  /* 0x0000000400037245 */ /* 0x008fc40000201000 */
[----:B------:R-:W-:Y:S02]  /*0aa0*/  LEA.HI R0, R2, R2, RZ, 0x1 ;  /* 0x0000000202007211 */ /* 0x000fe400078f08ff */
[----:B-1----:R-:W-:Y:S01]  /*0ab0*/  IADD3 R8, -R8, RZ, RZ ;  /* 0x000000ff08087210 */ /* 0x002fe20007ffe1ff */
[----:B------:R-:W-:Y:S01]  /*0ac0*/  FMUL R7, R3, UR4 ;  /* 0x0000000403077c20 */ /* 0x000fe20008400000 */
[----:B------:R-:W-:Y:S01]  /*0ad0*/  LOP3.LUT R3, R0, 0xfffffffe, RZ, 0xc0, !PT ;  /* 0xfffffffe00037812 */ /* 0x000fe200078ec0ff */
[----:B------:R-:W-:Y:S02]  /*0ae0*/  UMOV UR4, 0x20 ;  /* 0x0000002000047882 */ /* 0x000fe40000000000 */
[----:B--2---:R-:W-:Y:S01]  /*0af0*/  IMAD R0, R9, R8, UR8 ;  /* 0x0000000809007e24 */ /* 0x004fe2000f8e0208 */
[----:B------:R-:W-:Y:S01]  /*0b00*/  IADD3 R3, R2, -R3, RZ ;  /* 0x8000000302037210 */ /* 0x000fe20007ffe0ff */
[----:B------:R-:W1:Y:S01]  /*0b10*/  LDC R8, c[0x0][0x140] ;  /* 0x00005000ff087b82 */ /* 0x000e620000000800 */
[----:B------:R-:W2:Y:S01]  /*0b20*/  F2I.U32.TRUNC.NTZ R7, R7 ;  /* 0x0000000700077305 */ /* 0x000ea2000020f000 */
[----:B------:R-:W-:-:S04]  /*0b30*/  @!UP2 UIADD3 UR4, -UR4, 0x100000, URZ ;  /* 0x001000000404a890 */ /* 0x000fc8000fffe13f */
[----:B------:R-:W-:Y:S02]  /*0b40*/  @!UP2 USHF.L.U32 UR5, UR4, 0xb, URZ ;  /* 0x0000000b0405a899 */ /* 0x000fe4000800063f */
[----:B------:R-:W-:Y:S01]  /*0b50*/  @!UP2 USHF.L.U32 UR4, UR4, 0x1, URZ ;  /* 0x000000010404a899 */ /* 0x000fe2000800063f */
[----:B------:R-:W-:Y:S02]  /*0b60*/  ISETP.NE.AND P2, PT, R3, R0, PT ;  /* 0x000000000300720c */ /* 0x000fe40003f45270 */
[----:B------:R-:W-:Y:S01]  /*0b70*/  SHF.L.U32 R3, R2, 0x2, RZ ;  /* 0x0000000202037819 */ /* 0x000fe200000006ff */
[----:B-----5:R-:W-:-:S03]  /*0b80*/  @!UP2 ULEA UR6, UR7, UR6, 0x18 ;  /* 0x000000060706a291 */ /* 0x020fc6000f8ec03f */
[----:B------:R-:W-:Y:S01]  /*0b90*/  LOP3.LUT R152, R2, 0xc, R3, 0x78, !PT ;  /* 0x0000000c02987812 */ /* 0x000fe200078e7803 */
[----:B------:R-:W-:Y:S01]  /*0ba0*/  VOTEU.ALL UP2, P0 ;  /* 0x00000000003f7886 */ /* 0x000fe20000040000 */
[----:B------:R-:W-:Y:S02]  /*0bb0*/  LOP3.LUT P0, RZ, R6, 0x7, RZ, 0xc0, !PT ;  /* 0x0000000706ff7812 */ /* 0x000fe4000780c0ff */
[----:B--2---:R-:W-:-:S03]  /*0bc0*/  IADD3 R14, -R7, RZ, RZ ;  /* 0x000000ff070e7210 */ /* 0x004fc60007ffe1ff */
[C---:B------:R-:W-:Y:S02]  /*0bd0*/  @P2 LEA.HI R2, R152.reuse, R152, RZ, 0x1 ;  /* 0x0000009898022211 */ /* 0x040fe400078f08ff */
[----:B------:R-:W-:Y:S01]  /*0be0*/  ISETP.LT.U32.AND P0, PT, R152, 0x2, !P0 ;  /* 0x000000029800780c */ /* 0x000fe20004701070 */
[----:B----4-:R-:W-:Y:S01]  /*0bf0*/  IMAD R3, R13, R14, R4 ;  /* 0x0000000e0d037224 */ /* 0x010fe200078e0204 */
[----:B------:R-:W2:Y:S02]  /*0c00*/  FENCE.VIEW.ASYNC.S ;  /* 0x00000000000073c6 */ /* 0x000ea40000000000 */
[----:B--2---:R2:W3:Y:S01]  /*0c10*/  @!UP2 SYNCS.EXCH.64 URZ, [UR6+0x80], UR4 ;  /* 0x00008004063fa5b2 */ /* 0x0044e20008000100 */
[----:B------:R-:W-:Y:S01]  /*0c20*/  @P2 SHF.R.S32.HI R2, RZ, 0x1, R2 ;  /* 0x00000001ff022819 */ /* 0x000fe20000011402 */
[----:B------:R-:W-:Y:S01]  /*0c30*/  UISETP.EQ.AND UP2, UPT, UR58, 0x2, !UP1 ;  /* 0x000000023a00788c */ /* 0x000fe2000cf42270 */
[----:B-1----:R-:W-:Y:S02]  /*0c40*/  ISETP.EQ.U32.AND P4, PT, R8, 0x1, PT ;  /* 0x000000010800780c */ /* 0x002fe40003f82070 */
[----:B------:R-:W-:Y:S01]  /*0c50*/  @P2 ISETP.NE.AND P3, PT, R2, R3, PT ;  /* 0x000000030200220c */ /* 0x000fe20003f65270 */
[----:B------:R-:W-:Y:S01]  /*0c60*/  USEL UR59, URZ, 0x1, !UP2 ;  /* 0x000000013f3b7887 */ /* 0x000fe2000d000000 */
[----:B------:R-:W-:-:S02]  /*0c70*/  SEL R2, RZ, 0x1, !P0 ;  /* 0x00000001ff027807 */ /* 0x000fc40004000000 */
[----:B------:R-:W-:-:S04]  /*0c80*/  @P2 SEL R23, RZ, 0x1, P3 ;  /* 0x00000001ff172807 */ /* 0x000fc80001800000 */
[----:B------:R-:W-:Y:S01]  /*0c90*/  LOP3.LUT R23, R23, R2, RZ, 0xc0, !PT ;  /* 0x0000000217177212 */ /* 0x000fe200078ec0ff */
[----:B------:R2:W1:Y:S01]  /*0ca0*/  @!UP3 SYNCS.EXCH.64 URZ, [UR6+0x88], UR4 ;  /* 0x00008804063fb5b2 */ /* 0x0004620008000100 */
[----:B------:R-:W-:Y:S01]  /*0cb0*/  UISETP.GE.U32.AND UP3, UPT, UR9, 0x2, UPT ;  /* 0x000000020900788c */ /* 0x000fe2000bf66070 */
[----:B------:R-:W-:-:S03]  /*0cc0*/  NOP ;  /* 0x0000000000007918 */ /* 0x000fc60000000000 */
[----:B------:R-:W-:Y:S02]  /*0cd0*/  USEL UR59, UR59, 0x2, UP3 ;  /* 0x000000023b3b7887 */ /* 0x000fe40009800000 */
[----:B------:R-:W-:Y:S01]  /*0ce0*/  USEL UR37, UR37, 0x2, UP3 ;  /* 0x0000000225257887 */ /* 0x000fe20009800000 */
[----:B--23--:R-:W-:Y:S11]  /*0cf0*/  @!P4 BRA `(.L_x_8) ;  /* 0x000000000008c947 */ /* 0x00cff60003800000 */
[----:B-1----:R-:W-:Y:S01]  /*0d00*/  UCGABAR_ARV ;  /* 0x00000000000079c7 */ /* 0x002fe20008000000 */
[----:B------:R-:W-:Y:S05]  /*0d10*/  BRA `(.L_x_9) ;  /* 0x0000000000047947 */ /* 0x000fea0003800000 */
.L_x_8:
[----:B-1----:R-:W-:Y:S01]  /*0d20*/  NOP ;  /* 0x0000000000007918 */ /* 0x002fe20000000000 */
.L_x_9:
[----:B------:R-:W1:Y:S01]  /*0d30*/  LDC R18, c[0x0][0x904] ;  /* 0x00024100ff127b82 */ /* 0x000e620000000800 */
[----:B------:R-:W-:Y:S02]  /*0d40*/  MOV R3, RZ ;  /* 0x000000ff00037202 */ /* 0x000fe40000000f00 */
[----:B-1----:R-:W-:-:S04]  /*0d50*/  ISETP.NE.AND P2, PT, R18, 0x1, PT ;  /* 0x000000011200780c */ /* 0x002fc80003f45270 */
[----:B------:R-:W-:Y:S02]  /*0d60*/  P2R R2, PR, RZ, 0x4 ;  /* 0x00000004ff027803 */ /* 0x000fe40000000000 */
[----:B------:R-:W-:-:S07]  /*0d70*/  MOV R2, UR8 ;  /* 0x0000000800027c02 */ /* 0x000fce0008000f00 */
[----:B------:R-:W1:Y:S01]  /*0d80*/  @P2 LDC R9, c[0x0][0x10] ;  /* 0x00000400ff092b82 */ /* 0x000e620000000800 */
[----:B------:R-:W-:Y:S02]  /*0d90*/  @P2 MOV R5, RZ ;  /* 0x000000ff00052202 */ /* 0x000fe40000000f00 */
[----:B------:R-:W-:-:S05]  /*0da0*/  @P2 MOV R11, RZ ;  /* 0x000000ff000b2202 */ /* 0x000fca0000000f00 */
[----:B------:R-:W2:Y:S01]  /*0db0*/  @!P2 LDC R7, c[0x0][0xc] ;  /* 0x00000300ff07ab82 */ /* 0x000ea20000000800 */
[----:B------:R-:W-:Y:S01]  /*0dc0*/  ULDC UR4, c[0x0][0xc] ;  /* 0x0000030000047ab9 */ /* 0x000fe20000000800 */
[----:B------:R-:W-:Y:S01]  /*0dd0*/  ULDC UR5, c[0x0][0x10] ;  /* 0x0000040000057ab9 */ /* 0x000fe20000000800 */
[----:B------:R-:W-:Y:S01]  /*0de0*/  ULDC UR6, c[0x0][0x14] ;  /* 0x0000050000067ab9 */ /* 0x000fe20000000800 */
[----:B------:R-:W-:-:S04]  /*0df0*/  UIMAD.WIDE.U32 UR4, UR4, UR5, URZ ;  /* 0x00000005040472a5 */ /* 0x000fc8000f8e003f */
[----:B------:R-:W-:Y:S02]  /*0e00*/  UIMAD.WIDE.U32 UR46, UR4, UR6, URZ ;  /* 0x00000006042e72a5 */ /* 0x000fe4000f8e003f */
[----:B------:R-:W-:-:S04]  /*0e10*/  UIMAD UR39, UR5, UR6, URZ ;  /* 0x00000006052772a4 */ /* 0x000fc8000f8e023f */
[----:B------:R-:W-:Y:S01]  /*0e20*/  UIADD3 UR39, UR47, UR39, URZ ;  /* 0x000000272f277290 */ /* 0x000fe2000fffe03f */
[----:B-1----:R-:W-:-:S05]  /*0e30*/  @P2 IMAD.WIDE.U32 R8, R9, UR8, R4 ;  /* 0x0000000809082c25 */ /* 0x002fca000f8e0004 */
[----:B------:R-:W-:Y:S01]  /*0e40*/  @P2 IADD3 R16, R9, R11, RZ ;  /* 0x0000000b09102210 */ /* 0x000fe20007ffe0ff */
[----:B--2---:R-:W-:Y:S01]  /*0e50*/  @!P2 IMAD.WIDE.U32 R6, R4, R7, R2 ;  /* 0x000000070406a225 */ /* 0x004fe200078e0002 */
[----:B------:R-:W-:Y:S02]  /*0e60*/  @P2 MOV R2, R8 ;  /* 0x0000000800022202 */ /* 0x000fe40000000f00 */
[----:B------:R-:W-:Y:S02]  /*0e70*/  @!P2 MOV R2, R6 ;  /* 0x000000060002a202 */ /* 0x000fe40000000f00 */
[----:B------:R-:W-:Y:S01]  /*0e80*/  @!P2 MOV R16, R7 ;  /* 0x000000070010a202 */ /* 0x000fe20000000f00 */
[----:B------:R-:W-:Y:S06]  /*0e90*/  @!P4 BRA `(.L_x_10) ;  /* 0x00000000000cc947 */ /* 0x000fec0003800000 */
[----:B------:R-:W-:Y:S01]  /*0ea0*/  UCGABAR_WAIT ;  /* 0x0000000000007dc7 */ /* 0x000fe20008000000 */
[----:B------:R-:W-:Y:S01]  /*0eb0*/  CCTL.IVALL ;  /* 0x00000000ff00798f */ /* 0x000fe20002000000 */
[----:B------:R-:W-:Y:S05]  /*0ec0*/  BRA `(.L_x_11) ;  /* 0x0000000000047947 */ /* 0x000fea0003800000 */
.L_x_10:
[----:B------:R-:W-:Y:S06]  /*0ed0*/  BAR.SYNC.DEFER_BLOCKING 0x0 ;  /* 0x0000000000007b1d */ /* 0x000fec0000010000 */
.L_x_11:
[----:B------:R-:W-:Y:S01]  /*0ee0*/  PLOP3.LUT P0, PT, PT, PT, UP1, 0x80, 0x0 ;  /* 0x000000000000781c */ /* 0x000fe20003f0f018 */
[----:B------:R-:W1:Y:S01]  /*0ef0*/  S2UR UR38, SR_CgaCtaId ;  /* 0x00000000002679c3 */ /* 0x000e620000008800 */
[----:B------:R-:W-:Y:S11]  /*0f00*/  BSSY B6, `(.L_x_12) ;  /* 0x00014f3000067945 */ /* 0x000ff60003800000 */
[----:B------:R-:W-:Y:S05]  /*0f10*/  @!P0 BRA `(.L_x_13) ;  /* 0x0000012000308947 */ /* 0x000fea0003800000 */
[----:B------:R-:W-:-:S06]  /*0f20*/  UISETP.GT.U32.AND UP0, UPT, UR9, 0x1, UPT ;  /* 0x000000010900788c */ /* 0x000fcc000bf04070 */
[----:B------:R-:W-:-:S13]  /*0f30*/  PLOP3.LUT P0, PT, PT, PT, UP0, 0x80, 0x0 ;  /* 0x000000000000781c */ /* 0x000fda0003f0f008 */
[----:B------:R-:W-:Y:S05]  /*0f40*/  @P0 BRA `(.L_x_14) ;  /* 0x0000014c00b80947 */ /* 0x000fea0003800000 */
[----:B------:R-:W-:Y:S01]  /*0f50*/  ULDC.64 UR4, c[0x0][0x8f8] ;  /* 0x00023e0000047ab9 */ /* 0x000fe20000000a00 */
[----:B------:R-:W-:Y:S01]  /*0f60*/  UMOV UR51, 0xffffffff ;  /* 0xffffffff00337882 */ /* 0x000fe20000000000 */
[----:B------:R-:W-:Y:S02]  /*0f70*/  ISETP.GE.U32.AND P0, PT, R2, UR4, PT ;  /* 0x0000000402007c0c */ /* 0x000fe4000bf06070 */
[----:B------:R-:W-:Y:S02]  /*0f80*/  PRMT R22, RZ, 0x7610, R22 ;  /* 0x00007610ff167816 */ /* 0x000fe40000000016 */
[----:B------:R-:W-:Y:S02]  /*0f90*/  ISETP.GE.U32.AND.EX P0, PT, R16, UR5, PT, P0 ;  /* 0x0000000510007c0c */ /* 0x000fe4000bf06100 */
[----:B------:R-:W-:Y:S02]  /*0fa0*/  MOV R19, 0xffffffff ;  /* 0xffffffff00137802 */ /* 0x000fe40000000f00 */
[----:B------:R-:W-:-:S02]  /*0fb0*/  MOV R156, 0xffffffff ;  /* 0xffffffff009c7802 */ /* 0x000fc40000000f00 */
[----:B------:R-:W-:-:S07]  /*0fc0*/  PRMT R3, RZ, 0x7610, R3 ;  /* 0x00007610ff037816 */ /* 0x000fce0000000003 */
[----:B------:R-:W-:Y:S05]  /*0fd0*/  @P0 BRA `(.L_x_15) ;  /* 0x0000000400300947 */ /* 0x000fea0003800000 */
[----:B------:R-:W2:Y:S01]  /*0fe0*/  LDC.64 R20, c[0x0][0x8d0] ;  /* 0x00023400ff147b82 */ /* 0x000ea20000000a00 */
[----:B------:R-:W-:Y:S02]  /*0ff0*/  MOV R6, R2 ;  /* 0x0000000200067202 */ /* 0x000fe40000000f00 */
[----:B------:R-:W-:-:S05]  /*1000*/  MOV R7, R16 ;  /* 0x0000001000077202 */ /* 0x000fca0000000f00 */
[----:B------:R-:W3:Y:S08]  /*1010*/  LDC R12, c[0x0][0x8d8] ;  /* 0x00023600ff0c7b82 */ /* 0x000ef00000000800 */
[----:B------:R-:W4:Y:S01]  /*1020*/  LDC.64 R24, c[0x0][0x8c8] ;  /* 0x00023200ff187b82 */ /* 0x000f220000000a00 */
[----:B--2---:R-:W-:-:S04]  /*1030*/  ISETP.NE.U32.AND P0, PT, R20, RZ, PT ;  /* 0x000000ff1400720c */ /* 0x004fc80003f05070 */
[----:B------:R-:W-:-:S13]  /*1040*/  ISETP.NE.AND.EX P0, PT, R21, RZ, PT, P0 ;  /* 0x000000ff1500720c */ /* 0x000fda0003f05300 */
[----:B---34-:R-:W-:Y:S05]  /*1050*/  @!P0 BRA `(.L_x_16) ;  /* 0x0000000000288947 */ /* 0x018fea0003800000 */
[----:B------:R-:W2:Y:S02]  /*1060*/  LDC R3, c[0x0][0x8dc] ;  /* 0x00023700ff037b82 */ /* 0x000ea40000000800 */
[----:B--2---:R-:W-:-:S04]  /*1070*/  IADD3 R3, P0, R2, R3, RZ ;  /* 0x0000000302037210 */ /* 0x004fc80007f1e0ff */
[----:B------:R-:W-:-:S05]  /*1080*/  IADD3.X R15, RZ, R16, RZ, P0, !PT ;  /* 0x00000010ff0f7210 */ /* 0x000fca00007fe4ff */
[----:B------:R-:W-:-:S04]  /*1090*/  IMAD.WIDE.U32 R6, R15, R20, RZ ;  /* 0x000000140f067225 */ /* 0x000fc800078e00ff */
[----:B------:R-:W-:-:S04]  /*10a0*/  IMAD.WIDE.U32 R8, P0, R3, R21, R6 ;  /* 0x0000001503087225 */ /* 0x000fc80007800006 */
[----:B------:R-:W-:Y:S01]  /*10b0*/  IMAD.WIDE.U32 R6, R3, R20, RZ ;  /* 0x0000001403067225 */ /* 0x000fe200078e00ff */
[----:B------:R-:W-:Y:S02]  /*10c0*/  IADD3.X R11, RZ, RZ, RZ, P0, !PT ;  /* 0x000000ffff0b7210 */ /* 0x000fe400007fe4ff */
[----:B------:R-:W-:Y:S02]  /*10d0*/  MOV R10, R9 ;  /* 0x00000009000a7202 */ /* 0x000fe40000000f00 */
[----:B------:R-:W-:-:S05]  /*10e0*/  IADD3 RZ, P0, R7, R8, RZ ;  /* 0x0000000807ff7210 */ /* 0x000fca0007f1e0ff */
[----:B------:R-:W-:-:S08]  /*10f0*/  IMAD.WIDE.U32.X R6, R15, R21, R10, P0 ;  /* 0x000000150f067225 */ /* 0x000fd000000e040a */
.L_x_16:
[-CC-:B------:R-:W-:Y:S01]  /*1100*/  SHF.R.U64 R30, R6, R12.reuse, R7.reuse ;  /* 0x0000000c061e7219 */ /* 0x180fe20000001207 */
[----:B------:R-:W2:Y:S01]  /*1110*/  LDC.64 R28, c[0x0][0x8e8] ;  /* 0x00023a00ff1c7b82 */ /* 0x000ea20000000a00 */
[----:B------:R-:W-:Y:S01]  /*1120*/  SHF.R.U32.HI R3, RZ, R12, R7 ;  /* 0x0000000cff037219 */ /* 0x000fe20000011607 */
[----:B------:R-:W-:Y:S01]  /*1130*/  IMAD R13, R13, R14, R4 ;  /* 0x0000000e0d0d7224 */ /* 0x000fe200078e0204 */
[----:B------:R-:W-:Y:S02]  /*1140*/  IADD3 R5, P0, RZ, -R30, RZ ;  /* 0x8000001eff057210 */ /* 0x000fe40007f1e0ff */
[----:B------:R-:W-:Y:S02]  /*1150*/  MOV R27, 0x1 ;  /* 0x00000001001b7802 */ /* 0x000fe40000000f00 */
[----:B------:R-:W-:Y:S01]  /*1160*/  IADD3.X R3, RZ, ~R3, RZ, P0, !PT ;  /* 0x80000003ff037210 */ /* 0x000fe200007fe4ff */
[----:B------:R-:W3:Y:S04]  /*1170*/  LDC R10, c[0x0][0x8c0] ;  /* 0x00023000ff0a7b82 */ /* 0x000ee80000000800 */
[----:B------:R-:W-:Y:S01]  /*1180*/  IMAD R8, R3, R24, RZ ;  /* 0x0000001803087224 */ /* 0x000fe200078e02ff */
[----:B------:R-:W-:-:S03]  /*1190*/  MOV R3, R16 ;  /* 0x0000001000037202 */ /* 0x000fc60000000f00 */
[----:B------:R-:W4:Y:S01]  /*11a0*/  LDC R20, c[0x0][0x8b0] ;  /* 0x00022c00ff147b82 */ /* 0x000f220000000800 */
[----:B------:R-:W-:Y:S01]  /*11b0*/  IMAD.WIDE.U32 R6, R5, R24, R2 ;  /* 0x0000001805067225 */ /* 0x000fe200078e0002 */
[----:B------:R-:W-:-:S03]  /*11c0*/  MOV R3, 0xffffffff ;  /* 0xffffffff00037802 */ /* 0x000fc60000000f00 */
[----:B------:R-:W-:-:S03]  /*11d0*/  IMAD R5, R5, R25, R8 ;  /* 0x0000001905057224 */ /* 0x000fc600078e0208 */
[----:B------:R-:W5:Y:S01]  /*11e0*/  LDC R26, c[0x0][0x900] ;  /* 0x00024000ff1a7b82 */ /* 0x000f620000000800 */
[----:B--2---:R-:W-:Y:S02]  /*11f0*/  ISETP.NE.U32.AND P0, PT, R28, RZ, PT ;  /* 0x000000ff1c00720c */ /* 0x004fe40003f05070 */
[----:B------:R-:W-:Y:S02]  /*1200*/  IADD3 R5, R7, R5, RZ ;  /* 0x0000000507057210 */ /* 0x000fe40007ffe0ff */
[----:B------:R-:W-:-:S03]  /*1210*/  ISETP.NE.AND.EX P0, PT, R29, RZ, PT, P0 ;  /* 0x000000ff1d00720c */ /* 0x000fc60003f05300 */
[----:B------:R-:W2:Y:S01]  /*1220*/  LDC R24, c[0x0][0x8a8] ;  /* 0x00022a00ff187b82 */ /* 0x000ea20000000800 */
[-CC-:B---3--:R-:W-:Y:S02]  /*1230*/  SHF.R.U64 R12, R6, R10.reuse, R5.reuse ;  /* 0x0000000a060c7219 */ /* 0x188fe40000001205 */
[----:B------:R-:W-:-:S05]  /*1240*/  SHF.R.U32.HI R5, RZ, R10, R5 ;  /* 0x0000000aff057219 */ /* 0x000fca0000011605 */
[----:B------:R-:W3:Y:S01]  /*1250*/  LDC R15, c[0x0][0x8f0] ;  /* 0x00023c00ff0f7b82 */ /* 0x000ee20000000800 */
[-CC-:B----4-:R-:W-:Y:S02]  /*1260*/  SHF.R.U64 R25, R12, R20.reuse, R5.reuse ;  /* 0x000000140c197219 */ /* 0x190fe40000001205 */
[----:B------:R-:W-:-:S05]  /*1270*/  SHF.R.U32.HI R5, RZ, R20, R5 ;  /* 0x00000014ff057219 */ /* 0x000fca0000011605 */
[----:B------:R-:W4:Y:S01]  /*1280*/  LDC R19, c[0x0][0x8e0] ;  /* 0x00023800ff137b82 */ /* 0x000f220000000800 */
[-C--:B-----5:R-:W-:Y:S02]  /*1290*/  SHF.L.U32 R3, R3, R26.reuse, RZ ;  /* 0x0000001a03037219 */ /* 0x0a0fe400000006ff */
[-CC-:B------:R-:W-:Y:S02]  /*12a0*/  SHF.R.U64 R14, R25, R26.reuse, R5.reuse ;  /* 0x0000001a190e7219 */ /* 0x180fe40000001205 */
[----:B------:R-:W-:Y:S02]  /*12b0*/  SHF.R.U32.HI R5, RZ, R26, R5 ;  /* 0x0000001aff057219 */ /* 0x000fe40000011605 */
[----:B------:R-:W-:Y:S01]  /*12c0*/  LOP3.LUT R10, RZ, R3, RZ, 0x33, !PT ;  /* 0x00000003ff0a7212 */ /* 0x000fe200078e33ff */
[----:B------:R-:W1:Y:S01]  /*12d0*/  LDC R21, c[0x0][0x8b8] ;  /* 0x00022e00ff157b82 */ /* 0x000e620000000800 */
[----:B------:R-:W-:Y:S01]  /*12e0*/  MOV R4, R14 ;  /* 0x0000000e00047202 */ /* 0x000fe20000000f00 */
[----:B------:R-:W-:Y:S06]  /*12f0*/  @!P0 BRA `(.L_x_17) ;  /* 0x0000000000288947 */ /* 0x000fec0003800000 */
[----:B------:R-:W5:Y:S02]  /*1300*/  LDC R3, c[0x0][0x8f4] ;  /* 0x00023d00ff037b82 */ /* 0x000f640000000800 */
[----:B-----5:R-:W-:-:S04]  /*1310*/  IADD3 R3, P0, R14, R3, RZ ;  /* 0x000000030e037210 */ /* 0x020fc80007f1e0ff */
        /* <DEDUP_REMOVED lines=8> */
.L_x_17:
[----:B---3--:R-:W-:Y:S02]  /*13a0*/  SHF.R.U64 R4, R4, R15, R5 ;  /* 0x0000000f04047219 */ /* 0x008fe40000001205 */
[----:B------:R-:W-:Y:S02]  /*13b0*/  SHF.L.U32 R3, R27, R26, RZ ;  /* 0x0000001a1b037219 */ /* 0x000fe400000006ff */
[----:B------:R-:W-:Y:S02]  /*13c0*/  LOP3.LUT R10, R25, R10, RZ, 0xc0, !PT ;  /* 0x0000000a190a7212 */ /* 0x000fe400078ec0ff */
[----:B--2---:R-:W-:Y:S02]  /*13d0*/  IADD3 R5, R24, -0x1, RZ ;  /* 0xffffffff18057810 */ /* 0x004fe40007ffe0ff */
[----:B------:R-:W-:Y:S01]  /*13e0*/  IADD3 R6, -R4, RZ, RZ ;  /* 0x000000ff04067210 */ /* 0x000fe20007ffe1ff */
[----:B------:R-:W-:Y:S01]  /*13f0*/  IMAD R7, R3, R4, R10 ;  /* 0x0000000403077224 */ /* 0x000fe200078e020a */
[----:B------:R-:W-:-:S02]  /*1400*/  SEL R0, R0, R13, !P2 ;  /* 0x0000000d00007207 */ /* 0x000fc40005000000 */
[----:B------:R-:W-:Y:S01]  /*1410*/  LOP3.LUT R5, R12, R5, RZ, 0xc0, !PT ;  /* 0x000000050c057212 */ /* 0x000fe200078ec0ff */
[----:B----4-:R-:W-:Y:S01]  /*1420*/  IMAD R3, R6, R19, R14 ;  /* 0x0000001306037224 */ /* 0x010fe200078e020e */
[----:B------:R-:W-:Y:S01]  /*1430*/  R2UR UR51, R30 ;  /* 0x000000001e3372ca */ /* 0x000fe200000e0000 */
[----:B-1----:R-:W-:Y:S01]  /*1440*/  IMAD R0, R7, R21, R0 ;  /* 0x0000001507007224 */ /* 0x002fe200078e0200 */
[----:B------:R-:W-:Y:S01]  /*1450*/  MOV R4, 0x1 ;  /* 0x0000000100047802 */ /* 0x000fe20000000f00 */
[----:B------:R-:W-:-:S05]  /*1460*/  IMAD R3, R3, R24, R5 ;  /* 0x0000001803037224 */ /* 0x000fca00078e0205 */
[----:B------:R-:W-:Y:S02]  /*1470*/  SEL R156, R3, R0, !P2 ;  /* 0x00000000039c7207 */ /* 0x000fe40005000000 */
[----:B------:R-:W-:Y:S02]  /*1480*/  SEL R19, R0, R3, !P2 ;  /* 0x0000000300137207 */ /* 0x000fe40005000000 */
[----:B------:R-:W-:-:S07]  /*1490*/  PRMT R3, R4, 0x7610, R3 ;  /* 0x0000761004037816 */ /* 0x000fce0000000003 */
.L_x_15:
[----:B------:R-:W-:-:S08]  /*14a0*/  NOP ;  /* 0x0000000000007918 */ /* 0x000fd00000000000 */
[----:B------:R-:W2:Y:S02]  /*14b0*/  USETMAXREG.TRY_ALLOC.CTAPOOL UP0, 0xe8 ;  /* 0x000000e8000079c8 */ /* 0x000ea40008000600 */
[----:B--2---:R-:W-:-:S13]  /*14c0*/  PLOP3.LUT P0, PT, PT, PT, UP0, 0x80, 0x0 ;  /* 0x000000000000781c */ /* 0x004fda0003f0f008 */
[----:B------:R-:W-:Y:S05]  /*14d0*/  @!P0 BRA `(.L_x_15) ;  /* 0xfffffffc00f08947 */ /* 0x000fea000383ffff */
[----:B------:R-:W-:Y:S02]  /*14e0*/  ULDC.64 UR4, c[0x0][0x590] ;  /* 0x0001640000047ab9 */ /* 0x000fe40000000a00 */
[----:B------:R-:W-:-:S04]  /*14f0*/  ISETP.NE.U32.AND P0, PT, RZ, UR4, PT ;  /* 0x00000004ff007c0c */ /* 0x000fc8000bf05070 */
[----:B------:R-:W-:-:S13]  /*1500*/  ISETP.NE.AND.EX P0, PT, RZ, UR5, PT, P0 ;  /* 0x00000005ff007c0c */ /* 0x000fda000bf05300 */
[----:B------:R-:W-:Y:S05]  /*1510*/  @P0 BRA `(.L_x_18) ;  /* 0x00000000002c0947 */ /* 0x000fea0003800000 */
[----:B------:R-:W-:Y:S02]  /*1520*/  ULDC.64 UR4, c[0x0][0x588] ;  /* 0x0001620000047ab9 */ /* 0x000fe40000000a00 */
[----:B------:R-:W-:-:S04]  /*1530*/  ISETP.NE.U32.AND P0, PT, RZ, UR4, PT ;  /* 0x00000004ff007c0c */ /* 0x000fc8000bf05070 */
[----:B------:R-:W-:-:S13]  /*1540*/  ISETP.NE.AND.EX P0, PT, RZ, UR5, PT, P0 ;  /* 0x00000005ff007c0c */ /* 0x000fda000bf05300 */
[----:B------:R-:W-:Y:S05]  /*1550*/  @!P0 BRA `(.L_x_19) ;  /* 0x0000000000108947 */ /* 0x000fea0003800000 */
[----:B------:R-:W2:Y:S02]  /*1560*/  LDC.64 R4, c[0x0][0x588] ;  /* 0x00016200ff047b82 */ /* 0x000ea40000000a00 */
[----:B--2---:R2:W5:Y:S01]  /*1570*/  LDG.E R153, desc[UR56][R4.64] ;  /* 0x0000003804997981 */ /* 0x004562000c1e1900 */
[----:B------:R-:W-:Y:S01]  /*1580*/  MOV R22, 0x1 ;  /* 0x0000000100167802 */ /* 0x000fe20000000f00 */
[----:B------:R-:W-:Y:S06]  /*1590*/  BRA `(.L_x_18) ;  /* 0x00000000000c7947 */ /* 0x000fec0003800000 */
.L_x_19:
[----:B------:R-:W-:Y:S01]  /*15a0*/  ULDC UR4, c[0x0][0x580] ;  /* 0x0001600000047ab9 */ /* 0x000fe20000000800 */
[----:B------:R-:W-:Y:S02]  /*15b0*/  MOV R22, 0x1 ;  /* 0x0000000100167802 */ /* 0x000fe40000000f00 */
[----:B------:R-:W-:-:S07]  /*15c0*/  MOV R153, UR4 ;  /* 0x0000000400997c02 */ /* 0x000fce0008000f00 */
.L_x_18:
        /* <DEDUP_REMOVED lines=8> */
[----:B------:R-:W3:Y:S02]  /*1650*/  LDC.64 R154, c[0x0][0x5a8] ;  /* 0x00016a00ff9a7b82 */ /* 0x000ee40000000a00 */
[----:B---3--:R3:W5:Y:S01]  /*1660*/  LDG.E R154, desc[UR56][R154.64] ;  /* 0x000000389a9a7981 */ /* 0x008762000c1e1900 */
[----:B------:R-:W-:Y:S05]  /*1670*/  BRA `(.L_x_20) ;  /* 0x0000000000087947 */ /* 0x000fea0003800000 */
.L_x_21:
[----:B------:R-:W-:Y:S02]  /*1680*/  ULDC UR4, c[0x0][0x5a0] ;  /* 0x0001680000047ab9 */ /* 0x000fe40000000800 */
[----:B------:R-:W-:-:S07]  /*1690*/  MOV R154, UR4 ;  /* 0x00000004009a7c02 */ /* 0x000fce0008000f00 */
.L_x_20:
[----:B------:R-:W-:Y:S01]  /*16a0*/  LOP3.LUT P1, RZ, R3, 0xff, RZ, 0xc0, !PT ;  /* 0x000000ff03ff7812 */ /* 0x000fe2000782c0ff */
[----:B------:R-:W-:Y:S01]  /*16b0*/  UMOV UR36, URZ ;  /* 0x0000003f00247c82 */ /* 0x000fe20008000000 */
[----:B------:R-:W-:-:S11]  /*16c0*/  PLOP3.LUT P0, PT, PT, PT, PT, 0x80, 0x0 ;  /* 0x000000000000781c */ /* 0x000fd60003f0f070 */
[----:B------:R-:W-:Y:S05]  /*16d0*/  @!P1 BRA `(.L_x_22) ;  /* 0x00000114009c9947 */ /* 0x000fea0003800000 */
[----:B------:R-:W-:Y:S01]  /*16e0*/  ULDC UR4, c[0x0][0x28c] ;  /* 0x0000a30000047ab9 */ /* 0x000fe20000000800 */
[----:B------:R-:W-:Y:S01]  /*16f0*/  LOP3.LUT P0, RZ, R17, 0x4, RZ, 0xc0, !PT ;  /* 0x0000000411ff7812 */ /* 0x000fe2000780c0ff */
[----:B------:R-:W-:Y:S01]  /*1700*/  UIADD3 UR4, UR4, 0x3f, URZ ;  /* 0x0000003f04047890 */ /* 0x000fe2000fffe03f */
[----:B---3--:R-:W-:Y:S01]  /*1710*/  MOV R155, 0x10 ;  /* 0x00000010009b7802 */ /* 0x008fe20000000f00 */
[----:B------:R-:W-:Y:S02]  /*1720*/  ULOP3.LUT UR55, UR37, 0x1, URZ, 0xfc, !UPT ;  /* 0x0000000125377892 */ /* 0x000fe4000f8efc3f */
[----:B------:R-:W-:Y:S01]  /*1730*/  USHF.R.S32.HI UR5, URZ, 0x1f, UR4 ;  /* 0x0000001f3f057899 */ /* 0x000fe20008011404 */
[----:B------:R-:W-:Y:S01]  /*1740*/  SEL R155, R155, 0xfffffff0, !P0 ;  /* 0xfffffff09b9b7807 */ /* 0x000fe20004000000 */
[----:B------:R-:W-:Y:S02]  /*1750*/  ULOP3.LUT UR45, UR59, 0x1, URZ, 0xfc, !UPT ;  /* 0x000000013b2d7892 */ /* 0x000fe4000f8efc3f */
[----:B------:R-:W-:Y:S01]  /*1760*/  ULEA.HI UR5, UR5, UR4, URZ, 0x6 ;  /* 0x0000000405057291 */ /* 0x000fe2000f8f303f */
[----:B------:R-:W-:Y:S01]  /*1770*/  ULDC.64 UR40, c[0x0][0x198] ;  /* 0x0000660000287ab9 */ /* 0x000fe20000000a00 */
[----:B------:R-:W-:-:S02]  /*1780*/  UMOV UR42, URZ ;  /* 0x0000003f002a7c82 */ /* 0x000fc40008000000 */
[----:B------:R-:W-:Y:S01]  /*1790*/  USHF.R.S32.HI UR52, URZ, 0x6, UR5 ;  /* 0x000000063f347899 */ /* 0x000fe20008011405 */
[----:B------:R-:W-:Y:S01]  /*17a0*/  UMOV UR43, URZ ;  /* 0x0000003f002b7c82 */ /* 0x000fe20008000000 */
[----:B------:R-:W-:Y:S01]  /*17b0*/  UMOV UR44, URZ ;  /* 0x0000003f002c7c82 */ /* 0x000fe20008000000 */
[----:B------:R-:W-:-:S09]  /*17c0*/  UMOV UR36, URZ ;  /* 0x0000003f00247c82 */ /* 0x000fd20008000000 */
.L_x_517:
[----:B------:R-:W-:Y:S01]  /*17d0*/  LOP3.LUT R0, R17, 0x80, RZ, 0xc0, !PT ;  /* 0x0000008011007812 */ /* 0x000fe200078ec0ff */
[----:B------:R-:W3:Y:S01]  /*17e0*/  S2UR UR54, SR_CgaCtaId ;  /* 0x00000000003679c3 */ /* 0x000ee20000008800 */
[----:B------:R-:W-:Y:S02]  /*17f0*/  UMOV UR53, 0x400 ;  /* 0x0000040000357882 */ /* 0x000fe40000000000 */
[----:B------:R-:W-:-:S06]  /*1800*/  SHF.R.U32.HI R0, RZ, 0x7, R0 ;  /* 0x00000007ff007819 */ /* 0x000fcc0000011600 */
[----:B------:R-:W4:Y:S01]  /*1810*/  SHFL.IDX PT, R0, R0, RZ, 0x1f ;  /* 0x00001fff00007589 */ /* 0x000f2200000e0000 */
[----:B---3--:R-:W-:Y:S01]  /*1820*/  ULEA UR53, UR54, UR53, 0x18 ;  /* 0x0000003536357291 */ /* 0x008fe2000f8ec03f */
[----:B----4-:R-:W-:-:S13]  /*1830*/  R2UR UR4, R0 ;  /* 0x00000000000472ca */ /* 0x010fda00000e0000 */
[----:B------:R-:W-:-:S04]  /*1840*/  ULEA.HI UR5, UR4, UR4, URZ, 0x1 ;  /* 0x0000000404057291 */ /* 0x000fc8000f8f083f */
[----:B------:R-:W-:-:S04]  /*1850*/  ULOP3.LUT UR5, UR5, 0x7fffe, URZ, 0xc0, !UPT ;  /* 0x0007fffe05057892 */ /* 0x000fc8000f8ec03f */
[----:B------:R-:W-:-:S03]  /*1860*/  UIADD3 UR5, UR4, -UR5, URZ ;  /* 0x8000000504057290 */ /* 0x000fc6000fffe03f */
[----:B------:R-:W-:Y:S01]  /*1870*/  ULDC UR4, c[0x0][0x28c] ;  /* 0x0000a30000047ab9 */ /* 0x000fe20000000800 */
[----:B------:R-:W-:Y:S01]  /*1880*/  ULEA UR5, UR5, UR53, 0xd ;  /* 0x0000003505057291 */ /* 0x000fe2000f8e683f */
[----:B------:R-:W-:-:S03]  /*1890*/  ISETP.LT.AND P0, PT, RZ, UR4, PT ;  /* 0x00000004ff007c0c */ /* 0x000fc6000bf01270 */
[----:B------:R-:W-:-:S04]  /*18a0*/  UIADD3 UR5, UR5, 0x8400, URZ ;  /* 0x0000840005057890 */ /* 0x000fc8000fffe03f */
[----:B------:R-:W-:-:S04]  /*18b0*/  USHF.R.U32.HI UR5, URZ, 0x4, UR5 ;  /* 0x000000043f057899 */ /* 0x000fc80008011605 */
[----:B------:R-:W-:Y:S02]  /*18c0*/  ULOP3.LUT UR48, UR5, 0x3fff, URZ, 0xc0, !UPT ;  /* 0x00003fff05307892 */ /* 0x000fe4000f8ec03f */
[----:B-1----:R-:W-:Y:S10]  /*18d0*/  @P0 BRA `(.L_x_23) ;  /* 0x0000000000400947 */ /* 0x002ff40003800000 */
[----:B------:R-:W-:Y:S01]  /*18e0*/  MOV R0, 0x0 ;  /* 0x0000000000007802 */ /* 0x000fe20000000f00 */
[----:B------:R-:W-:Y:S01]  /*18f0*/  ULDC.64 UR4, c[0x4][0x70] ;  /* 0x01001c0000047ab9 */ /* 0x000fe20000000a00 */
[----:B------:R-:W-:Y:S01]  /*1900*/  ULDC.64 UR6, c[0x4][0x8] ;  /* 0x0100020000067ab9 */ /* 0x000fe20000000a00 */
[----:B--2---:R-:W-:Y:S01]  /*1910*/  MOV R4, UR4 ;  /* 0x0000000400047c02 */ /* 0x004fe20008000f00 */
[----:B------:R2:W3:Y:S01]  /*1920*/  LDC.64 R14, c[0x4][R0] ;  /* 0x01000000000e7b82 */ /* 0x0004e20000000a00 */
[----:B------:R-:W-:Y:S01]  /*1930*/  MOV R5, UR5 ;  /* 0x0000000500057c02 */ /* 0x000fe20008000f00 */
[----:B------:R-:W-:Y:S01]  /*1940*/  ULDC.64 UR4, c[0x4][0x78] ;  /* 0x01001e0000047ab9 */ /* 0x000fe20000000a00 */
[----:B------:R-:W-:Y:S02]  /*1950*/  MOV R10, UR6 ;  /* 0x00000006000a7c02 */ /* 0x000fe40008000f00 */
[----:B------:R-:W-:Y:S02]  /*1960*/  MOV R6, UR4 ;  /* 0x0000000400067c02 */ /* 0x000fe40008000f00 */
[----:B------:R-:W-:-:S02]  /*1970*/  MOV R7, UR5 ;  /* 0x0000000500077c02 */ /* 0x000fc40008000f00 */
[----:B------:R-:W-:Y:S02]  /*1980*/  MOV R11, UR7 ;  /* 0x00000007000b7c02 */ /* 0x000fe40008000f00 */
[----:B------:R-:W-:Y:S02]  /*1990*/  MOV R8, 0x1e1 ;  /* 0x000001e100087802 */ /* 0x000fe40000000f00 */
[----:B------:R-:W-:Y:S02]  /*19a0*/  MOV R12, 0x1 ;  /* 0x00000001000c7802 */ /* 0x000fe40000000f00 */
[----:B--2---:R-:W-:-:S07]  /*19b0*/  MOV R13, RZ ;  /* 0x000000ff000d7202 */ /* 0x004fce0000000f00 */
[----:B------:R-:W-:-:S07]  /*19c0*/  LEPC R20, `(.L_x_23) ;  /* 0x000000001014794e */ /* 0x000fce0000000000 */
[----:B-1-3-5:R-:W-:Y:S05]  /*19d0*/  CALL.ABS.NOINC R14 ;  /* 0x000000000e007343 */ /* 0x02afea0003c00000 */
.L_x_23:
[----:B------:R-:W-:-:S04]  /*19e0*/  MOV R0, UR55 ;  /* 0x0000003700007c02 */ /* 0x000fc80008000f00 */
[----:B------:R-:W-:-:S13]  /*19f0*/  ISETP.NE.AND P0, PT, R0, 0x3, PT ;  /* 0x000000030000780c */ /* 0x000fda0003f05270 */
[----:B------:R-:W-:Y:S05]  /*1a00*/  @!P0 BRA `(.L_x_24) ;  /* 0x0000000000048947 */ /* 0x000fea0003800000 */
[----:B-1----:R-:W-:Y:S01]  /*1a10*/  BPT.TRAP 0x1 ;  /* 0x000000040000795c */ /* 0x002fe20000300000 */
.L_x_24:
[----:B------:R-:W-:Y:S02]  /*1a20*/  MOV R3, UR44 ;  /* 0x0000002c00037c02 */ /* 0x000fe40008000f00 */
[----:B------:R-:W-:Y:S02]  /*1a30*/  MOV R0, UR43 ;  /* 0x0000002b00007c02 */ /* 0x000fe40008000f00 */
[----:B------:R-:W-:Y:S02]  /*1a40*/  LEA R3, R3, UR53, 0x3 ;  /* 0x0000003503037c11 */ /* 0x000fe4000f8e18ff */
[----:B------:R-:W-:-:S04]  /*1a50*/  SHF.L.U32 R0, R0, 0x1f, RZ ;  /* 0x0000001f00007819 */ /* 0x000fc800000006ff */
[----:B------:R3:W4:Y:S01]  /*1a60*/  SYNCS.PHASECHK.TRANS64.TRYWAIT P1, [R3+URZ], R0 ;  /* 0x00000000030075a7 */ /* 0x000722000802017f */
[----:B------:R-:W-:Y:S05]  /*1a70*/  @!P0 BRA `(.L_x_25) ;  /* 0x0000000000048947 */ /* 0x000fea0003800000 */
[----:B-1----:R-:W-:Y:S01]  /*1a80*/  BPT.TRAP 0x1 ;  /* 0x000000040000795c */ /* 0x002fe20000300000 */
.L_x_25:
[----:B----4-:R-:W-:Y:S05]  /*1a90*/  @P1 BRA `(.L_x_26) ;  /* 0x0000000000081947 */ /* 0x010fea0003800000 */
[----:B------:R-:W4:Y:S02]  /*1aa0*/  SYNCS.PHASECHK.TRANS64.TRYWAIT P1, [R3+URZ], R0 ;  /* 0x00000000030075a7 */ /* 0x000f24000802017f */
[----:B----4-:R-:W-:Y:S05]  /*1ab0*/  @!P1 BRA `(.L_x_27) ;  /* 0x0000014000e49947 */ /* 0x010fea0003800000 */
.L_x_26:
[----:B------:R-:W-:-:S04]  /*1ac0*/  UISETP.LT.AND UP0, UPT, UR52, 0x1, UPT ;  /* 0x000000013400788c */ /* 0x000fc8000bf01270 */
[----:B------:R-:W-:-:S06]  /*1ad0*/  USEL UR4, UR52, 0x1, UP0 ;  /* 0x0000000134047887 */ /* 0x000fcc0008000000 */
[----:B---34-:R-:W-:Y:S01]  /*1ae0*/  MOV R0, UR4 ;  /* 0x0000000400007c02 */ /* 0x018fe20008000f00 */
[----:B------:R-:W-:Y:S05]  /*1af0*/  WARPSYNC.ALL ;  /* 0x0000000000007948 */ /* 0x000fea0003800000 */
[----:B------:R-:W-:-:S04]  /*1b00*/  IADD3 R0, -R0, UR52, RZ ;  /* 0x0000003400007c10 */ /* 0x000fc8000fffe1ff */
[----:B------:R-:W-:Y:S01]  /*1b10*/  ISETP.GE.AND P1, PT, R0, 0x1, PT ;  /* 0x000000010000780c */ /* 0x000fe20003f26270 */
[----:B------:R-:W-:Y:S01]  /*1b20*/  UIADD3 UR4, UR53, 0x18400, URZ ;  /* 0x0001840035047890 */ /* 0x000fe2000fffe03f */
[----:B------:R-:W-:Y:S01]  /*1b30*/  WARPGROUP.ARRIVE ;  /* 0x00000000000079c5 */ /* 0x000fe20000000000 */
[----:B------:R-:W-:Y:S02]  /*1b40*/  ULOP3.LUT UR8, UR48, 0x10000, URZ, 0xfc, !UPT ;  /* 0x0001000030087892 */ /* 0x000fe4000f8efc3f */
[----:B------:R-:W-:Y:S02]  /*1b50*/  USHF.R.U32.HI UR4, URZ, 0x4, UR4 ;  /* 0x000000043f047899 */ /* 0x000fe40008011604 */
[----:B------:R-:W-:Y:S02]  /*1b60*/  ULEA UR10, UR44, UR8, 0xa ;  /* 0x000000082c0a7291 */ /* 0x000fe4000f8e503f */
[----:B------:R-:W-:Y:S01]  /*1b70*/  ULOP3.LUT UR4, UR4, 0x3fff, URZ, 0xc0, !UPT ;  /* 0x00003fff04047892 */ /* 0x000fe2000f8ec03f */
[----:B------:R-:W-:Y:S01]  /*1b80*/  UMOV UR5, 0x40000040 ;  /* 0x4000004000057882 */ /* 0x000fe20000000000 */
[----:B------:R-:W-:-:S02]  /*1b90*/  UMOV UR7, 0x40000040 ;  /* 0x4000004000077882 */ /* 0x000fc40000000000 */
[----:B------:R-:W-:-:S03]  /*1ba0*/  ULOP3.LUT UR9, UR4, 0x10000, URZ, 0xfc, !UPT ;  /* 0x0001000004097892 */ /* 0x000fc6000f8efc3f */
[----:B------:R-:W-:Y:S01]  /*1bb0*/  UMOV UR4, UR10 ;  /* 0x0000000a00047c82 */ /* 0x000fe20008000000 */
[----:B------:R-:W-:-:S07]  /*1bc0*/  ULEA UR11, UR44, UR9, 0xb ;  /* 0x000000092c0b7291 */ /* 0x000fce000f8e583f */
[----:B------:R-:W-:Y:S02]  /*1bd0*/  UMOV UR6, UR11 ;  /* 0x0000000b00067c82 */ /* 0x000fe40008000000 */
[----:B------:R-:W-:Y:S01]  /*1be0*/  HGMMA.64x256x16.F32 R24, gdesc[UR4], RZ, !UPT, gsb0 ;  /* 0x03e00000041879f0 */ /* 0x000fe2000c0008ff */
[----:B------:R-:W-:Y:S02]  /*1bf0*/  UIADD3 UR4, UR10, 0x2, URZ ;  /* 0x000000020a047890 */ /* 0x000fe4000fffe03f */
[----:B------:R-:W-:Y:S01]  /*1c00*/  UIADD3 UR6, UR11, 0x2, URZ ;  /* 0x000000020b067890 */ /* 0x000fe2000fffe03f */
[----:B------:R-:W-:Y:S01]  /*1c10*/  UMOV UR5, 0x40000040 ;  /* 0x4000004000057882 */ /* 0x000fe20000000000 */
[----:B------:R-:W-:Y:S01]  /*1c20*/  UMOV UR7, 0x40000040 ;  /* 0x4000004000077882 */ /* 0x000fe20000000000 */
[----:B------:R-:W-:Y:S02]  /*1c30*/  WARPGROUP.DEPBAR.LE gsb0, 0x0 ;  /* 0x00008000000079c5 */ /* 0x000fe40000010000 */
[----:B------:R-:W-:-:S15]  /*1c40*/  WARPGROUP.ARRIVE ;  /* 0x00000000000079c5 */ /* 0x000fde0000000000 */
[----:B------:R-:W-:-:S05]  /*1c50*/  NOP ;  /* 0x0000000000007918 */ /* 0x000fca0000000000 */
[----:B------:R-:W-:Y:S01]  /*1c60*/  HGMMA.64x256x16.F32 R24, gdesc[UR4], R24, gsb0 ;  /* 0x03e00000041879f0 */ /* 0x000fe20008000818 */
        /* <DEDUP_REMOVED lines=15> */
[----:B------:R-:W-:Y:S03]  /*1d60*/  HGMMA.64x256x16.F32 R24, gdesc[UR4], R24, gsb0 ;  /* 0x03e00000041879f0 */ /* 0x000fe60008000818 */
[----:B------:R-:W-:Y:S02]  /*1d70*/  WARPGROUP.DEPBAR.LE gsb0, 0x0 ;  /* 0x00008000000079c5 */ /* 0x000fe40000010000 */
[----:B------:R-:W-:Y:S05]  /*1d80*/  @!P1 BRA `(.L_x_28) ;  /* 0x0000000400209947 */ /* 0x000fea0003800000 */
[----:B------:R-:W-:Y:S02]  /*1d90*/  UIADD3 UR4, UR44, 0x1, URZ ;  /* 0x000000012c047890 */ /* 0x000fe4000fffe03f */
[----:B------:R-:W-:Y:S02]  /*1da0*/  MOV R3, UR44 ;  /* 0x0000002c00037c02 */ /* 0x000fe40008000f00 */
[----:B------:R-:W-:-:S04]  /*1db0*/  UISETP.NE.AND UP0, UPT, UR4, 0x4, UPT ;  /* 0x000000040400788c */ /* 0x000fc8000bf05270 */
[----:B------:R-:W-:Y:S02]  /*1dc0*/  USEL UR5, URZ, 0x1, UP0 ;  /* 0x000000013f057887 */ /* 0x000fe40008000000 */
[----:B------:R-:W-:Y:S02]  /*1dd0*/  USEL UR10, UR4, URZ, UP0 ;  /* 0x0000003f040a7287 */ /* 0x000fe40008000000 */
[----:B------:R-:W-:-:S06]  /*1de0*/  ULOP3.LUT UR5, UR43, UR5, URZ, 0x3c, !UPT ;  /* 0x000000052b057292 */ /* 0x000fcc000f8e3c3f */
[----:B------:R-:W-:-:S07]  /*1df0*/  MOV R6, UR5 ;  /* 0x0000000500067c02 */ /* 0x000fce0008000f00 */
.L_x_35:
[----:B------:R-:W-:Y:S05]  /*1e00*/  @!P0 BRA `(.L_x_29) ;  /* 0x0000000000048947 */ /* 0x000fea0003800000 */
[----:B-1----:R-:W-:Y:S01]  /*1e10*/  BPT.TRAP 0x1 ;  /* 0x000000040000795c */ /* 0x002fe20000300000 */
.L_x_29:
[----:B------:R-:W-:Y:S01]  /*1e20*/  ULEA UR4, UR10, UR53, 0x3 ;  /* 0x000000350a047291 */ /* 0x000fe2000f8e183f */
[----:B--2---:R-:W-:-:S08]  /*1e30*/  SHF.L.U32 R4, R6, 0x1f, RZ ;  /* 0x0000001f06047819 */ /* 0x004fd000000006ff */
[----:B------:R2:W3:Y:S01]  /*1e40*/  SYNCS.PHASECHK.TRANS64.TRYWAIT P1, [UR4], R4 ;  /* 0x00000004ff0075a7 */ /* 0x0004e20008020144 */
[----:B------:R-:W-:Y:S05]  /*1e50*/  @!P0 BRA `(.L_x_30) ;  /* 0x0000000000048947 */ /* 0x000fea0003800000 */
[----:B-1----:R-:W-:Y:S01]  /*1e60*/  BPT.TRAP 0x1 ;  /* 0x000000040000795c */ /* 0x002fe20000300000 */
.L_x_30:
[----:B---3--:R-:W-:Y:S05]  /*1e70*/  @P1 BRA `(.L_x_31) ;  /* 0x0000000000081947 */ /* 0x008fea0003800000 */
[----:B------:R-:W3:Y:S02]  /*1e80*/  SYNCS.PHASECHK.TRANS64.TRYWAIT P1, [UR4], R4 ;  /* 0x00000004ff0075a7 */ /* 0x000ee40008020144 */
[----:B---3--:R-:W-:Y:S05]  /*1e90*/  @!P1 BRA `(.L_x_32) ;  /* 0x0000014000009947 */ /* 0x008fea0003800000 */
.L_x_31:
[----:B------:R-:W-:Y:S01]  /*1ea0*/  ULEA UR11, UR10, UR8, 0xa ;  /* 0x000000080a0b7291 */ /* 0x000fe2000f8e503f */
[----:B------:R-:W-:Y:S01]  /*1eb0*/  WARPGROUP.ARRIVE ;  /* 0x00000000000079c5 */ /* 0x000fe20000000000 */
[----:B------:R-:W-:Y:S01]  /*1ec0*/  ULEA UR12, UR10, UR9, 0xb ;  /* 0x000000090a0c7291 */ /* 0x000fe2000f8e583f */
[----:B------:R-:W-:Y:S01]  /*1ed0*/  UMOV UR5, 0x40000040 ;  /* 0x4000004000057882 */ /* 0x000fe20000000000 */
[----:B------:R-:W-:-:S03]  /*1ee0*/  UMOV UR7, 0x40000040 ;  /* 0x4000004000077882 */ /* 0x000fc60000000000 */
[----:B------:R-:W-:Y:S02]  /*1ef0*/  UMOV UR4, UR11 ;  /* 0x0000000b00047c82 */ /* 0x000fe40008000000 */
[----:B------:R-:W-:Y:S02]  /*1f00*/  UMOV UR6, UR12 ;  /* 0x0000000c00067c82 */ /* 0x000fe40008000000 */
[----:B------:R-:W-:Y:S01]  /*1f10*/  HGMMA.64x256x16.F32 R24, gdesc[UR4], R24, gsb0 ;  /* 0x03e00000041879f0 */ /* 0x000fe20008000818 */
[----:B------:R-:W-:Y:S02]  /*1f20*/  UIADD3 UR4, UR11, 0x2, URZ ;  /* 0x000000020b047890 */ /* 0x000fe4000fffe03f */
[----:B------:R-:W-:Y:S01]  /*1f30*/  UIADD3 UR6, UR12, 0x2, URZ ;  /* 0x000000020c067890 */ /* 0x000fe2000fffe03f */
[----:B------:R-:W-:Y:S01]  /*1f40*/  UMOV UR5, 0x40000040 ;  /* 0x4000004000057882 */ /* 0x000fe20000000000 */
[----:B------:R-:W-:Y:S01]  /*1f50*/  UMOV UR7, 0x40000040 ;  /* 0x4000004000077882 */ /* 0x000fe20000000000 */
[----:B------:R-:W-:-:S02]  /*1f60*/  WARPGROUP.DEPBAR.LE gsb0, 0x0 ;  /* 0x00008000000079c5 */ /* 0x000fc40000010000 */
        /* <DEDUP_REMOVED lines=21> */
[----:B-1----:R-:W-:Y:S01]  /*20c0*/  BPT.TRAP 0x1 ;  /* 0x000000040000795c */ /* 0x002fe20000300000 */
.L_x_33:
[----:B------:R-:W-:Y:S01]  /*20d0*/  ISETP.NE.AND P1, PT, R23, RZ, PT ;  /* 0x000000ff1700720c */ /* 0x000fe20003f25270 */
[----:B------:R-:W-:-:S12]  /*20e0*/  UISETP.GT.U32.AND UP0, UPT, UR37, 0x1, UPT ;  /* 0x000000012500788c */ /* 0x000fd8000bf04070 */
[----:B--23--:R-:W-:-:S04]  /*20f0*/  @P1 LEA R4, R3, UR53, 0x3 ;  /* 0x0000003503041c11 */ /* 0x00cfc8000f8e18ff */
[----:B------:R-:W-:-:S04]  /*2100*/  @P1 IADD3 R5, R4, 0x20, RZ ;  /* 0x0000002004051810 */ /* 0x000fc80007ffe0ff */
[----:B------:R-:W-:-:S04]  /*2110*/  @P1 PRMT R5, R152, 0x654, R5 ;  /* 0x0000065498051816 */ /* 0x000fc80000000005 */
[----:B------:R2:W-:Y:S01]  /*2120*/  @P1 SYNCS.ARRIVE.TRANS64.RED.A1T0 RZ, [R5+URZ], RZ ;  /* 0x000000ff05ff19a7 */ /* 0x0005e2000810043f */
[----:B------:R-:W-:-:S13]  /*2130*/  PLOP3.LUT P1, PT, PT, PT, UP0, 0x80, 0x0 ;  /* 0x000000000000781c */ /* 0x000fda0003f2f008 */
[----:B--2---:R-:W-:Y:S05]  /*2140*/  @P1 BRA `(.L_x_34) ;  /* 0x0000000000041947 */ /* 0x004fea0003800000 */
[----:B-1----:R-:W-:Y:S01]  /*2150*/  BPT.TRAP 0x1 ;  /* 0x000000040000795c */ /* 0x002fe20000300000 */
.L_x_34:
[----:B------:R-:W-:Y:S01]  /*2160*/  UIADD3 UR10, UR10, 0x1, URZ ;  /* 0x000000010a0a7890 */ /* 0x000fe2000fffe03f */
[C---:B------:R-:W-:Y:S02]  /*2170*/  ISETP.GT.AND P2, PT, R0.reuse, 0x1, PT ;  /* 0x000000010000780c */ /* 0x040fe40003f44270 */
[----:B------:R-:W-:Y:S01]  /*2180*/  IADD3 R3, R3, 0x1, RZ ;  /* 0x0000000103037810 */ /* 0x000fe20007ffe0ff */
[----:B------:R-:W-:Y:S01]  /*2190*/  UISETP.NE.AND UP0, UPT, UR10, 0x4, UPT ;  /* 0x000000040a00788c */ /* 0x000fe2000bf05270 */
[----:B------:R-:W-:Y:S02]  /*21a0*/  IADD3 R0, R0, -0x1, RZ ;  /* 0xffffffff00007810 */ /* 0x000fe40007ffe0ff */
[C---:B------:R-:W-:Y:S01]  /*21b0*/  ISETP.NE.AND P1, PT, R3.reuse, 0x4, PT ;  /* 0x000000040300780c */ /* 0x040fe20003f25270 */
[----:B------:R-:W-:Y:S02]  /*21c0*/  USEL UR4, URZ, 0x1, UP0 ;  /* 0x000000013f047887 */ /* 0x000fe40008000000 */
[----:B------:R-:W-:Y:S01]  /*21d0*/  USEL UR10, UR10, URZ, UP0 ;  /* 0x0000003f0a0a7287 */ /* 0x000fe20008000000 */
[----:B------:R-:W-:-:S03]  /*21e0*/  SEL R3, R3, RZ, P1 ;  /* 0x000000ff03037207 */ /* 0x000fc60000800000 */
[----:B------:R-:W-:Y:S01]  /*21f0*/  LOP3.LUT R6, R6, UR4, RZ, 0x3c, !PT ;  /* 0x0000000406067c12 */ /* 0x000fe2000f8e3cff */
[----:B------:R-:W-:Y:S07]  /*2200*/  @P2 BRA `(.L_x_35) ;  /* 0xfffffff800fc2947 */ /* 0x000fee000383ffff */
.L_x_28:
[----:B------:R-:W3:Y:S02]  /*2210*/  LDC R0, c[0x0][0x28c] ;  /* 0x0000a300ff007b82 */ /* 0x000ee40000000800 */
[----:B---3--:R-:W-:-:S13]  /*2220*/  ISETP.GE.AND P1, PT, R0, 0x1, PT ;  /* 0x000000010000780c */ /* 0x008fda0003f26270 */
[----:B------:R-:W-:Y:S05]  /*2230*/  @!P1 BRA `(.L_x_36) ;  /* 0x0000000000489947 */ /* 0x000fea0003800000 */
[----:B------:R-:W-:Y:S05]  /*2240*/  @!P0 BRA `(.L_x_37) ;  /* 0x0000000000048947 */ /* 0x000fea0003800000 */
[----:B-1----:R-:W-:Y:S01]  /*2250*/  BPT.TRAP 0x1 ;  /* 0x000000040000795c */ /* 0x002fe20000300000 */
.L_x_37:
[----:B------:R-:W-:Y:S01]  /*2260*/  ISETP.NE.AND P0, PT, R23, RZ, PT ;  /* 0x000000ff1700720c */ /* 0x000fe20003f05270 */
[----:B------:R-:W-:Y:S01]  /*2270*/  UISETP.LT.AND UP1, UPT, UR52, 0x1, UPT ;  /* 0x000000013400788c */ /* 0x000fe2000bf21270 */
[----:B------:R-:W-:-:S11]  /*2280*/  MOV R3, UR53 ;  /* 0x0000003500037c02 */ /* 0x000fd60008000f00 */
[----:B------:R-:W-:-:S05]  /*2290*/  VOTEU.ANY UP0, P0 ;  /* 0x00000000003f7886 */ /* 0x000fca0000000100 */
[----:B------:R-:W-:-:S04]  /*22a0*/  @UP0 USEL UR4, UR52, 0x1, UP1 ;  /* 0x0000000134040887 */ /* 0x000fc80008800000 */
[----:B------:R-:W-:Y:S02]  /*22b0*/  @UP0 UIADD3 UR4, UR44, UR52, -UR4 ;  /* 0x000000342c040290 */ /* 0x000fe4000fffe804 */
[----:B------:R-:W-:-:S04]  /*22c0*/  UISETP.GT.U32.AND UP0, UPT, UR37, 0x1, UPT ;  /* 0x000000012500788c */ /* 0x000fc8000bf04070 */
[----:B------:R-:W-:-:S04]  /*22d0*/  MOV R0, UR4 ;  /* 0x0000000400007c02 */ /* 0x000fc80008000f00 */
[----:B------:R-:W-:-:S04]  /*22e0*/  @P0 SHF.L.U32 R0, R0, 0x3, RZ ;  /* 0x0000000300000819 */ /* 0x000fc800000006ff */
[----:B------:R-:W-:-:S04]  /*22f0*/  @P0 LOP3.LUT R0, R0, 0x18, RZ, 0xc0, !PT ;  /* 0x0000001800000812 */ /* 0x000fc800078ec0ff */
[----:B------:R-:W-:-:S04]  /*2300*/  @P0 IADD3 R3, R3, 0x20, R0 ;  /* 0x0000002003030810 */ /* 0x000fc80007ffe000 */
[----:B------:R-:W-:-:S04]  /*2310*/  @P0 PRMT R3, R152, 0x654, R3 ;  /* 0x0000065498030816 */ /* 0x000fc80000000003 */
[----:B------:R3:W-:Y:S01]  /*2320*/  @P0 SYNCS.ARRIVE.TRANS64.RED.A1T0 RZ, [R3+URZ], RZ ;  /* 0x000000ff03ff09a7 */ /* 0x0007e2000810043f */
[----:B------:R-:W-:-:S13]  /*2330*/  PLOP3.LUT P0, PT, PT, PT, UP0, 0x80, 0x0 ;  /* 0x000000000000781c */ /* 0x000fda0003f0f008 */
[----:B---3--:R-:W-:Y:S05]  /*2340*/  @P0 BRA `(.L_x_36) ;  /* 0x0000000000040947 */ /* 0x008fea0003800000 */
[----:B-1----:R-:W-:Y:S01]  /*2350*/  BPT.TRAP 0x1 ;  /* 0x000000040000795c */ /* 0x002fe20000300000 */
.L_x_36:
[----:B------:R-:W-:Y:S01]  /*2360*/  UIADD3 UR4, UR53, 0x200, URZ ;  /* 0x0000020035047890 */ /* 0x000fe2000fffe03f */
[----:B------:R-:W-:Y:S02]  /*2370*/  R2UR UR50, R19 ;  /* 0x00000000133272ca */ /* 0x000fe400000e0000 */
[----:B------:R-:W-:Y:S01]  /*2380*/  R2UR UR49, R156 ;  /* 0x000000009c3172ca */ /* 0x000fe200000e0000 */
[----:B------:R-:W-:-:S06]  /*2390*/  ULOP3.LUT UP0, URZ, UR4, 0x1bf, URZ, 0xc0, !UPT ;  /* 0x000001bf043f7892 */ /* 0x000fcc000f80c03f */
[----:B------:R-:W-:-:S04]  /*23a0*/  PLOP3.LUT P0, PT, PT, PT, UP0, 0x80, 0x0 ;  /* 0x000000000000781c */ /* 0x000fc80003f0f008 */
[----:B------:R-:W-:Y:S02]  /*23b0*/  USHF.L.U32 UR50, UR50, 0x7, URZ ;  /* 0x0000000732327899 */ /* 0x000fe4000800063f */
[----:B------:R-:W-:-:S07]  /*23c0*/  USHF.L.U32 UR49, UR49, 0x8, URZ ;  /* 0x0000000831317899 */ /* 0x000fce000800063f */
[----:B------:R-:W-:Y:S05]  /*23d0*/  @!P0 BRA `(.L_x_38) ;  /* 0x00000000007c8947 */ /* 0x000fea0003800000 */
        /* <DEDUP_REMOVED lines=16> */
.L_x_39:
[----:B------:R1:W2:Y:S01]  /*24e0*/  LDC.64 R14, c[0x4][R19] ;  /* 0x01000000130e7b82 */ /* 0x0002a20000000a00 */
[----:B------:R-:W-:Y:S01]  /*24f0*/  ULDC.64 UR4, c[0x4][0x80] ;  /* 0x0100200000047ab9 */ /* 0x000fe20000000a00 */
[----:B------:R-:W-:Y:S01]  /*2500*/  ULDC.64 UR6, c[0x4][0x10] ;  /* 0x0100040000067ab9 */ /* 0x000fe20000000a00 */
[----:B------:R-:W-:Y:S02]  /*2510*/  MOV R4, UR4 ;  /* 0x0000000400047c02 */ /* 0x000fe40008000f00 */
        /* <DEDUP_REMOVED lines=8> */
[----:B-1----:R-:W-:-:S07]  /*25a0*/  MOV R13, RZ ;  /* 0x000000ff000d7202 */ /* 0x002fce0000000f00 */
[----:B------:R-:W-:-:S07]  /*25b0*/  LEPC R20, `(.L_x_38) ;  /* 0x000000001014794e */ /* 0x000fce0000000000 */
[----:B--2---:R-:W-:Y:S05]  /*25c0*/  CALL.ABS.NOINC R14 ;  /* 0x000000000e007343 */ /* 0x004fea0003c00000 */
.L_x_38:
[----:B------:R-:W3:Y:S02]  /*25d0*/  LDC.64 R8, c[0x0][0x590] ;  /* 0x00016400ff087b82 */ /* 0x000ee40000000a00 */
[----:B---3--:R-:W-:-:S04]  /*25e0*/  ISETP.NE.U32.AND P2, PT, R8, RZ, PT ;  /* 0x000000ff0800720c */ /* 0x008fc80003f45070 */
[----:B------:R-:W-:-:S13]  /*25f0*/  ISETP.NE.AND.EX P2, PT, R9, RZ, PT, P2 ;  /* 0x000000ff0900720c */ /* 0x000fda0003f45320 */
[----:B------:R-:W-:Y:S05]  /*2600*/  @!P2 BRA `(.L_x_40) ;  /* 0x000000000034a947 */ /* 0x000fea0003800000 */
[----:B------:R-:W-:Y:S02]  /*2610*/  ULDC.64 UR4, c[0x0][0x588] ;  /* 0x0001620000047ab9 */ /* 0x000fe40000000a00 */
[----:B------:R-:W-:-:S04]  /*2620*/  ISETP.NE.U32.AND P0, PT, RZ, UR4, PT ;  /* 0x00000004ff007c0c */ /* 0x000fc8000bf05070 */
[----:B------:R-:W-:-:S13]  /*2630*/  ISETP.NE.AND.EX P0, PT, RZ, UR5, PT, P0 ;  /* 0x00000005ff007c0c */ /* 0x000fda000bf05300 */
[----:B------:R-:W-:Y:S05]  /*2640*/  @!P0 BRA `(.L_x_41) ;  /* 0x0000000000188947 */ /* 0x000fea0003800000 */
[----:B--2---:R-:W2:Y:S01]  /*2650*/  LDC.64 R4, c[0x0][0x588] ;  /* 0x00016200ff047b82 */ /* 0x004ea20000000a00 */
[----:B------:R-:W-:-:S04]  /*2660*/  IMAD R3, R8, UR51, RZ ;  /* 0x0000003308037c24 */ /* 0x000fc8000f8e02ff */
[----:B--2---:R-:W-:-:S05]  /*2670*/  IMAD.WIDE R4, R3, 0x4, R4 ;  /* 0x0000000403047825 */ /* 0x004fca00078e0204 */
[----:B-----5:R3:W5:Y:S01]  /*2680*/  LDG.E R153, desc[UR56][R4.64] ;  /* 0x0000003804997981 */ /* 0x020762000c1e1900 */
[----:B------:R-:W-:Y:S01]  /*2690*/  MOV R22, 0x1 ;  /* 0x0000000100167802 */ /* 0x000fe20000000f00 */
[----:B------:R-:W-:Y:S06]  /*26a0*/  BRA `(.L_x_40) ;  /* 0x00000000000c7947 */ /* 0x000fec0003800000 */
.L_x_41:
[----:B------:R-:W-:Y:S01]  /*26b0*/  ULDC UR4, c[0x0][0x580] ;  /* 0x0001600000047ab9 */ /* 0x000fe20000000800 */
[----:B------:R-:W-:Y:S02]  /*26c0*/  MOV R22, 0x1 ;  /* 0x0000000100167802 */ /* 0x000fe40000000f00 */
[----:B-----5:R-:W-:-:S07]  /*26d0*/  MOV R153, UR4 ;  /* 0x0000000400997c02 */ /* 0x020fce0008000f00 */
.L_x_40:
[----:B------:R-:W4:Y:S02]  /*26e0*/  LDC.64 R6, c[0x0][0x5b0] ;  /* 0x00016c00ff067b82 */ /* 0x000f240000000a00 */
[----:B----4-:R-:W-:-:S04]  /*26f0*/  ISETP.NE.U32.AND P0, PT, R6, RZ, PT ;  /* 0x000000ff0600720c */ /* 0x010fc80003f05070 */
[----:B------:R-:W-:-:S13]  /*2700*/  ISETP.NE.AND.EX P0, PT, R7, RZ, PT, P0 ;  /* 0x000000ff0700720c */ /* 0x000fda0003f05300 */
[----:B------:R-:W-:Y:S05]  /*2710*/  @!P0 BRA `(.L_x_42) ;  /* 0x00000000002c8947 */ /* 0x000fea0003800000 */
[----:B------:R-:W-:Y:S02]  /*2720*/  ULDC.64 UR4, c[0x0][0x5a8] ;  /* 0x00016a0000047ab9 */ /* 0x000fe40000000a00 */
[----:B------:R-:W-:-:S04]  /*2730*/  ISETP.NE.U32.AND P0, PT, RZ, UR4, PT ;  /* 0x00000004ff007c0c */ /* 0x000fc8000bf05070 */
[----:B------:R-:W-:-:S13]  /*2740*/  ISETP.NE.AND.EX P0, PT, RZ, UR5, PT, P0 ;  /* 0x00000005ff007c0c */ /* 0x000fda000bf05300 */
[----:B------:R-:W-:Y:S05]  /*2750*/  @!P0 BRA `(.L_x_43) ;  /* 0x0000000000148947 */ /* 0x000fea0003800000 */
[----:B--23--:R-:W2:Y:S01]  /*2760*/  LDC.64 R4, c[0x0][0x5a8] ;  /* 0x00016a00ff047b82 */ /* 0x00cea20000000a00 */
[----:B------:R-:W-:-:S04]  /*2770*/  IMAD R3, R6, UR51, RZ ;  /* 0x0000003306037c24 */ /* 0x000fc8000f8e02ff */
[----:B--2---:R-:W-:-:S05]  /*2780*/  IMAD.WIDE R4, R3, 0x4, R4 ;  /* 0x0000000403047825 */ /* 0x004fca00078e0204 */
[----:B-----5:R4:W5:Y:S01]  /*2790*/  LDG.E R154, desc[UR56][R4.64] ;  /* 0x00000038049a7981 */ /* 0x020962000c1e1900 */
[----:B------:R-:W-:Y:S05]  /*27a0*/  BRA `(.L_x_42) ;  /* 0x0000000000087947 */ /* 0x000fea0003800000 */
.L_x_43:
[----:B------:R-:W-:Y:S02]  /*27b0*/  ULDC UR4, c[0x0][0x5a0] ;  /* 0x0001680000047ab9 */ /* 0x000fe40000000800 */
[----:B-----5:R-:W-:-:S07]  /*27c0*/  MOV R154, UR4 ;  /* 0x00000004009a7c02 */ /* 0x020fce0008000f00 */
.L_x_42:
[----:B------:R-:W-:Y:S01]  /*27d0*/  ULDC.64 UR4, c[0x0][0x588] ;  /* 0x0001620000047ab9 */ /* 0x000fe20000000a00 */
[----:B------:R-:W-:Y:S01]  /*27e0*/  ISETP.NE.U32.AND P3, PT, R8, RZ, PT ;  /* 0x000000ff0800720c */ /* 0x000fe20003f65070 */
[----:B------:R-:W-:Y:S02]  /*27f0*/  UISETP.NE.U32.AND UP0, UPT, UR4, URZ, UPT ;  /* 0x0000003f0400728c */ /* 0x000fe4000bf05070 */
[----:B------:R-:W-:Y:S02]  /*2800*/  ISETP.NE.U32.AND P4, PT, RZ, UR4, PT ;  /* 0x00000004ff007c0c */ /* 0x000fe4000bf85070 */
[----:B------:R-:W-:Y:S01]  /*2810*/  ISETP.NE.AND.EX P3, PT, R9, RZ, PT, P3 ;  /* 0x000000ff0900720c */ /* 0x000fe20003f65330 */
[----:B------:R-:W-:Y:S02]  /*2820*/  UISETP.NE.AND.EX UP0, UPT, UR5, URZ, UPT, UP0 ;  /* 0x0000003f0500728c */ /* 0x000fe4000bf05300 */
[----:B------:R-:W-:Y:S02]  /*2830*/  ISETP.NE.AND.EX P4, PT, RZ, UR5, PT, P4 ;  /* 0x00000005ff007c0c */ /* 0x000fe4000bf85340 */
[----:B------:R-:W-:-:S02]  /*2840*/  PLOP3.LUT P0, PT, PT, PT, PT, 0x8, 0x0 ;  /* 0x000000000000781c */ /* 0x000fc40003f0e170 */
[----:B------:R-:W-:-:S04]  /*2850*/  PLOP3.LUT P1, PT, PT, PT, UP0, 0x80, 0x0 ;  /* 0x000000000000781c */ /* 0x000fc80003f2f008 */
[----:B------:R-:W-:-:S05]  /*2860*/  PLOP3.LUT P1, PT, P1, PT, PT, 0x8, 0x0 ;  /* 0x000000000000781c */ /* 0x000fca0000f2e170 */
[----:B------:R-:W-:Y:S08]  /*2870*/  @P4 BRA P3, `(.L_x_44) ;  /* 0x0000000000244947 */ /* 0x000ff00001800000 */
[----:B------:R-:W-:Y:S04]  /*2880*/  BSSY B0, `(.L_x_44) ;  /* 0x0000008000007945 */ /* 0x000fe80003800000 */
[----:B------:R-:W-:Y:S05]  /*2890*/  @!P2 BRA `(.L_x_45) ;  /* 0x000000000014a947 */ /* 0x000fea0003800000 */
[----:B------:R-:W-:Y:S02]  /*28a0*/  LOP3.LUT P3, RZ, R22, 0xff, RZ, 0xc0, !PT ;  /* 0x000000ff16ff7812 */ /* 0x000fe4000786c0ff */
[----:B------:R-:W-:-:S11]  /*28b0*/  PLOP3.LUT P0, PT, P1, PT, PT, 0x80, 0x0 ;  /* 0x000000000000781c */ /* 0x000fd60000f0f070 */
[----:B------:R-:W-:Y:S05]  /*28c0*/  @!P3 BRA `(.L_x_46) ;  /* 0x00000000000cb947 */ /* 0x000fea0003800000 */
[----:B-----5:R-:W-:Y:S01]  /*28d0*/  FSETP.EQ.AND P0, PT, R153, RZ, PT ;  /* 0x000000ff9900720b */ /* 0x020fe20003f02000 */
[----:B------:R-:W-:-:S12]  /*28e0*/  BRA `(.L_x_46) ;  /* 0x0000000000047947 */ /* 0x000fd80003800000 */
.L_x_45:
[----:B-----5:R-:W-:-:S13]  /*28f0*/  FSETP.EQ.AND P0, PT, R153, RZ, PT ;  /* 0x000000ff9900720b */ /* 0x020fda0003f02000 */
.L_x_46:
[----:B-1----:R-:W-:Y:S05]  /*2900*/  BSYNC B0 ;  /* 0x0000000000007941 */ /* 0x002fea0003800000 */
.L_x_44:
[----:B------:R-:W-:Y:S04]  /*2910*/  BSSY B0, `(.L_x_47) ;  /* 0x0000007000007945 */ /* 0x000fe80003800000 */
[----:B------:R-:W-:Y:S05]  /*2920*/  @!P2 BRA `(.L_x_48) ;  /* 0x000000000010a947 */ /* 0x000fea0003800000 */
[----:B------:R-:W-:-:S13]  /*2930*/  LOP3.LUT P2, RZ, R22, 0xff, RZ, 0xc0, !PT ;  /* 0x000000ff16ff7812 */ /* 0x000fda000784c0ff */
[----:B------:R-:W-:Y:S05]  /*2940*/  @!P2 BRA `(.L_x_49) ;  /* 0x00000000000ca947 */ /* 0x000fea0003800000 */
[----:B-----5:R-:W-:Y:S01]  /*2950*/  FSETP.EQ.AND P1, PT, R153, RZ, PT ;  /* 0x000000ff9900720b */ /* 0x020fe20003f22000 */
[----:B------:R-:W-:-:S12]  /*2960*/  BRA `(.L_x_49) ;  /* 0x0000000000047947 */ /* 0x000fd80003800000 */
.L_x_48:
[----:B-----5:R-:W-:-:S13]  /*2970*/  FSETP.EQ.AND P1, PT, R153, RZ, PT ;  /* 0x000000ff9900720b */ /* 0x020fda0003f22000 */
.L_x_49:
[----:B-1----:R-:W-:Y:S05]  /*2980*/  BSYNC B0 ;  /* 0x0000000000007941 */ /* 0x002fea0003800000 */
.L_x_47:
[----:B------:R-:W-:Y:S01]  /*2990*/  BSSY B0, `(.L_x_50) ;  /* 0x0000025000007945 */ /* 0x000fe20003800000 */
[----:B------:R-:W-:Y:S02]  /*29a0*/  MOV R12, RZ ;  /* 0x000000ff000c7202 */ /* 0x000fe40000000f00 */
[----:B------:R-:W-:Y:S02]  /*29b0*/  CS2R R10, SRZ ;  /* 0x00000000000a7805 */ /* 0x000fe4000001ff00 */
[----:B------:R-:W-:Y:S02]  /*29c0*/  CS2R R8, SRZ ;  /* 0x0000000000087805 */ /* 0x000fe4000001ff00 */
[----:B------:R-:W-:Y:S02]  /*29d0*/  CS2R R6, SRZ ;  /* 0x0000000000067805 */ /* 0x000fe4000001ff00 */
[----:B--234-:R-:W-:Y:S01]  /*29e0*/  CS2R R4, SRZ ;  /* 0x0000000000047805 */ /* 0x01cfe2000001ff00 */
[----:B------:R-:W-:Y:S06]  /*29f0*/  @P0 BRA `(.L_x_51) ;  /* 0x0000000000780947 */ /* 0x000fec0003800000 */
[----:B------:R-:W-:-:S06]  /*2a00*/  UISETP.NE.AND UP0, UPT, UR45, 0x3, UPT ;  /* 0x000000032d00788c */ /* 0x000fcc000bf05270 */
[----:B------:R-:W-:-:S13]  /*2a10*/  PLOP3.LUT P2, PT, PT, PT, UP0, 0x80, 0x0 ;  /* 0x000000000000781c */ /* 0x000fda0003f4f008 */
[----:B------:R-:W-:Y:S05]  /*2a20*/  @!P2 BRA `(.L_x_52) ;  /* 0x000000000004a947 */ /* 0x000fea0003800000 */
[----:B------:R-:W-:Y:S01]  /*2a30*/  BPT.TRAP 0x1 ;  /* 0x000000040000795c */ /* 0x000fe20000300000 */
.L_x_52:
[----:B------:R-:W-:Y:S02]  /*2a40*/  SHF.L.U32 R0, RZ, 0x1f, RZ ;  /* 0x0000001fff007819 */ /* 0x000fe400000006ff */
[----:B------:R-:W-:Y:S02]  /*2a50*/  MOV R12, 0x1 ;  /* 0x00000001000c7802 */ /* 0x000fe40000000f00 */
[----:B------:R-:W1:Y:S01]  /*2a60*/  SYNCS.PHASECHK.TRANS64.TRYWAIT P2, [UR53+0x40], R0 ;  /* 0x00004000ff0075a7 */ /* 0x000e620008040175 */
[----:B------:R-:W-:Y:S01]  /*2a70*/  MOV R11, RZ ;  /* 0x000000ff000b7202 */ /* 0x000fe20000000f00 */
[----:B-1----:R-:W-:Y:S06]  /*2a80*/  @!P2 BRA `(.L_x_53) ;  /* 0x00000134001ca947 */ /* 0x002fec0003800000 */
.L_x_614:
[----:B------:R-:W-:Y:S02]  /*2a90*/  MOV R10, RZ ;  /* 0x000000ff000a7202 */ /* 0x000fe40000000f00 */
[----:B------:R-:W-:Y:S02]  /*2aa0*/  CS2R R8, SRZ ;  /* 0x0000000000087805 */ /* 0x000fe4000001ff00 */
[----:B------:R-:W-:Y:S02]  /*2ab0*/  CS2R R6, SRZ ;  /* 0x0000000000067805 */ /* 0x000fe4000001ff00 */
[----:B------:R-:W-:Y:S01]  /*2ac0*/  CS2R R4, SRZ ;  /* 0x0000000000047805 */ /* 0x000fe2000001ff00 */
[----:B------:R-:W-:Y:S06]  /*2ad0*/  @P1 BRA `(.L_x_51) ;  /* 0x0000000000401947 */ /* 0x000fec0003800000 */
[C---:B-1----:R-:W-:Y:S01]  /*2ae0*/  SHF.L.U32 R0, R17.reuse, 0x4, RZ ;  /* 0x0000000411007819 */ /* 0x042fe200000006ff */
[----:B------:R-:W-:Y:S05]  /*2af0*/  WARPSYNC.ALL ;  /* 0x0000000000007948 */ /* 0x000fea0003800000 */
[----:B------:R-:W-:Y:S02]  /*2b00*/  SHF.L.U32 R3, R17, 0x5, RZ ;  /* 0x0000000511037819 */ /* 0x000fe400000006ff */
[----:B------:R-:W-:Y:S02]  /*2b10*/  SHF.R.U32.HI R5, RZ, 0x1, R17 ;  /* 0x00000001ff057819 */ /* 0x000fe40000011611 */
[----:B------:R-:W-:-:S02]  /*2b20*/  LOP3.LUT R0, R0, 0xe00, RZ, 0xc0, !PT ;  /* 0x00000e0000007812 */ /* 0x000fc400078ec0ff */
[----:B------:R-:W-:Y:S02]  /*2b30*/  LOP3.LUT R4, R3, 0xc0, RZ, 0xc0, !PT ;  /* 0x000000c003047812 */ /* 0x000fe400078ec0ff */
[----:B------:R-:W-:Y:S02]  /*2b40*/  SHF.L.U32 R7, R17, 0x2, RZ ;  /* 0x0000000211077819 */ /* 0x000fe400000006ff */
[----:B------:R-:W-:Y:S02]  /*2b50*/  LOP3.LUT R0, R0, 0x20, R3, 0xf8, !PT ;  /* 0x0000002000007812 */ /* 0x000fe400078ef803 */
[----:B------:R-:W-:Y:S02]  /*2b60*/  LOP3.LUT R4, R4, 0x8, R5, 0xf8, !PT ;  /* 0x0000000804047812 */ /* 0x000fe400078ef805 */
[----:B------:R-:W-:Y:S02]  /*2b70*/  LOP3.LUT R0, R0, 0x100, R3, 0xf8, !PT ;  /* 0x0000010000007812 */ /* 0x000fe400078ef803 */
[----:B------:R-:W-:-:S04]  /*2b80*/  LOP3.LUT R7, R4, 0x18, R7, 0x78, !PT ;  /* 0x0000001804077812 */ /* 0x000fc800078e7807 */
[----:B------:R-:W-:-:S04]  /*2b90*/  LOP3.LUT R0, R0, R7, RZ, 0xfc, !PT ;  /* 0x0000000700007212 */ /* 0x000fc800078efcff */
[----:B------:R-:W-:-:S04]  /*2ba0*/  LEA R0, R0, UR53, 0x1 ;  /* 0x0000003500007c11 */ /* 0x000fc8000f8e08ff */
[----:B------:R-:W-:Y:S01]  /*2bb0*/  LEA R8, R155, R0, 0x1 ;  /* 0x000000009b087211 */ /* 0x000fe200078e08ff */
[----:B------:R2:W3:Y:S05]  /*2bc0*/  LDSM.16.M88.4 R4, [R0+0x200] ;  /* 0x000200000004783b */ /* 0x0004ea0000000200 */
[----:B------:R-:W4:Y:S02]  /*2bd0*/  LDSM.16.M88.4 R8, [R8+0x200] ;  /* 0x000200000808783b */ /* 0x000f240000000200 */
.L_x_51:
[----:B------:R-:W-:Y:S05]  /*2be0*/  BSYNC B0 ;  /* 0x0000000000007941 */ /* 0x000fea0003800000 */
.L_x_50:
[--C-:B-123--:R-:W-:Y:S02]  /*2bf0*/  HADD2.F32 R0, -RZ, R4.reuse.H0_H0 ;  /* 0x20000004ff007230 */ /* 0x10efe40000004100 */
[C---:B-----5:R-:W-:Y:S01]  /*2c00*/  FMUL R24, R154.reuse, R24 ;  /* 0x000000189a187220 */ /* 0x060fe20000400000 */
[--C-:B------:R-:W-:Y:S02]  /*2c10*/  HADD2.F32 R14, -RZ, R5.reuse.H1_H1 ;  /* 0x30000005ff0e7230 */ /* 0x100fe40000004100 */
[C---:B------:R-:W-:Y:S01]  /*2c20*/  FMUL R15, R154.reuse, R27 ;  /* 0x0000001b9a0f7220 */ /* 0x040fe20000400000 */
[----:B------:R-:W-:Y:S02]  /*2c30*/  HADD2.F32 R20, -RZ, R4.H1_H1 ;  /* 0x30000004ff147230 */ /* 0x000fe40000004100 */
[----:B------:R-:W-:Y:S01]  /*2c40*/  FFMA R13, R153, R0, R24 ;  /* 0x00000000990d7223 */ /* 0x000fe20000000018 */
[----:B------:R-:W-:Y:S02]  /*2c50*/  HADD2.F32 R24, -RZ, R6.H0_H0 ;  /* 0x20000006ff187230 */ /* 0x000fe40000004100 */
[C---:B------:R-:W-:Y:S01]  /*2c60*/  FMUL R3, R154.reuse, R28 ;  /* 0x0000001c9a037220 */ /* 0x040fe20000400000 */
[----:B------:R-:W-:Y:S01]  /*2c70*/  FMUL R156, R154, R25 ;  /* 0x000000199a9c7220 */ /* 0x000fe20000400000 */
[----:B------:R-:W-:-:S02]  /*2c80*/  HADD2.F32 R0, -RZ, R5.H0_H0 ;  /* 0x20000005ff007230 */ /* 0x000fc40000004100 */
[C---:B------:R-:W-:Y:S01]  /*2c90*/  FMUL R19, R154.reuse, R26 ;  /* 0x0000001a9a137220 */ /* 0x040fe20000400000 */
[C---:B------:R-:W-:Y:S01]  /*2ca0*/  FFMA R15, R153.reuse, R14, R15 ;  /* 0x0000000e990f7223 */ /* 0x040fe2000000000f */
[C---:B------:R-:W-:Y:S01]  /*2cb0*/  FFMA R14, R153.reuse, R24, R3 ;  /* 0x00000018990e7223 */ /* 0x040fe20000000003 */
[C---:B------:R-:W-:Y:S01]  /*2cc0*/  FFMA R20, R153.reuse, R20, R156 ;  /* 0x0000001499147223 */ /* 0x040fe2000000009c */
[----:B------:R-:W-:Y:S02]  /*2cd0*/  HADD2.F32 R24, -RZ, R6.H1_H1 ;  /* 0x30000006ff187230 */ /* 0x000fe40000004100 */
[----:B------:R-:W-:Y:S01]  /*2ce0*/  FMUL R156, R154, R29 ;  /* 0x0000001d9a9c7220 */ /* 0x000fe20000400000 */
[--C-:B------:R-:W-:Y:S02]  /*2cf0*/  HADD2.F32 R26, -RZ, R7.reuse.H0_H0 ;  /* 0x20000007ff1a7230 */ /* 0x100fe40000004100 */
[----:B------:R-:W-:Y:S01]  /*2d00*/  FFMA R19, R153, R0, R19 ;  /* 0x0000000099137223 */ /* 0x000fe20000000013 */
[----:B------:R-:W-:-:S02]  /*2d10*/  HADD2.F32 R28, -RZ, R7.H1_H1 ;  /* 0x30000007ff1c7230 */ /* 0x000fc40000004100 */
[C---:B------:R-:W-:Y:S01]  /*2d20*/  FMUL R3, R154.reuse, R30 ;  /* 0x0000001e9a037220 */ /* 0x040fe20000400000 */
[C---:B------:R-:W-:Y:S01]  /*2d30*/  FMUL R21, R154.reuse, R31 ;  /* 0x0000001f9a157220 */ /* 0x040fe20000400000 */
[----:B------:R-:W-:Y:S01]  /*2d40*/  MOV R0, 0x3bbb989d ;  /* 0x3bbb989d00007802 */ /* 0x000fe20000000f00 */
[C---:B------:R-:W-:Y:S01]  /*2d50*/  FFMA R25, R153.reuse, R24, R156 ;  /* 0x0000001899197223 */ /* 0x040fe2000000009c */
[C---:B------:R-:W-:Y:S01]  /*2d60*/  FFMA R24, R153.reuse, R26, R3 ;  /* 0x0000001a99187223 */ /* 0x040fe20000000003 */
[----:B------:R-:W-:Y:S01]  /*2d70*/  FFMA R21, R153, R28, R21 ;  /* 0x0000001c99157223 */ /* 0x000fe20000000015 */
[----:B------:R-:W-:Y:S01]  /*2d80*/  MOV R3, 0x437c0000 ;  /* 0x437c000000037802 */ /* 0x000fe20000000f00 */
[--C-:B----4-:R-:W-:Y:S02]  /*2d90*/  HADD2.F32 R28, -RZ, R8.reuse.H0_H0 ;  /* 0x20000008ff1c7230 */ /* 0x110fe40000004100 */
[----:B------:R-:W-:Y:S01]  /*2da0*/  FFMA.SAT R26, -R13, R0, 0.5 ;  /* 0x3f0000000d1a7423 */ /* 0x000fe20000002100 */
[----:B------:R-:W-:Y:S01]  /*2db0*/  FMUL R32, R154, R32 ;  /* 0x000000209a207220 */ /* 0x000fe20000400000 */
[----:B------:R-:W-:-:S02]  /*2dc0*/  HADD2.F32 R30, -RZ, R8.H1_H1 ;  /* 0x30000008ff1e7230 */ /* 0x000fc40000004100 */
[----:B------:R-:W-:Y:S01]  /*2dd0*/  FMUL R33, R154, R33 ;  /* 0x000000219a217220 */ /* 0x000fe20000400000 */
[-C--:B------:R-:W-:Y:S01]  /*2de0*/  FFMA.RM R26, R26, R3.reuse, 12582913 ;  /* 0x4b4000011a1a7423 */ /* 0x080fe20000004003 */
[C---:B------:R-:W-:Y:S01]  /*2df0*/  FFMA R29, R153.reuse, R28, R32 ;  /* 0x0000001c991d7223 */ /* 0x040fe20000000020 */
[----:B------:R-:W-:Y:S01]  /*2e00*/  FFMA.SAT R156, -R20, R0, 0.5 ;  /* 0x3f000000149c7423 */ /* 0x000fe20000002100 */
[----:B------:R-:W-:Y:S01]  /*2e10*/  FFMA R28, R153, R30, R33 ;  /* 0x0000001e991c7223 */ /* 0x000fe20000000021 */
[--C-:B------:R-:W-:Y:S02]  /*2e20*/  HADD2.F32 R30, -RZ, R9.reuse.H0_H0 ;  /* 0x20000009ff1e7230 */ /* 0x100fe40000004100 */
[----:B------:R-:W-:Y:S01]  /*2e30*/  FMUL R34, R154, R34 ;  /* 0x000000229a227220 */ /* 0x000fe20000400000 */
[----:B------:R-:W-:Y:S01]  /*2e40*/  FADD R32, R26, -12583039 ;  /* 0xcb40007f1a207421 */ /* 0x000fe20000000000 */
[----:B------:R-:W-:Y:S01]  /*2e50*/  FFMA.SAT R158, -R19, R0, 0.5 ;  /* 0x3f000000139e7423 */ /* 0x000fe20000002100 */
[-C--:B------:R-:W-:Y:S01]  /*2e60*/  FFMA.RM R27, R156, R3.reuse, 12582913 ;  /* 0x4b4000019c1b7423 */ /* 0x080fe20000004003 */
[----:B------:R-:W-:Y:S01]  /*2e70*/  FFMA R30, R153, R30, R34 ;  /* 0x0000001e991e7223 */ /* 0x000fe20000000022 */
[----:B------:R-:W-:Y:S01]  /*2e80*/  FFMA R32, -R13, 1.4426950216293334961, -R32 ;  /* 0x3fb8aa3b0d207823 */ /* 0x000fe20000000920 */
[----:B------:R-:W-:Y:S01]  /*2e90*/  FFMA.RM R34, R158, R3, 12582913 ;  /* 0x4b4000019e227423 */ /* 0x000fe20000004003 */
[----:B------:R-:W-:Y:S01]  /*2ea0*/  FADD R31, R27, -12583039 ;  /* 0xcb40007f1b1f7421 */ /* 0x000fe20000000000 */
[----:B------:R-:W-:Y:S01]  /*2eb0*/  FFMA.SAT R164, -R15, R0, 0.5 ;  /* 0x3f0000000fa47423 */ /* 0x000fe20000002100 */
[----:B------:R-:W-:Y:S01]  /*2ec0*/  FFMA R156, -R13, 1.925963033500011079e-08, R32 ;  /* 0x32a570600d9c7823 */ /* 0x000fe20000000120 */
[----:B------:R-:W-:Y:S01]  /*2ed0*/  FADD R162, R34, -12583039 ;  /* 0xcb40007f22a27421 */ /* 0x000fe20000000000 */
[----:B------:R-:W-:Y:S01]  /*2ee0*/  FFMA R31, -R20, 1.4426950216293334961, -R31 ;  /* 0x3fb8aa3b141f7823 */ /* 0x000fe2000000091f */
[----:B------:R-:W-:-:S02]  /*2ef0*/  HADD2.F32 R32, -RZ, R9.H1_H1 ;  /* 0x30000009ff207230 */ /* 0x000fc40000004100 */
[----:B------:R-:W-:Y:S01]  /*2f00*/  FMUL R160, R154, R35 ;  /* 0x000000239aa07220 */ /* 0x000fe20000400000 */
[----:B------:R-:W-:Y:S01]  /*2f10*/  FFMA R162, -R19, 1.4426950216293334961, -R162 ;  /* 0x3fb8aa3b13a27823 */ /* 0x000fe200000009a2 */
[----:B------:R-:W-:Y:S01]  /*2f20*/  FFMA R158, -R20, 1.925963033500011079e-08, R31 ;  /* 0x32a57060149e7823 */ /* 0x000fe2000000011f */
[-C--:B------:R-:W-:Y:S01]  /*2f30*/  FFMA.RM R35, R164, R3.reuse, 12582913 ;  /* 0x4b400001a4237423 */ /* 0x080fe20000004003 */
[----:B------:R-:W-:Y:S01]  /*2f40*/  FFMA R31, R153, R32, R160 ;  /* 0x00000020991f7223 */ /* 0x000fe200000000a0 */
[----:B------:R-:W-:Y:S01]  /*2f50*/  FFMA.SAT R166, -R14, R0, 0.5 ;  /* 0x3f0000000ea67423 */ /* 0x000fe20000002100 */
[--C-:B------:R-:W-:Y:S02]  /*2f60*/  HADD2.F32 R32, -RZ, R10.reuse.H0_H0 ;  /* 0x2000000aff207230 */ /* 0x100fe40000004100 */
[----:B------:R-:W-:Y:S01]  /*2f70*/  FFMA R160, -R19, 1.925963033500011079e-08, R162 ;  /* 0x32a5706013a07823 */ /* 0x000fe200000001a2 */
[----:B------:R-:W-:Y:S01]  /*2f80*/  FMUL R36, R154, R36 ;  /* 0x000000249a247220 */ /* 0x000fe20000400000 */
[----:B------:R-:W-:Y:S01]  /*2f90*/  FADD R164, R35, -12583039 ;  /* 0xcb40007f23a47421 */ /* 0x000fe20000000000 */
[----:B------:R-:W-:Y:S01]  /*2fa0*/  FFMA.SAT R162, -R25, R0, 0.5 ;  /* 0x3f00000019a27423 */ /* 0x000fe20000002100 */
[-C--:B------:R-:W-:Y:S01]  /*2fb0*/  FFMA.RM R159, R166, R3.reuse, 12582913 ;  /* 0x4b400001a69f7423 */ /* 0x080fe20000004003 */
[----:B------:R-:W-:Y:S01]  /*2fc0*/  FFMA R32, R153, R32, R36 ;  /* 0x0000002099207223 */ /* 0x000fe20000000024 */
[----:B------:R-:W-:Y:S01]  /*2fd0*/  FFMA.SAT R170, -R24, R0, 0.5 ;  /* 0x3f00000018aa7423 */ /* 0x000fe20000002100 */
[----:B------:R-:W-:Y:S01]  /*2fe0*/  FFMA R164, -R15, 1.4426950216293334961, -R164 ;  /* 0x3fb8aa3b0fa47823 */ /* 0x000fe200000009a4 */
[----:B------:R-:W-:Y:S01]  /*2ff0*/  FFMA.RM R36, R162, R3, 12582913 ;  /* 0x4b400001a2247423 */ /* 0x000fe20000004003 */
[----:B------:R-:W-:Y:S01]  /*3000*/  FADD R33, R159, -12583039 ;  /* 0xcb40007f9f217421 */ /* 0x000fe20000000000 */
[----:B------:R-:W-:Y:S01]  /*3010*/  FMUL R166, R154, R37 ;  /* 0x000000259aa67220 */ /* 0x000fe20000400000 */
[----:B------:R-:W-:Y:S01]  /*3020*/  FFMA.RM R37, R170, R3, 12582913 ;  /* 0x4b400001aa257423 */ /* 0x000fe20000004003 */
[----:B------:R-:W-:Y:S01]  /*3030*/  FFMA R161, -R15, 1.925963033500011079e-08, R164 ;  /* 0x32a570600fa17823 */ /* 0x000fe200000001a4 */
[----:B------:R-:W-:Y:S01]  /*3040*/  FADD R168, R36, -12583039 ;  /* 0xcb40007f24a87421 */ /* 0x000fe20000000000 */
[----:B------:R-:W-:Y:S01]  /*3050*/  FFMA R33, -R14, 1.4426950216293334961, -R33 ;  /* 0x3fb8aa3b0e217823 */ /* 0x000fe20000000921 */
[----:B------:R-:W-:-:S02]  /*3060*/  HADD2.F32 R164, -RZ, R10.H1_H1 ;  /* 0x3000000affa47230 */ /* 0x000fc40000004100 */
[----:B------:R-:W-:Y:S01]  /*3070*/  FFMA.SAT R170, -R21, R0, 0.5 ;  /* 0x3f00000015aa7423 */ /* 0x000fe20000002100 */
[----:B------:R-:W-:Y:S01]  /*3080*/  FADD R157, R37, -12583039 ;  /* 0xcb40007f259d7421 */ /* 0x000fe20000000000 */
[----:B------:R-:W-:Y:S01]  /*3090*/  FFMA R168, -R25, 1.4426950216293334961, -R168 ;  /* 0x3fb8aa3b19a87823 */ /* 0x000fe200000009a8 */
[----:B------:R-:W-:Y:S01]  /*30a0*/  FFMA R162, -R14, 1.925963033500011079e-08, R33 ;  /* 0x32a570600ea27823 */ /* 0x000fe20000000121 */
[-C--:B------:R-:W-:Y:S01]  /*30b0*/  FFMA.RM R163, R170, R3.reuse, 12582913 ;  /* 0x4b400001aaa37423 */ /* 0x080fe20000004003 */
[----:B------:R-:W-:Y:S01]  /*30c0*/  FFMA R33, R153, R164, R166 ;  /* 0x000000a499217223 */ /* 0x000fe200000000a6 */
[--C-:B------:R-:W-:Y:S02]  /*30d0*/  HADD2.F32 R166, -RZ, R11.reuse.H0_H0 ;  /* 0x2000000bffa67230 */ /* 0x100fe40000004100 */
[----:B------:R-:W-:Y:S01]  /*30e0*/  FFMA R157, -R24, 1.4426950216293334961, -R157 ;  /* 0x3fb8aa3b189d7823 */ /* 0x000fe2000000099d */
[----:B------:R-:W-:Y:S01]  /*30f0*/  FFMA R164, -R25, 1.925963033500011079e-08, R168 ;  /* 0x32a5706019a47823 */ /* 0x000fe200000001a8 */
[----:B------:R-:W-:Y:S01]  /*3100*/  FMUL R38, R154, R38 ;  /* 0x000000269a267220 */ /* 0x000fe20000400000 */
[----:B------:R-:W-:Y:S01]  /*3110*/  FADD R168, R163, -12583039 ;  /* 0xcb40007fa3a87421 */ /* 0x000fe20000000000 */
[----:B------:R-:W-:Y:S01]  /*3120*/  FFMA.SAT R170, -R29, R0, 0.5 ;  /* 0x3f0000001daa7423 */ /* 0x000fe20000002100 */
[----:B------:R-:W-:Y:S01]  /*3130*/  FFMA R167, -R24, 1.925963033500011079e-08, R157 ;  /* 0x32a5706018a77823 */ /* 0x000fe2000000019d */
[----:B------:R-:W-:Y:S01]  /*3140*/  FFMA R157, R153, R166, R38 ;  /* 0x000000a6999d7223 */ /* 0x000fe20000000026 */
[----:B------:R-:W-:Y:S01]  /*3150*/  FFMA R166, -R21, 1.4426950216293334961, -R168 ;  /* 0x3fb8aa3b15a67823 */ /* 0x000fe200000009a8 */
[----:B------:R-:W-:Y:S01]  /*3160*/  FFMA.RM R38, R170, R3, 12582913 ;  /* 0x4b400001aa267423 */ /* 0x000fe20000004003 */
[----:B------:R-:W-:-:S02]  /*3170*/  HADD2.F32 R168, -RZ, R11.H1_H1 ;  /* 0x3000000bffa87230 */ /* 0x000fc40000004100 */
[----:B------:R-:W-:Y:S01]  /*3180*/  FFMA.SAT R174, -R28, R0, 0.5 ;  /* 0x3f0000001cae7423 */ /* 0x000fe20000002100 */
[----:B------:R-:W-:Y:S01]  /*3190*/  FMUL R170, R154, R39 ;  /* 0x000000279aaa7220 */ /* 0x000fe20000400000 */
[----:B------:R-:W-:Y:S01]  /*31a0*/  FFMA R165, -R21, 1.925963033500011079e-08, R166 ;  /* 0x32a5706015a57823 */ /* 0x000fe200000001a6 */
[----:B------:R-:W-:Y:S01]  /*31b0*/  MUFU.EX2 R156, R156 ;  /* 0x0000009c009c7308 */ /* 0x000fe20000000800 */
[-C--:B------:R-:W-:Y:S01]  /*31c0*/  FFMA.RM R166, R174, R3.reuse, 12582913 ;  /* 0x4b400001aea67423 */ /* 0x080fe20000004003 */
[----:B------:R-:W-:Y:S01]  /*31d0*/  FFMA R39, R153, R168, R170 ;  /* 0x000000a899277223 */ /* 0x000fe200000000aa */
[-C--:B------:R-:W-:Y:S01]  /*31e0*/  FFMA.SAT R170, -R30, R0.reuse, 0.5 ;  /* 0x3f0000001eaa7423 */ /* 0x080fe20000002100 */
[-C--:B------:R-:W-:Y:S01]  /*31f0*/  FFMA.SAT R178, -R33, R0.reuse, 0.5 ;  /* 0x3f00000021b27423 */ /* 0x080fe20000002100 */
[----:B------:R-:W-:Y:S01]  /*3200*/  FADD R169, R166, -12583039 ;  /* 0xcb40007fa6a97421 */ /* 0x000fe20000000000 */
[-C--:B------:R-:W-:Y:S01]  /*3210*/  FFMA.SAT R174, -R31, R0.reuse, 0.5 ;  /* 0x3f0000001fae7423 */ /* 0x080fe20000002100 */
[-C--:B------:R-:W-:Y:S01]  /*3220*/  FFMA.RM R170, R170, R3.reuse, 12582913 ;  /* 0x4b400001aaaa7423 */ /* 0x080fe20000004003 */
[----:B------:R-:W1:Y:S01]  /*3230*/  MUFU.EX2 R160, R160 ;  /* 0x000000a000a07308 */ /* 0x000e620000000800 */
[----:B------:R-:W-:Y:S01]  /*3240*/  FFMA R169, -R28, 1.4426950216293334961, -R169 ;  /* 0x3fb8aa3b1ca97823 */ /* 0x000fe200000009a9 */
[-C--:B------:R-:W-:Y:S01]  /*3250*/  FFMA.SAT R176, -R32, R0.reuse, 0.5 ;  /* 0x3f00000020b07423 */ /* 0x080fe20000002100 */
[----:B------:R-:W-:Y:S01]  /*3260*/  FADD R171, R170, -12583039 ;  /* 0xcb40007faaab7421 */ /* 0x000fe20000000000 */
[-C--:B------:R-:W-:Y:S01]  /*3270*/  FFMA.SAT R180, -R157, R0.reuse, 0.5 ;  /* 0x3f0000009db47423 */ /* 0x080fe20000002100 */
[----:B------:R-:W-:Y:S01]  /*3280*/  FFMA R169, -R28, 1.925963033500011079e-08, R169 ;  /* 0x32a570601ca97823 */ /* 0x000fe200000001a9 */
[----:B------:R-:W-:Y:S01]  /*3290*/  FFMA.SAT R0, -R39, R0, 0.5 ;  /* 0x3f00000027007423 */ /* 0x000fe20000002100 */
[-C--:B------:R-:W-:Y:S01]  /*32a0*/  FFMA.RM R178, R178, R3.reuse, 12582913 ;  /* 0x4b400001b2b27423 */ /* 0x080fe20000004003 */
[----:B------:R-:W2:Y:S01]  /*32b0*/  MUFU.EX2 R158, R158 ;  /* 0x0000009e009e7308 */ /* 0x000ea20000000800 */
[----:B------:R-:W-:Y:S01]  /*32c0*/  FFMA R173, -R30, 1.4426950216293334961, -R171 ;  /* 0x3fb8aa3b1ead7823 */ /* 0x000fe200000009ab */
[----:B------:R-:W-:Y:S01]  /*32d0*/  LOP3.LUT R168, R17, 0xff, RZ, 0xc0, !PT ;  /* 0x000000ff11a87812 */ /* 0x000fe200078ec0ff */
[----:B------:R-:W-:Y:S01]  /*32e0*/  FADD R172, R38, -12583039 ;  /* 0xcb40007f26ac7421 */ /* 0x000fe20000000000 */
[-C--:B------:R-:W-:Y:S01]  /*32f0*/  FFMA.RM R174, R174, R3.reuse, 12582913 ;  /* 0x4b400001aeae7423 */ /* 0x080fe20000004003 */
[-C--:B------:R-:W-:Y:S01]  /*3300*/  FFMA.RM R177, R176, R3.reuse, 12582913 ;  /* 0x4b400001b0b17423 */ /* 0x080fe20000004003 */
[-C--:B------:R-:W-:Y:S01]  /*3310*/  FFMA.RM R180, R180, R3.reuse, 12582913 ;  /* 0x4b400001b4b47423 */ /* 0x080fe20000004003 */
[----:B------:R-:W-:Y:S01]  /*3320*/  FFMA.RM R181, R0, R3, 12582913 ;  /* 0x4b40000100b57423 */ /* 0x000fe20000004003 */
[----:B------:R3:W-:Y:S01]  /*3330*/  MUFU.EX2 R171, R169 ;  /* 0x000000a900ab7308 */ /* 0x0007e20000000800 */
[----:B------:R-:W-:Y:S01]  /*3340*/  FADD R0, R178, -12583039 ;  /* 0xcb40007fb2007421 */ /* 0x000fe20000000000 */
[----:B------:R-:W-:Y:S01]  /*3350*/  SHF.L.U32 R3, R34, 0x17, RZ ;  /* 0x0000001722037819 */ /* 0x000fe200000006ff */
[----:B------:R-:W-:Y:S01]  /*3360*/  FFMA R172, -R29, 1.4426950216293334961, -R172 ;  /* 0x3fb8aa3b1dac7823 */ /* 0x000fe200000009ac */
[----:B------:R-:W-:Y:S01]  /*3370*/  IADD3 R168, R168, 0x1f, RZ ;  /* 0x0000001fa8a87810 */ /* 0x000fe20007ffe0ff */
[----:B------:R-:W-:Y:S01]  /*3380*/  FFMA R34, -R33, 1.4426950216293334961, -R0 ;  /* 0x3fb8aa3b21227823 */ /* 0x000fe20000000900 */
[----:B------:R-:W-:Y:S01]  /*3390*/  SHF.L.U32 R27, R27, 0x17, RZ ;  /* 0x000000171b1b7819 */ /* 0x000fe200000006ff */
[----:B-1----:R-:W-:Y:S01]  /*33a0*/  FFMA R160, R3, R160, 1 ;  /* 0x3f80000003a07423 */ /* 0x002fe200000000a0 */
[----:B------:R-:W1:Y:S01]  /*33b0*/  MUFU.EX2 R161, R161 ;  /* 0x000000a100a17308 */ /* 0x000e620000000800 */
[----:B---3--:R-:W-:Y:S01]  /*33c0*/  SHF.L.U32 R169, R26, 0x17, RZ ;  /* 0x000000171aa97819 */ /* 0x008fe200000006ff */
[----:B------:R-:W-:Y:S01]  /*33d0*/  FFMA R172, -R29, 1.925963033500011079e-08, R172 ;  /* 0x32a570601dac7823 */ /* 0x000fe200000001ac */
[----:B------:R-:W-:Y:S01]  /*33e0*/  ISETP.GT.U32.AND P5, PT, R168, 0x3e, PT ;  /* 0x0000003ea800780c */ /* 0x000fe20003fa4070 */
[----:B------:R-:W-:Y:S01]  /*33f0*/  FADD R168, R174, -12583039 ;  /* 0xcb40007faea87421 */ /* 0x000fe20000000000 */
[----:B------:R-:W-:Y:S01]  /*3400*/  SHF.L.U32 R3, R36, 0x17, RZ ;  /* 0x0000001724037819 */ /* 0x000fe200000006ff */
[----:B------:R-:W-:Y:S01]  /*3410*/  FFMA R183, R169, R156, 1 ;  /* 0x3f800000a9b77423 */ /* 0x000fe2000000009c */
[----:B------:R-:W-:Y:S01]  /*3420*/  FADD R156, R180, -12583039 ;  /* 0xcb40007fb49c7421 */ /* 0x000fe20000000000 */
[----:B------:R-:W3:Y:S01]  /*3430*/  MUFU.EX2 R164, R164 ;  /* 0x000000a400a47308 */ /* 0x000ee20000000800 */
[----:B------:R-:W-:Y:S01]  /*3440*/  FADD R175, R177, -12583039 ;  /* 0xcb40007fb1af7421 */ /* 0x000fe20000000000 */
[----:B------:R-:W-:Y:S01]  /*3450*/  FADD R36, R181, -12583039 ;  /* 0xcb40007fb5247421 */ /* 0x000fe20000000000 */
[----:B------:R-:W-:Y:S01]  /*3460*/  FFMA R34, -R33, 1.925963033500011079e-08, R34 ;  /* 0x32a5706021227823 */ /* 0x000fe20000000122 */
[----:B------:R-:W-:Y:S01]  /*3470*/  FFMA R173, -R30, 1.925963033500011079e-08, R173 ;  /* 0x32a570601ead7823 */ /* 0x000fe200000001ad */
[----:B------:R-:W-:Y:S01]  /*3480*/  FFMA R156, -R157, 1.4426950216293334961, -R156 ;  /* 0x3fb8aa3b9d9c7823 */ /* 0x000fe2000000099c */
[----:B------:R-:W-:Y:S01]  /*3490*/  FFMA R176, -R31, 1.4426950216293334961, -R168 ;  /* 0x3fb8aa3b1fb07823 */ /* 0x000fe200000009a8 */
[C---:B------:R-:W-:Y:S01]  /*34a0*/  FFMA R179, -R32.reuse, 1.4426950216293334961, -R175 ;  /* 0x3fb8aa3b20b37823 */ /* 0x040fe200000009af */
[----:B------:R-:W4:Y:S01]  /*34b0*/  MUFU.EX2 R162, R162 ;  /* 0x000000a200a27308 */ /* 0x000f220000000800 */
[----:B--2---:R-:W-:Y:S01]  /*34c0*/  FFMA R158, R27, R158, 1 ;  /* 0x3f8000001b9e7423 */ /* 0x004fe2000000009e */
[----:B------:R-:W-:Y:S01]  /*34d0*/  FFMA R36, -R39, 1.4426950216293334961, -R36 ;  /* 0x3fb8aa3b27247823 */ /* 0x000fe20000000924 */
[----:B------:R-:W-:Y:S01]  /*34e0*/  SHF.L.U32 R0, R35, 0x17, RZ ;  /* 0x0000001723007819 */ /* 0x000fe200000006ff */
[----:B------:R-:W-:Y:S01]  /*34f0*/  FFMA R156, -R157, 1.925963033500011079e-08, R156 ;  /* 0x32a570609d9c7823 */ /* 0x000fe2000000019c */
[----:B------:R-:W-:Y:S01]  /*3500*/  FFMA R176, -R31, 1.925963033500011079e-08, R176 ;  /* 0x32a570601fb07823 */ /* 0x000fe200000001b0 */
[----:B------:R-:W-:Y:S01]  /*3510*/  FFMA R179, -R32, 1.925963033500011079e-08, R179 ;  /* 0x32a5706020b37823 */ /* 0x000fe200000001b3 */
[----:B------:R-:W-:Y:S01]  /*3520*/  FFMA R36, -R39, 1.925963033500011079e-08, R36 ;  /* 0x32a5706027247823 */ /* 0x000fe20000000124 */
[----:B------:R-:W2:Y:S01]  /*3530*/  MUFU.EX2 R167, R167 ;  /* 0x000000a700a77308 */ /* 0x000ea20000000800 */
[----:B-1----:R-:W-:Y:S01]  /*3540*/  FFMA R161, R0, R161, 1 ;  /* 0x3f80000000a17423 */ /* 0x002fe200000000a1 */
[----:B------:R-:W-:Y:S01]  /*3550*/  SHF.L.U32 R159, R159, 0x17, RZ ;  /* 0x000000179f9f7819 */ /* 0x000fe200000006ff */
[----:B---3--:R-:W-:Y:S01]  /*3560*/  FFMA R164, R3, R164, 1 ;  /* 0x3f80000003a47423 */ /* 0x008fe200000000a4 */
[----:B------:R-:W-:Y:S01]  /*3570*/  SHF.L.U32 R0, R37, 0x17, RZ ;  /* 0x0000001725007819 */ /* 0x000fe200000006ff */
[----:B------:R-:W-:Y:S01]  /*3580*/  BSSY B1, `(.L_x_54) ;  /* 0x000002a000017945 */ /* 0x000fe20003800000 */
[----:B------:R-:W-:-:S02]  /*3590*/  SHF.L.U32 R166, R166, 0x17, RZ ;  /* 0x00000017a6a67819 */ /* 0x000fc400000006ff */
[----:B------:R1:W-:Y:S01]  /*35a0*/  MUFU.EX2 R27, R34 ;  /* 0x00000022001b7308 */ /* 0x0003e20000000800 */
[----:B----4-:R-:W-:Y:S01]  /*35b0*/  FFMA R162, R159, R162, 1 ;  /* 0x3f8000009fa27423 */ /* 0x010fe200000000a2 */
[----:B------:R-:W-:Y:S01]  /*35c0*/  SHF.L.U32 R169, R177, 0x17, RZ ;  /* 0x00000017b1a97819 */ /* 0x000fe200000006ff */
[----:B------:R-:W-:Y:S01]  /*35d0*/  FFMA R166, R166, R171, 1 ;  /* 0x3f800000a6a67423 */ /* 0x000fe200000000ab */
[----:B------:R-:W-:-:S04]  /*35e0*/  SHF.L.U32 R171, R180, 0x17, RZ ;  /* 0x00000017b4ab7819 */ /* 0x000fc800000006ff */
[----:B------:R-:W3:Y:S01]  /*35f0*/  MUFU.EX2 R172, R172 ;  /* 0x000000ac00ac7308 */ /* 0x000ee20000000800 */
[----:B-1----:R-:W-:Y:S01]  /*3600*/  IADD3 R34, R183, 0x1800000, RZ ;  /* 0x01800000b7227810 */ /* 0x002fe20007ffe0ff */
[----:B--2---:R-:W-:Y:S01]  /*3610*/  FFMA R159, R0, R167, 1 ;  /* 0x3f800000009f7423 */ /* 0x004fe200000000a7 */
[----:B------:R-:W-:Y:S02]  /*3620*/  SHF.L.U32 R0, R163, 0x17, RZ ;  /* 0x00000017a3007819 */ /* 0x000fe400000006ff */
[----:B------:R-:W-:Y:S02]  /*3630*/  LOP3.LUT R34, R34, 0x7f800000, RZ, 0xc0, !PT ;  /* 0x7f80000022227812 */ /* 0x000fe400078ec0ff */
[----:B------:R-:W-:Y:S01]  /*3640*/  SHF.L.U32 R163, R38, 0x17, RZ ;  /* 0x0000001726a37819 */ /* 0x000fe200000006ff */
[----:B------:R-:W1:Y:S01]  /*3650*/  MUFU.EX2 R168, R173 ;  /* 0x000000ad00a87308 */ /* 0x000e620000000800 */
[----:B------:R-:W-:Y:S02]  /*3660*/  ISETP.GT.U32.AND P2, PT, R34, 0x1ffffff, PT ;  /* 0x01ffffff2200780c */ /* 0x000fe40003f44070 */
[----:B------:R-:W-:-:S02]  /*3670*/  SHF.L.U32 R167, R170, 0x17, RZ ;  /* 0x00000017aaa77819 */ /* 0x000fc400000006ff */
[----:B------:R-:W-:-:S03]  /*3680*/  SHF.L.U32 R170, R178, 0x17, RZ ;  /* 0x00000017b2aa7819 */ /* 0x000fc600000006ff */
[----:B------:R-:W2:Y:S01]  /*3690*/  MUFU.EX2 R165, R165 ;  /* 0x000000a500a57308 */ /* 0x000ea20000000800 */
[----:B---3--:R-:W-:Y:S01]  /*36a0*/  FFMA R163, R163, R172, 1 ;  /* 0x3f800000a3a37423 */ /* 0x008fe200000000ac */
[----:B------:R-:W-:Y:S01]  /*36b0*/  SHF.L.U32 R172, R181, 0x17, RZ ;  /* 0x00000017b5ac7819 */ /* 0x000fe200000006ff */
[----:B------:R-:W-:-:S05]  /*36c0*/  FFMA R170, R170, R27, 1 ;  /* 0x3f800000aaaa7423 */ /* 0x000fca000000001b */
[----:B------:R-:W3:Y:S01]  /*36d0*/  MUFU.EX2 R175, R176 ;  /* 0x000000b000af7308 */ /* 0x000ee20000000800 */
[----:B-1----:R-:W-:Y:S01]  /*36e0*/  FFMA R167, R167, R168, 1 ;  /* 0x3f800000a7a77423 */ /* 0x002fe200000000a8 */
[----:B------:R-:W-:-:S06]  /*36f0*/  SHF.L.U32 R168, R174, 0x17, RZ ;  /* 0x00000017aea87819 */ /* 0x000fcc00000006ff */
[----:B------:R-:W1:Y:S01]  /*3700*/  MUFU.EX2 R26, R179 ;  /* 0x000000b3001a7308 */ /* 0x000e620000000800 */
[----:B--2---:R-:W-:-:S07]  /*3710*/  FFMA R165, R0, R165, 1 ;  /* 0x3f80000000a57423 */ /* 0x004fce00000000a5 */
[----:B------:R-:W2:Y:S01]  /*3720*/  MUFU.EX2 R156, R156 ;  /* 0x0000009c009c7308 */ /* 0x000ea20000000800 */
[----:B---3--:R-:W-:-:S07]  /*3730*/  FFMA R168, R168, R175, 1 ;  /* 0x3f800000a8a87423 */ /* 0x008fce00000000af */
[----:B------:R-:W3:Y:S01]  /*3740*/  MUFU.EX2 R3, R36 ;  /* 0x0000002400037308 */ /* 0x000ee20000000800 */
[----:B-1----:R-:W-:Y:S01]  /*3750*/  FFMA R169, R169, R26, 1 ;  /* 0x3f800000a9a97423 */ /* 0x002fe2000000001a */
[----:B--2---:R-:W-:Y:S01]  /*3760*/  FFMA R171, R171, R156, 1 ;  /* 0x3f800000abab7423 */ /* 0x004fe2000000009c */
[----:B---3--:R-:W-:Y:S01]  /*3770*/  FFMA R172, R172, R3, 1 ;  /* 0x3f800000acac7423 */ /* 0x008fe20000000003 */
[----:B------:R-:W-:Y:S06]  /*3780*/  @P2 BRA `(.L_x_55) ;  /* 0x0000000000142947 */ /* 0x000fec0003800000 */
[----:B------:R-:W-:Y:S02]  /*3790*/  MOV R0, R183 ;  /* 0x000000b700007202 */ /* 0x000fe40000000f00 */
[----:B------:R-:W-:-:S07]  /*37a0*/  MOV R26, 0x37c0 ;  /* 0x000037c0001a7802 */ /* 0x000fce0000000f00 */
[----:B------:R-:W-:Y:S05]  /*37b0*/  CALL.REL.NOINC `($__internal_0_$__cuda_sm20_rcp_rn_f32_slowpath) ;  /* 0x0000013000187944 */ /* 0x000fea0003c00000 */
[----:B------:R-:W-:Y:S01]  /*37c0*/  MOV R174, R0 ;  /* 0x0000000000ae7202 */ /* 0x000fe20000000f00 */
[----:B------:R-:W-:Y:S06]  /*37d0*/  BRA `(.L_x_56) ;  /* 0x0000000000107947 */ /* 0x000fec0003800000 */
.L_x_55:
[----:B------:R-:W1:Y:S02]  /*37e0*/  MUFU.RCP R174, R183 ;  /* 0x000000b700ae7308 */ /* 0x000e640000001000 */
[----:B-1----:R-:W-:-:S04]  /*37f0*/  FFMA R0, R183, R174, -1 ;  /* 0xbf800000b7007423 */ /* 0x002fc800000000ae */
[----:B------:R-:W-:-:S04]  /*3800*/  FADD.FTZ R3, -R0, -RZ ;  /* 0x800000ff00037221 */ /* 0x000fc80000010100 */
[----:B------:R-:W-:-:S07]  /*3810*/  FFMA R174, R174, R3, R174 ;  /* 0x00000003aeae7223 */ /* 0x000fce00000000ae */
.L_x_56:
[----:B------:R-:W-:Y:S05]  /*3820*/  BSYNC B1 ;  /* 0x0000000000017941 */ /* 0x000fea0003800000 */
.L_x_54:
[----:B------:R-:W-:Y:S01]  /*3830*/  IADD3 R0, R158, 0x1800000, RZ ;  /* 0x018000009e007810 */ /* 0x000fe20007ffe0ff */
[----:B------:R-:W-:Y:S03]  /*3840*/  BSSY B1, `(.L_x_57) ;  /* 0x000000d000017945 */ /* 0x000fe60003800000 */
[----:B------:R-:W-:-:S04]  /*3850*/  LOP3.LUT R0, R0, 0x7f800000, RZ, 0xc0, !PT ;  /* 0x7f80000000007812 */ /* 0x000fc800078ec0ff */
[----:B------:R-:W-:-:S13]  /*3860*/  ISETP.GT.U32.AND P2, PT, R0, 0x1ffffff, PT ;  /* 0x01ffffff0000780c */ /* 0x000fda0003f44070 */
[----:B------:R-:W-:Y:S05]  /*3870*/  @P2 BRA `(.L_x_58) ;  /* 0x0000000000142947 */ /* 0x000fea0003800000 */
[----:B------:R-:W-:Y:S02]  /*3880*/  MOV R0, R158 ;  /* 0x0000009e00007202 */ /* 0x000fe40000000f00 */
[----:B------:R-:W-:-:S07]  /*3890*/  MOV R26, 0x38b0 ;  /* 0x000038b0001a7802 */ /* 0x000fce0000000f00 */
[----:B------:R-:W-:Y:S05]  /*38a0*/  CALL.REL.NOINC `($__internal_0_$__cuda_sm20_rcp_rn_f32_slowpath) ;  /* 0x0000012c00dc7944 */ /* 0x000fea0003c00000 */
[----:B------:R-:W-:Y:S01]  /*38b0*/  MOV R173, R0 ;  /* 0x0000000000ad7202 */ /* 0x000fe20000000f00 */
[----:B------:R-:W-:Y:S06]  /*38c0*/  BRA `(.L_x_59) ;  /* 0x0000000000107947 */ /* 0x000fec0003800000 */
.L_x_58:
[----:B------:R-:W1:Y:S02]  /*38d0*/  MUFU.RCP R173, R158 ;  /* 0x0000009e00ad7308 */ /* 0x000e640000001000 */
[----:B-1----:R-:W-:-:S04]  /*38e0*/  FFMA R0, R158, R173, -1 ;  /* 0xbf8000009e007423 */ /* 0x002fc800000000ad */
[----:B------:R-:W-:-:S04]  /*38f0*/  FADD.FTZ R0, -R0, -RZ ;  /* 0x800000ff00007221 */ /* 0x000fc80000010100 */
[----:B------:R-:W-:-:S07]  /*3900*/  FFMA R173, R173, R0, R173 ;  /* 0x00000000adad7223 */ /* 0x000fce00000000ad */
.L_x_59:
[----:B------:R-:W-:Y:S05]  /*3910*/  BSYNC B1 ;  /* 0x0000000000017941 */ /* 0x000fea0003800000 */
.L_x_57:
        /* <DEDUP_REMOVED lines=10> */
.L_x_61:
[----:B------:R-:W1:Y:S02]  /*39c0*/  MUFU.RCP R3, R160 ;  /* 0x000000a000037308 */ /* 0x000e640000001000 */
[----:B-1----:R-:W-:-:S04]  /*39d0*/  FFMA R0, R160, R3, -1 ;  /* 0xbf800000a0007423 */ /* 0x002fc80000000003 */
[----:B------:R-:W-:-:S04]  /*39e0*/  FADD.FTZ R0, -R0, -RZ ;  /* 0x800000ff00007221 */ /* 0x000fc80000010100 */
[----:B------:R-:W-:-:S07]  /*39f0*/  FFMA R158, R3, R0, R3 ;  /* 0x00000000039e7223 */ /* 0x000fce0000000003 */
.L_x_62:
[----:B------:R-:W-:Y:S05]  /*3a00*/  BSYNC B1 ;  /* 0x0000000000017941 */ /* 0x000fea0003800000 */
.L_x_60:
        /* <DEDUP_REMOVED lines=10> */
.L_x_64:
[----:B------:R-:W1:Y:S02]  /*3ab0*/  MUFU.RCP R160, R161 ;  /* 0x000000a100a07308 */ /* 0x000e640000001000 */
[----:B-1----:R-:W-:-:S04]  /*3ac0*/  FFMA R0, R161, R160, -1 ;  /* 0xbf800000a1007423 */ /* 0x002fc800000000a0 */
[----:B------:R-:W-:-:S04]  /*3ad0*/  FADD.FTZ R3, -R0, -RZ ;  /* 0x800000ff00037221 */ /* 0x000fc80000010100 */
[----:B------:R-:W-:-:S07]  /*3ae0*/  FFMA R160, R160, R3, R160 ;  /* 0x00000003a0a07223 */ /* 0x000fce00000000a0 */
.L_x_65:
[----:B------:R-:W-:Y:S05]  /*3af0*/  BSYNC B1 ;  /* 0x0000000000017941 */ /* 0x000fea0003800000 */
.L_x_63:
        /* <DEDUP_REMOVED lines=10> */
.L_x_67:
[----:B------:R-:W1:Y:S02]  /*3ba0*/  MUFU.RCP R161, R162 ;  /* 0x000000a200a17308 */ /* 0x000e640000001000 */
[----:B-1----:R-:W-:-:S04]  /*3bb0*/  FFMA R0, R162, R161, -1 ;  /* 0xbf800000a2007423 */ /* 0x002fc800000000a1 */
[----:B------:R-:W-:-:S04]  /*3bc0*/  FADD.FTZ R0, -R0, -RZ ;  /* 0x800000ff00007221 */ /* 0x000fc80000010100 */
[----:B------:R-:W-:-:S07]  /*3bd0*/  FFMA R161, R161, R0, R161 ;  /* 0x00000000a1a17223 */ /* 0x000fce00000000a1 */
.L_x_68:
[----:B------:R-:W-:Y:S05]  /*3be0*/  BSYNC B1 ;  /* 0x0000000000017941 */ /* 0x000fea0003800000 */
.L_x_66:
        /* <DEDUP_REMOVED lines=10> */
.L_x_70:
[----:B------:R-:W1:Y:S02]  /*3c90*/  MUFU.RCP R3, R164 ;  /* 0x000000a400037308 */ /* 0x000e640000001000 */
[----:B-1----:R-:W-:-:S04]  /*3ca0*/  FFMA R0, R164, R3, -1 ;  /* 0xbf800000a4007423 */ /* 0x002fc80000000003 */
[----:B------:R-:W-:-:S04]  /*3cb0*/  FADD.FTZ R0, -R0, -RZ ;  /* 0x800000ff00007221 */ /* 0x000fc80000010100 */
[----:B------:R-:W-:-:S07]  /*3cc0*/  FFMA R162, R3, R0, R3 ;  /* 0x0000000003a27223 */ /* 0x000fce0000000003 */
.L_x_71:
[----:B------:R-:W-:Y:S05]  /*3cd0*/  BSYNC B1 ;  /* 0x0000000000017941 */ /* 0x000fea0003800000 */
.L_x_69:
        /* <DEDUP_REMOVED lines=10> */
.L_x_73:
[----:B------:R-:W1:Y:S02]  /*3d80*/  MUFU.RCP R0, R159 ;  /* 0x0000009f00007308 */ /* 0x000e640000001000 */
[----:B-1----:R-:W-:-:S04]  /*3d90*/  FFMA R3, R159, R0, -1 ;  /* 0xbf8000009f037423 */ /* 0x002fc80000000000 */
[----:B------:R-:W-:-:S04]  /*3da0*/  FADD.FTZ R3, -R3, -RZ ;  /* 0x800000ff03037221 */ /* 0x000fc80000010100 */
[----:B------:R-:W-:-:S07]  /*3db0*/  FFMA R175, R0, R3, R0 ;  /* 0x0000000300af7223 */ /* 0x000fce0000000000 */
.L_x_74:
[----:B------:R-:W-:Y:S05]  /*3dc0*/  BSYNC B1 ;  /* 0x0000000000017941 */ /* 0x000fea0003800000 */
.L_x_72:
        /* <DEDUP_REMOVED lines=10> */
.L_x_76:
[----:B------:R-:W1:Y:S02]  /*3e70*/  MUFU.RCP R164, R165 ;  /* 0x000000a500a47308 */ /* 0x000e640000001000 */
[----:B-1----:R-:W-:-:S04]  /*3e80*/  FFMA R0, R165, R164, -1 ;  /* 0xbf800000a5007423 */ /* 0x002fc800000000a4 */
[----:B------:R-:W-:-:S04]  /*3e90*/  FADD.FTZ R3, -R0, -RZ ;  /* 0x800000ff00037221 */ /* 0x000fc80000010100 */
[----:B------:R-:W-:-:S07]  /*3ea0*/  FFMA R164, R164, R3, R164 ;  /* 0x00000003a4a47223 */ /* 0x000fce00000000a4 */
.L_x_77:
[----:B------:R-:W-:Y:S05]  /*3eb0*/  BSYNC B1 ;  /* 0x0000000000017941 */ /* 0x000fea0003800000 */
.L_x_75:
        /* <DEDUP_REMOVED lines=10> */
.L_x_79:
[----:B------:R-:W1:Y:S02]  /*3f60*/  MUFU.RCP R176, R163 ;  /* 0x000000a300b07308 */ /* 0x000e640000001000 */
[----:B-1----:R-:W-:-:S04]  /*3f70*/  FFMA R0, R163, R176, -1 ;  /* 0xbf800000a3007423 */ /* 0x002fc800000000b0 */
[----:B------:R-:W-:-:S04]  /*3f80*/  FADD.FTZ R3, -R0, -RZ ;  /* 0x800000ff00037221 */ /* 0x000fc80000010100 */
[----:B------:R-:W-:-:S07]  /*3f90*/  FFMA R176, R176, R3, R176 ;  /* 0x00000003b0b07223 */ /* 0x000fce00000000b0 */
.L_x_80:
[----:B------:R-:W-:Y:S05]  /*3fa0*/  BSYNC B1 ;  /* 0x0000000000017941 */ /* 0x000fea0003800000 */
.L_x_78:
        /* <DEDUP_REMOVED lines=10> */
.L_x_82:
[----:B------:R-:W1:Y:S02]  /*4050*/  MUFU.RCP R159, R166 ;  /* 0x000000a6009f7308 */ /* 0x000e640000001000 */
[----:B-1----:R-:W-:-:S04]  /*4060*/  FFMA R0, R166, R159, -1 ;  /* 0xbf800000a6007423 */ /* 0x002fc8000000009f */
[----:B------:R-:W-:-:S04]  /*4070*/  FADD.FTZ R0, -R0, -RZ ;  /* 0x800000ff00007221 */ /* 0x000fc80000010100 */
[----:B------:R-:W-:-:S07]  /*4080*/  FFMA R159, R159, R0, R159 ;  /* 0x000000009f9f7223 */ /* 0x000fce000000009f */
.L_x_83:
[----:B------:R-:W-:Y:S05]  /*4090*/  BSYNC B1 ;  /* 0x0000000000017941 */ /* 0x000fea0003800000 */
.L_x_81:
        /* <DEDUP_REMOVED lines=10> */
.L_x_85:
[----:B------:R-:W1:Y:S02]  /*4140*/  MUFU.RCP R0, R167 ;  /* 0x000000a700007308 */ /* 0x000e640000001000 */
[----:B-1----:R-:W-:-:S04]  /*4150*/  FFMA R3, R167, R0, -1 ;  /* 0xbf800000a7037423 */ /* 0x002fc80000000000 */
[----:B------:R-:W-:-:S04]  /*4160*/  FADD.FTZ R3, -R3, -RZ ;  /* 0x800000ff03037221 */ /* 0x000fc80000010100 */
[----:B------:R-:W-:-:S07]  /*4170*/  FFMA R163, R0, R3, R0 ;  /* 0x0000000300a37223 */ /* 0x000fce0000000000 */
.L_x_86:
[----:B------:R-:W-:Y:S05]  /*4180*/  BSYNC B1 ;  /* 0x0000000000017941 */ /* 0x000fea0003800000 */
.L_x_84:
        /* <DEDUP_REMOVED lines=10> */
.L_x_88:
[----:B------:R-:W1:Y:S02]  /*4230*/  MUFU.RCP R3, R168 ;  /* 0x000000a800037308 */ /* 0x000e640000001000 */
[----:B-1----:R-:W-:-:S04]  /*4240*/  FFMA R0, R168, R3, -1 ;  /* 0xbf800000a8007423 */ /* 0x002fc80000000003 */
[----:B------:R-:W-:-:S04]  /*4250*/  FADD.FTZ R0, -R0, -RZ ;  /* 0x800000ff00007221 */ /* 0x000fc80000010100 */
[----:B------:R-:W-:-:S07]  /*4260*/  FFMA R166, R3, R0, R3 ;  /* 0x0000000003a67223 */ /* 0x000fce0000000003 */
.L_x_89:
[----:B------:R-:W-:Y:S05]  /*4270*/  BSYNC B1 ;  /* 0x0000000000017941 */ /* 0x000fea0003800000 */
.L_x_87:
        /* <DEDUP_REMOVED lines=10> */
.L_x_91:
[----:B------:R-:W1:Y:S02]  /*4320*/  MUFU.RCP R0, R169 ;  /* 0x000000a900007308 */ /* 0x000e640000001000 */
[----:B-1----:R-:W-:-:S04]  /*4330*/  FFMA R3, R169, R0, -1 ;  /* 0xbf800000a9037423 */ /* 0x002fc80000000000 */
[----:B------:R-:W-:-:S04]  /*4340*/  FADD.FTZ R3, -R3, -RZ ;  /* 0x800000ff03037221 */ /* 0x000fc80000010100 */
[----:B------:R-:W-:-:S07]  /*4350*/  FFMA R165, R0, R3, R0 ;  /* 0x0000000300a57223 */ /* 0x000fce0000000000 */
.L_x_92:
[----:B------:R-:W-:Y:S05]  /*4360*/  BSYNC B1 ;  /* 0x0000000000017941 */ /* 0x000fea0003800000 */
.L_x_90:
        /* <DEDUP_REMOVED lines=10> */
.L_x_94:
[----:B------:R-:W1:Y:S02]  /*4410*/  MUFU.RCP R3, R170 ;  /* 0x000000aa00037308 */ /* 0x000e640000001000 */
[----:B-1----:R-:W-:-:S04]  /*4420*/  FFMA R0, R170, R3, -1 ;  /* 0xbf800000aa007423 */ /* 0x002fc80000000003 */
[----:B------:R-:W-:-:S04]  /*4430*/  FADD.FTZ R0, -R0, -RZ ;  /* 0x800000ff00007221 */ /* 0x000fc80000010100 */
[----:B------:R-:W-:-:S07]  /*4440*/  FFMA R168, R3, R0, R3 ;  /* 0x0000000003a87223 */ /* 0x000fce0000000003 */
.L_x_95:
[----:B------:R-:W-:Y:S05]  /*4450*/  BSYNC B1 ;  /* 0x0000000000017941 */ /* 0x000fea0003800000 */
.L_x_93:
        /* <DEDUP_REMOVED lines=10> */
.L_x_97:
[----:B------:R-:W1:Y:S02]  /*4500*/  MUFU.RCP R170, R171 ;  /* 0x000000ab00aa7308 */ /* 0x000e640000001000 */
[----:B-1----:R-:W-:-:S04]  /*4510*/  FFMA R0, R171, R170, -1 ;  /* 0xbf800000ab007423 */ /* 0x002fc800000000aa */
[----:B------:R-:W-:-:S04]  /*4520*/  FADD.FTZ R3, -R0, -RZ ;  /* 0x800000ff00037221 */ /* 0x000fc80000010100 */
[----:B------:R-:W-:-:S07]  /*4530*/  FFMA R170, R170, R3, R170 ;  /* 0x00000003aaaa7223 */ /* 0x000fce00000000aa */
.L_x_98:
[----:B------:R-:W-:Y:S05]  /*4540*/  BSYNC B1 ;  /* 0x0000000000017941 */ /* 0x000fea0003800000 */
.L_x_96:
        /* <DEDUP_REMOVED lines=8> */
[----:B------:R-:W-:Y:S05]  /*45d0*/  BRA `(.L_x_101) ;  /* 0x0000000000107947 */ /* 0x000fea0003800000 */
.L_x_100:
[----:B------:R-:W1:Y:S02]  /*45e0*/  MUFU.RCP R3, R172 ;  /* 0x000000ac00037308 */ /* 0x000e640000001000 */
[----:B-1----:R-:W-:-:S04]  /*45f0*/  FFMA R0, R172, R3, -1 ;  /* 0xbf800000ac007423 */ /* 0x002fc80000000003 */
[----:B------:R-:W-:-:S04]  /*4600*/  FADD.FTZ R0, -R0, -RZ ;  /* 0x800000ff00007221 */ /* 0x000fc80000010100 */
[----:B------:R-:W-:-:S07]  /*4610*/  FFMA R0, R3, R0, R3 ;  /* 0x0000000003007223 */ /* 0x000fce0000000003 */
.L_x_101:
[----:B------:R-:W-:Y:S05]  /*4620*/  BSYNC B1 ;  /* 0x0000000000017941 */ /* 0x000fea0003800000 */
.L_x_99:
[----:B------:R-:W-:Y:S01]  /*4630*/  FMUL R26, R14, R161 ;  /* 0x000000a10e1a7220 */ /* 0x000fe20000400000 */
[----:B------:R-:W-:Y:S01]  /*4640*/  FMUL R174, R13, R174 ;  /* 0x000000ae0dae7220 */ /* 0x000fe20000400000 */
[C---:B------:R-:W-:Y:S01]  /*4650*/  SHF.L.U32 R14, R17.reuse, 0x5, RZ ;  /* 0x00000005110e7819 */ /* 0x040fe200000006ff */
[----:B------:R-:W-:Y:S01]  /*4660*/  FMUL R173, R20, R173 ;  /* 0x000000ad14ad7220 */ /* 0x000fe20000400000 */
[----:B------:R-:W-:Y:S01]  /*4670*/  SHF.L.U32 R13, R17, 0x4, RZ ;  /* 0x00000004110d7819 */ /* 0x000fe200000006ff */
[----:B------:R-:W-:Y:S01]  /*4680*/  FMUL R158, R19, R158 ;  /* 0x0000009e139e7220 */ /* 0x000fe20000400000 */
[----:B------:R-:W-:Y:S01]  /*4690*/  SHF.R.U32.HI R20, RZ, 0x1, R17 ;  /* 0x00000001ff147819 */ /* 0x000fe20000011611 */
[----:B------:R-:W-:Y:S01]  /*46a0*/  FMUL R15, R15, R160 ;  /* 0x000000a00f0f7220 */ /* 0x000fe20000400000 */
[----:B------:R-:W-:Y:S01]  /*46b0*/  LOP3.LUT R19, R14, 0xc0, RZ, 0xc0, !PT ;  /* 0x000000c00e137812 */ /* 0x000fe200078ec0ff */
[----:B------:R-:W-:Y:S01]  /*46c0*/  FMUL R3, R25, R162 ;  /* 0x000000a219037220 */ /* 0x000fe20000400000 */
[----:B------:R-:W-:Y:S01]  /*46d0*/  LOP3.LUT R13, R13, 0xe00, RZ, 0xc0, !PT ;  /* 0x00000e000d0d7812 */ /* 0x000fe200078ec0ff */
[----:B------:R-:W-:Y:S01]  /*46e0*/  FMUL R27, R24, R175 ;  /* 0x000000af181b7220 */ /* 0x000fe20000400000 */
[----:B------:R-:W-:Y:S01]  /*46f0*/  LOP3.LUT R19, R19, 0x8, R20, 0xf8, !PT ;  /* 0x0000000813137812 */ /* 0x000fe200078ef814 */
[----:B------:R-:W-:Y:S01]  /*4700*/  FMUL R164, R21, R164 ;  /* 0x000000a415a47220 */ /* 0x000fe20000400000 */
[--C-:B------:R-:W-:Y:S01]  /*4710*/  LOP3.LUT R13, R13, 0x20, R14.reuse, 0xf8, !PT ;  /* 0x000000200d0d7812 */ /* 0x100fe200078ef80e */
[----:B------:R-:W-:Y:S01]  /*4720*/  FMUL R176, R29, R176 ;  /* 0x000000b01db07220 */ /* 0x000fe20000400000 */
[----:B------:R-:W-:Y:S01]  /*4730*/  SHF.L.U32 R20, R17, 0x2, RZ ;  /* 0x0000000211147819 */ /* 0x000fe200000006ff */
[----:B------:R-:W-:Y:S01]  /*4740*/  FMUL R159, R28, R159 ;  /* 0x0000009f1c9f7220 */ /* 0x000fe20000400000 */
[----:B------:R-:W-:Y:S01]  /*4750*/  LOP3.LUT R13, R13, 0x100, R14, 0xf8, !PT ;  /* 0x000001000d0d7812 */ /* 0x000fe200078ef80e */
[----:B------:R-:W-:Y:S01]  /*4760*/  FMUL R163, R30, R163 ;  /* 0x000000a31ea37220 */ /* 0x000fe20000400000 */
[----:B------:R-:W-:Y:S01]  /*4770*/  LOP3.LUT R20, R19, 0x18, R20, 0x78, !PT ;  /* 0x0000001813147812 */ /* 0x000fe200078e7814 */
[----:B------:R-:W-:Y:S01]  /*4780*/  FMUL R166, R31, R166 ;  /* 0x000000a61fa67220 */ /* 0x000fe20000400000 */
[----:B------:R-:W-:Y:S01]  /*4790*/  FMUL R165, R32, R165 ;  /* 0x000000a520a57220 */ /* 0x000fe20000400000 */
[----:B------:R-:W-:Y:S01]  /*47a0*/  FMUL R168, R33, R168 ;  /* 0x000000a821a87220 */ /* 0x000fe20000400000 */
[----:B------:R-:W-:Y:S01]  /*47b0*/  LOP3.LUT R13, R13, R20, RZ, 0xfc, !PT ;  /* 0x000000140d0d7212 */ /* 0x000fe200078efcff */
[----:B------:R-:W-:Y:S01]  /*47c0*/  FMUL R170, R157, R170 ;  /* 0x000000aa9daa7220 */ /* 0x000fe20000400000 */
[----:B------:R-:W-:Y:S01]  /*47d0*/  FMUL R39, R39, R0 ;  /* 0x0000000027277220 */ /* 0x000fe20000400000 */
[----:B------:R-:W-:Y:S01]  /*47e0*/  F2FP.F16.F32.PACK_AB R24, R173, R174 ;  /* 0x000000aead18723e */ /* 0x000fe200000000ff */
[----:B------:R-:W-:Y:S05]  /*47f0*/  WARPSYNC.ALL ;  /* 0x0000000000007948 */ /* 0x000fea0003800000 */
[----:B------:R-:W-:Y:S01]  /*4800*/  LEA R14, R13, UR53, 0x1 ;  /* 0x000000350d0e7c11 */ /* 0x000fe2000f8e08ff */
[----:B------:R-:W-:Y:S01]  /*4810*/  BSSY B0, `(.L_x_102) ;  /* 0x0000019000007945 */ /* 0x000fe20003800000 */
[----:B------:R-:W-:-:S02]  /*4820*/  F2FP.F16.F32.PACK_AB R25, R15, R158 ;  /* 0x0000009e0f19723e */ /* 0x000fc400000000ff */
[----:B------:R-:W-:Y:S02]  /*4830*/  F2FP.F16.F32.PACK_AB R26, R3, R26 ;  /* 0x0000001a031a723e */ /* 0x000fe400000000ff */
[----:B------:R-:W-:Y:S02]  /*4840*/  F2FP.F16.F32.PACK_AB R27, R164, R27 ;  /* 0x0000001ba41b723e */ /* 0x000fe400000000ff */
[----:B------:R-:W-:Y:S02]  /*4850*/  F2FP.F16.F32.PACK_AB R36, R159, R176 ;  /* 0x000000b09f24723e */ /* 0x000fe400000000ff */
[----:B------:R-:W-:Y:S01]  /*4860*/  F2FP.F16.F32.PACK_AB R37, R166, R163 ;  /* 0x000000a3a625723e */ /* 0x000fe200000000ff */
[----:B------:R1:W-:Y:S01]  /*4870*/  STSM.16.M88.4 [R14+0x200], R24 ;  /* 0x000200180e007844 */ /* 0x0003e20000000200 */
[----:B------:R-:W-:Y:S02]  /*4880*/  F2FP.F16.F32.PACK_AB R38, R168, R165 ;  /* 0x000000a5a826723e */ /* 0x000fe400000000ff */
[----:B------:R-:W-:-:S02]  /*4890*/  F2FP.F16.F32.PACK_AB R39, R39, R170 ;  /* 0x000000aa2727723e */ /* 0x000fc400000000ff */
[----:B------:R-:W-:-:S05]  /*48a0*/  LEA R0, R155, R14, 0x1 ;  /* 0x0000000e9b007211 */ /* 0x000fca00078e08ff */
[----:B------:R1:W-:Y:S01]  /*48b0*/  STSM.16.M88.4 [R0+0x200], R36 ;  /* 0x0002002400007844 */ /* 0x0003e20000000200 */
[----:B------:R-:W-:Y:S01]  /*48c0*/  @!PT LDS RZ, [RZ] ;  /* 0x00000000fffff984 */ /* 0x000fe20000000800 */
[----:B------:R-:W-:Y:S01]  /*48d0*/  @!PT LDS RZ, [RZ] ;  /* 0x00000000fffff984 */ /* 0x000fe20000000800 */
[----:B------:R-:W-:Y:S01]  /*48e0*/  @!PT LDS RZ, [RZ] ;  /* 0x00000000fffff984 */ /* 0x000fe20000000800 */
[----:B------:R-:W-:Y:S01]  /*48f0*/  @!PT LDS RZ, [RZ] ;  /* 0x00000000fffff984 */ /* 0x000fe20000000800 */
[----:B------:R2:W-:Y:S06]  /*4900*/  MEMBAR.ALL.CTA ;  /* 0x0000000000007992 */ /* 0x0005ec0000008000 */
[----:B--2---:R-:W2:Y:S02]  /*4910*/  FENCE.VIEW.ASYNC.S ;  /* 0x00000000000073c6 */ /* 0x004ea40000000000 */
[----:B--2---:R-:W-:Y:S06]  /*4920*/  BAR.SYNC.DEFER_BLOCKING 0x1, 0x100 ;  /* 0x0044000000007b1d */ /* 0x004fec0000010000 */
[----:B------:R-:W-:Y:S05]  /*4930*/  @P5 BRA `(.L_x_103) ;  /* 0x0000000000185947 */ /* 0x000fea0003800000 */
[----:B------:R-:W-:Y:S02]  /*4940*/  UIADD3 UR4, UP0, UR40, 0x4f0, URZ ;  /* 0x000004f028047890 */ /* 0x000fe4000ff1e03f */
[----:B------:R-:W-:Y:S02]  /*4950*/  UIADD3 UR48, UR53, 0x200, URZ ;  /* 0x0000020035307890 */ /* 0x000fe4000fffe03f */
[----:B------:R-:W-:-:S09]  /*4960*/  UIADD3.X UR5, URZ, UR41, URZ, UP0, !UPT ;  /* 0x000000293f057290 */ /* 0x000fd200087fe43f */
[----:B------:R2:W-:Y:S01]  /*4970*/  UTMASTG.3D [UR48], [UR4] ;  /* 0x00000030040073b5 */ /* 0x0005e20008010000 */
[----:B------:R0:W-:Y:S01]  /*4980*/  UTMACMDFLUSH ;  /* 0x00000000000079b7 */ /* 0x0001e20000000000 */
[----:B--2---:R-:W-:-:S04]  /*4990*/  DEPBAR.LE SB0, 0x1 ;  /* 0x000080400000791a */ /* 0x004fc80000000000 */
.L_x_103:
[----:B------:R-:W-:Y:S05]  /*49a0*/  BSYNC B0 ;  /* 0x0000000000007941 */ /* 0x000fea0003800000 */
.L_x_102:
[----:B------:R-:W-:Y:S01]  /*49b0*/  BAR.SYNC.DEFER_BLOCKING 0x1, 0x100 ;  /* 0x0044000000007b1d */ /* 0x000fe20000010000 */
[----:B------:R-:W-:Y:S02]  /*49c0*/  ISETP.NE.AND P2, PT, RZ, UR42, PT ;  /* 0x0000002aff007c0c */ /* 0x000fe4000bf45270 */
[----:B------:R-:W-:-:S04]  /*49d0*/  IADD3 R15, R14, 0x200, RZ ;  /* 0x000002000e0f7810 */ /* 0x000fc80007ffe0ff */
[----:B------:R-:W-:-:S07]  /*49e0*/  LEA R13, R155, R15, 0x1 ;  /* 0x0000000f9b0d7211 */ /* 0x000fce00078e08ff */
[----:B------:R-:W-:Y:S05]  /*49f0*/  @!P2 BRA `(.L_x_104) ;  /* 0x000000000038a947 */ /* 0x000fea0003800000 */
[----:B------:R-:W-:Y:S04]  /*4a00*/  BSSY B0, `(.L_x_105) ;  /* 0x000000a000007945 */ /* 0x000fe80003800000 */
[----:B------:R-:W-:Y:S05]  /*4a10*/  @P0 BRA `(.L_x_106) ;  /* 0x0000000000200947 */ /* 0x000fea0003800000 */
[----:B------:R-:W-:-:S06]  /*4a20*/  UISETP.NE.AND UP0, UPT, UR45, 0x3, UPT ;  /* 0x000000032d00788c */ /* 0x000fcc000bf05270 */
[----:B------:R-:W-:-:S13]  /*4a30*/  PLOP3.LUT P2, PT, PT, PT, UP0, 0x80, 0x0 ;  /* 0x000000000000781c */ /* 0x000fda0003f4f008 */
[----:B------:R-:W-:Y:S05]  /*4a40*/  @!P2 BRA `(.L_x_107) ;  /* 0x000000000004a947 */ /* 0x000fea0003800000 */
[----:B------:R-:W-:Y:S01]  /*4a50*/  BPT.TRAP 0x1 ;  /* 0x000000040000795c */ /* 0x000fe20000300000 */
.L_x_107:
[----:B------:R-:W-:-:S04]  /*4a60*/  ULEA UR4, UR36, UR53, 0x3 ;  /* 0x0000003524047291 */ /* 0x000fc8000f8e183f */
[----:B------:R-:W-:-:S04]  /*4a70*/  UIADD3 UR4, UR4, 0x60, URZ ;  /* 0x0000006004047890 */ /* 0x000fc8000fffe03f */
[----:B------:R-:W-:-:S09]  /*4a80*/  UPRMT UR4, UR54, 0x654, UR4 ;  /* 0x0000065436047896 */ /* 0x000fd20008000004 */
[----:B------:R-:W-:Y:S03]  /*4a90*/  SYNCS.ARRIVE.TRANS64.RED.A1T0 RZ, [UR4], RZ ;  /* 0x000000ffffff79a7 */ /* 0x000fe60008100404 */
.L_x_106:
[----:B------:R-:W-:Y:S05]  /*4aa0*/  BSYNC B0 ;  /* 0x0000000000007941 */ /* 0x000fea0003800000 */
.L_x_105:
[----:B------:R-:W-:-:S04]  /*4ab0*/  UIADD3 UR36, UR36, 0x1, URZ ;  /* 0x0000000124247890 */ /* 0x000fc8000fffe03f */
[----:B------:R-:W-:-:S04]  /*4ac0*/  UISETP.NE.AND UP0, UPT, UR36, 0x4, UPT ;  /* 0x000000042400788c */ /* 0x000fc8000bf05270 */
[----:B------:R-:W-:-:S12]  /*4ad0*/  USEL UR36, UR36, URZ, UP0 ;  /* 0x0000003f24247287 */ /* 0x000fd80008000000 */
.L_x_104:
[----:B------:R-:W-:Y:S04]  /*4ae0*/  BSSY B0, `(.L_x_108) ;  /* 0x0000012000007945 */ /* 0x000fe80003800000 */
[----:B------:R-:W-:Y:S05]  /*4af0*/  @P0 BRA `(.L_x_109) ;  /* 0x0000000000400947 */ /* 0x000fea0003800000 */
[----:B------:R-:W-:-:S06]  /*4b00*/  UISETP.NE.AND UP0, UPT, UR45, 0x3, UPT ;  /* 0x000000032d00788c */ /* 0x000fcc000bf05270 */
[----:B------:R-:W-:-:S13]  /*4b10*/  PLOP3.LUT P2, PT, PT, PT, UP0, 0x80, 0x0 ;  /* 0x000000000000781c */ /* 0x000fda0003f4f008 */
[----:B------:R-:W-:Y:S05]  /*4b20*/  @!P2 BRA `(.L_x_110) ;  /* 0x000000000004a947 */ /* 0x000fea0003800000 */
[----:B------:R-:W-:Y:S01]  /*4b30*/  BPT.TRAP 0x1 ;  /* 0x000000040000795c */ /* 0x000fe20000300000 */
.L_x_110:
[C---:B------:R-:W-:Y:S01]  /*4b40*/  LEA R19, R12.reuse, UR53, 0x3 ;  /* 0x000000350c137c11 */ /* 0x040fe2000f8e18ff */
[----:B------:R-:W-:Y:S01]  /*4b50*/  BSSY B1, `(.L_x_111) ;  /* 0x0000006000017945 */ /* 0x000fe20003800000 */
[----:B------:R-:W-:Y:S02]  /*4b60*/  SHF.L.U32 R20, RZ, 0x1f, RZ ;  /* 0x0000001fff147819 */ /* 0x000fe400000006ff */
[----:B-1----:R-:W-:Y:S02]  /*4b70*/  @!P1 LEA R0, R12, R15, 0xd ;  /* 0x0000000f0c009211 */ /* 0x002fe400078e68ff */
[----:B------:R-:W1:Y:S02]  /*4b80*/  SYNCS.PHASECHK.TRANS64.TRYWAIT P2, [R19+URZ+0x40], R20 ;  /* 0x00004014130075a7 */ /* 0x000e64000804017f */
[----:B------:R-:W-:Y:S01]  /*4b90*/  @!P1 LEA R3, R155, R0, 0x1 ;  /* 0x000000009b039211 */ /* 0x000fe200078e08ff */
[----:B-1----:R-:W-:Y:S06]  /*4ba0*/  @!P2 BRA `(.L_x_112) ;  /* 0x0000011000eca947 */ /* 0x002fec0003800000 */
.L_x_615:
[----:B------:R-:W-:Y:S05]  /*4bb0*/  BSYNC B1 ;  /* 0x0000000000017941 */ /* 0x000fea0003800000 */
.L_x_111:
[----:B------:R-:W-:Y:S05]  /*4bc0*/  @!P1 WARPSYNC.ALL ;  /* 0x0000000000009948 */ /* 0x000fea0003800000 */
[----:B------:R2:W3:Y:S01]  /*4bd0*/  @!P1 LDSM.16.M88.4 R4, [R0] ;  /* 0x000000000004983b */ /* 0x0004e20000000200 */
[----:B------:R-:W-:-:S03]  /*4be0*/  IADD3 R12, R12, 0x1, RZ ;  /* 0x000000010c0c7810 */ /* 0x000fc60007ffe0ff */
[----:B------:R2:W4:Y:S04]  /*4bf0*/  @!P1 LDSM.16.M88.4 R8, [R3] ;  /* 0x000000000308983b */ /* 0x0005280000000200 */
.L_x_109:
[----:B------:R-:W-:Y:S05]  /*4c00*/  BSYNC B0 ;  /* 0x0000000000007941 */ /* 0x000fea0003800000 */
.L_x_108:
[--C-:B--23--:R-:W-:Y:S02]  /*4c10*/  HADD2.F32 R3, -RZ, R4.reuse.H1_H1 ;  /* 0x30000004ff037230 */ /* 0x10cfe40000004100 */
[C---:B-1----:R-:W-:Y:S01]  /*4c20*/  FMUL R20, R154.reuse, R41 ;  /* 0x000000299a147220 */ /* 0x042fe20000400000 */
[----:B------:R-:W-:Y:S02]  /*4c30*/  HADD2.F32 R19, -RZ, R4.H0_H0 ;  /* 0x20000004ff137230 */ /* 0x000fe40000004100 */
[C---:B------:R-:W-:Y:S01]  /*4c40*/  FMUL R40, R154.reuse, R40 ;  /* 0x000000289a287220 */ /* 0x040fe20000400000 */
[----:B------:R-:W-:Y:S01]  /*4c50*/  MOV R26, 0x3bbb989d ;  /* 0x3bbb989d001a7802 */ /* 0x000fe20000000f00 */
[C---:B------:R-:W-:Y:S01]  /*4c60*/  FFMA R20, R153.reuse, R3, R20 ;  /* 0x0000000399147223 */ /* 0x040fe20000000014 */
[----:B------:R-:W-:Y:S02]  /*4c70*/  HADD2.F32 R3, -RZ, R6.H1_H1 ;  /* 0x30000006ff037230 */ /* 0x000fe40000004100 */
[----:B------:R-:W-:Y:S01]  /*4c80*/  FFMA R19, R153, R19, R40 ;  /* 0x0000001399137223 */ /* 0x000fe20000000028 */
[----:B------:R-:W-:Y:S01]  /*4c90*/  FMUL R28, R154, R45 ;  /* 0x0000002d9a1c7220 */ /* 0x000fe20000400000 */
[----:B------:R-:W-:Y:S01]  /*4ca0*/  MOV R0, 0x437c0000 ;  /* 0x437c000000007802 */ /* 0x000fe20000000f00 */
[----:B------:R-:W-:-:S02]  /*4cb0*/  HADD2.F32 R21, -RZ, R5.H0_H0 ;  /* 0x20000005ff157230 */ /* 0x000fc40000004100 */
[----:B------:R-:W-:Y:S01]  /*4cc0*/  FFMA.SAT R27, -R19, R26, 0.5 ;  /* 0x3f000000131b7423 */ /* 0x000fe2000000211a */
[----:B------:R-:W-:Y:S01]  /*4cd0*/  FFMA R28, R153, R3, R28 ;  /* 0x00000003991c7223 */ /* 0x000fe2000000001c */
[----:B------:R-:W-:Y:S02]  /*4ce0*/  HADD2.F32 R3, -RZ, R7.H1_H1 ;  /* 0x30000007ff037230 */ /* 0x000fe40000004100 */
[C---:B------:R-:W-:Y:S01]  /*4cf0*/  FMUL R42, R154.reuse, R42 ;  /* 0x0000002a9a2a7220 */ /* 0x040fe20000400000 */
[----:B------:R-:W-:Y:S02]  /*4d00*/  HADD2.F32 R25, -RZ, R5.H1_H1 ;  /* 0x30000005ff197230 */ /* 0x000fe40000004100 */
[C---:B------:R-:W-:Y:S01]  /*4d10*/  FMUL R30, R154.reuse, R47 ;  /* 0x0000002f9a1e7220 */ /* 0x040fe20000400000 */
[----:B------:R-:W-:Y:S01]  /*4d20*/  FMUL R24, R154, R43 ;  /* 0x0000002b9a187220 */ /* 0x000fe20000400000 */
[----:B------:R-:W-:Y:S01]  /*4d30*/  FFMA.RM R27, R27, R0, 12582913 ;  /* 0x4b4000011b1b7423 */ /* 0x000fe20000004000 */
[C---:B------:R-:W-:Y:S01]  /*4d40*/  FFMA R21, R153.reuse, R21, R42 ;  /* 0x0000001599157223 */ /* 0x040fe2000000002a */
[C---:B------:R-:W-:Y:S01]  /*4d50*/  FFMA R30, R153.reuse, R3, R30 ;  /* 0x00000003991e7223 */ /* 0x040fe2000000001e */
[----:B------:R-:W-:Y:S01]  /*4d60*/  FFMA R24, R153, R25, R24 ;  /* 0x0000001999187223 */ /* 0x000fe20000000018 */
[----:B------:R-:W-:Y:S01]  /*4d70*/  FFMA.SAT R3, -R20, R26, 0.5 ;  /* 0x3f00000014037423 */ /* 0x000fe2000000211a */
[----:B------:R-:W-:-:S02]  /*4d80*/  HADD2.F32 R25, -RZ, R6.H0_H0 ;  /* 0x20000006ff197230 */ /* 0x000fc40000004100 */
[----:B------:R-:W-:Y:S01]  /*4d90*/  FADD R32, R27, -12583039 ;  /* 0xcb40007f1b207421 */ /* 0x000fe20000000000 */
[C---:B------:R-:W-:Y:S01]  /*4da0*/  FMUL R44, R154.reuse, R44 ;  /* 0x0000002c9a2c7220 */ /* 0x040fe20000400000 */
[----:B------:R-:W-:Y:S01]  /*4db0*/  FFMA.SAT R35, -R21, R26, 0.5 ;  /* 0x3f00000015237423 */ /* 0x000fe2000000211a */
[-C--:B------:R-:W-:Y:S01]  /*4dc0*/  FFMA.RM R3, R3, R0.reuse, 12582913 ;  /* 0x4b40000103037423 */ /* 0x080fe20000004000 */
[----:B----4-:R-:W-:Y:S02]  /*4dd0*/  HADD2.F32 R36, -RZ, R8.H1_H1 ;  /* 0x30000008ff247230 */ /* 0x010fe40000004100 */
[----:B------:R-:W-:Y:S01]  /*4de0*/  FFMA R34, -R19, 1.4426950216293334961, -R32 ;  /* 0x3fb8aa3b13227823 */ /* 0x000fe20000000920 */
[----:B------:R-:W-:Y:S01]  /*4df0*/  FFMA R25, R153, R25, R44 ;  /* 0x0000001999197223 */ /* 0x000fe2000000002c */
[----:B------:R-:W-:Y:S01]  /*4e00*/  FMUL R32, R154, R49 ;  /* 0x000000319a207220 */ /* 0x000fe20000400000 */
[----:B------:R-:W-:Y:S01]  /*4e10*/  FFMA.RM R35, R35, R0, 12582913 ;  /* 0x4b40000123237423 */ /* 0x000fe20000004000 */
[----:B------:R-:W-:Y:S01]  /*4e20*/  FFMA.SAT R39, -R24, R26, 0.5 ;  /* 0x3f00000018277423 */ /* 0x000fe2000000211a */
[----:B------:R-:W-:Y:S01]  /*4e30*/  FADD R33, R3, -12583039 ;  /* 0xcb40007f03217421 */ /* 0x000fe20000000000 */
[----:B------:R-:W-:Y:S01]  /*4e40*/  FFMA R34, -R19, 1.925963033500011079e-08, R34 ;  /* 0x32a5706013227823 */ /* 0x000fe20000000122 */
[----:B------:R-:W-:Y:S01]  /*4e50*/  FFMA R32, R153, R36, R32 ;  /* 0x0000002499207223 */ /* 0x000fe20000000020 */
[----:B------:R-:W-:Y:S01]  /*4e60*/  FFMA.SAT R41, -R25, R26, 0.5 ;  /* 0x3f00000019297423 */ /* 0x000fe2000000211a */
[----:B------:R-:W-:Y:S01]  /*4e70*/  FADD R38, R35, -12583039 ;  /* 0xcb40007f23267421 */ /* 0x000fe20000000000 */
[----:B------:R-:W-:Y:S01]  /*4e80*/  FFMA.RM R36, R39, R0, 12582913 ;  /* 0x4b40000127247423 */ /* 0x000fe20000004000 */
[----:B------:R-:W-:Y:S01]  /*4e90*/  FFMA R33, -R20, 1.4426950216293334961, -R33 ;  /* 0x3fb8aa3b14217823 */ /* 0x000fe20000000921 */
[----:B------:R-:W-:Y:S01]  /*4ea0*/  HADD2.F32 R40, -RZ, R9.H0_H0 ;  /* 0x20000009ff287230 */ /* 0x000fe20000004100 */
[----:B------:R1:W-:Y:S01]  /*4eb0*/  MUFU.EX2 R37, R34 ;  /* 0x0000002200257308 */ /* 0x0003e20000000800 */
[----:B------:R-:W-:Y:S01]  /*4ec0*/  FMUL R50, R154, R50 ;  /* 0x000000329a327220 */ /* 0x000fe20000400000 */
[----:B------:R-:W-:-:S02]  /*4ed0*/  HADD2.F32 R29, -RZ, R7.H0_H0 ;  /* 0x20000007ff1d7230 */ /* 0x000fc40000004100 */
[----:B------:R-:W-:Y:S01]  /*4ee0*/  FFMA R38, -R21, 1.4426950216293334961, -R38 ;  /* 0x3fb8aa3b15267823 */ /* 0x000fe20000000926 */
[----:B------:R-:W-:Y:S01]  /*4ef0*/  FADD R39, R36, -12583039 ;  /* 0xcb40007f24277421 */ /* 0x000fe20000000000 */
[----:B------:R-:W-:Y:S01]  /*4f00*/  FMUL R46, R154, R46 ;  /* 0x0000002e9a2e7220 */ /* 0x000fe20000400000 */
[----:B------:R-:W-:Y:S01]  /*4f10*/  FFMA R44, -R20, 1.925963033500011079e-08, R33 ;  /* 0x32a57060142c7823 */ /* 0x000fe20000000121 */
[----:B------:R-:W-:Y:S01]  /*4f20*/  FFMA R33, R153, R40, R50 ;  /* 0x0000002899217223 */ /* 0x000fe20000000032 */
[----:B------:R-:W-:Y:S01]  /*4f30*/  FFMA R45, -R21, 1.925963033500011079e-08, R38 ;  /* 0x32a57060152d7823 */ /* 0x000fe20000000126 */
[----:B-1----:R-:W-:Y:S01]  /*4f40*/  FFMA.RM R34, R41, R0, 12582913 ;  /* 0x4b40000129227423 */ /* 0x002fe20000004000 */
[----:B------:R-:W-:Y:S02]  /*4f50*/  HADD2.F32 R42, -RZ, R9.H1_H1 ;  /* 0x30000009ff2a7230 */ /* 0x000fe40000004100 */
[----:B------:R-:W-:Y:S01]  /*4f60*/  FFMA R39, -R24, 1.4426950216293334961, -R39 ;  /* 0x3fb8aa3b18277823 */ /* 0x000fe20000000927 */
[----:B------:R-:W-:Y:S01]  /*4f70*/  FFMA R29, R153, R29, R46 ;  /* 0x0000001d991d7223 */ /* 0x000fe2000000002e */
[----:B------:R-:W-:Y:S01]  /*4f80*/  FADD R40, R34, -12583039 ;  /* 0xcb40007f22287421 */ /* 0x000fe20000000000 */
[----:B------:R-:W-:Y:S01]  /*4f90*/  FMUL R38, R154, R51 ;  /* 0x000000339a267220 */ /* 0x000fe20000400000 */
[----:B------:R-:W-:Y:S01]  /*4fa0*/  FFMA.SAT R43, -R28, R26, 0.5 ;  /* 0x3f0000001c2b7423 */ /* 0x000fe2000000211a */
[----:B------:R-:W-:Y:S01]  /*4fb0*/  FFMA R41, -R24, 1.925963033500011079e-08, R39 ;  /* 0x32a5706018297823 */ /* 0x000fe20000000127 */
[----:B------:R-:W-:Y:S01]  /*4fc0*/  FFMA R40, -R25, 1.4426950216293334961, -R40 ;  /* 0x3fb8aa3b19287823 */ /* 0x000fe20000000928 */
[----:B------:R-:W-:Y:S01]  /*4fd0*/  FFMA R39, R153, R42, R38 ;  /* 0x0000002a99277223 */ /* 0x000fe20000000026 */
[----:B------:R-:W-:Y:S01]  /*4fe0*/  FFMA.SAT R51, -R29, R26, 0.5 ;  /* 0x3f0000001d337423 */ /* 0x000fe2000000211a */
[----:B------:R-:W-:Y:S01]  /*4ff0*/  FFMA.RM R38, R43, R0, 12582913 ;  /* 0x4b4000012b267423 */ /* 0x000fe20000004000 */
[----:B------:R-:W-:-:S02]  /*5000*/  HADD2.F32 R42, -RZ, R10.H0_H0 ;  /* 0x2000000aff2a7230 */ /* 0x000fc40000004100 */
[----:B------:R-:W-:Y:S01]  /*5010*/  FFMA R43, -R25, 1.925963033500011079e-08, R40 ;  /* 0x32a57060192b7823 */ /* 0x000fe20000000128 */
[----:B------:R-:W-:Y:S01]  /*5020*/  FMUL R40, R154, R52 ;  /* 0x000000349a287220 */ /* 0x000fe20000400000 */
[----:B------:R-:W-:Y:S01]  /*5030*/  FFMA.RM R51, R51, R0, 12582913 ;  /* 0x4b40000133337423 */ /* 0x000fe20000004000 */
[----:B------:R-:W-:Y:S02]  /*5040*/  HADD2.F32 R31, -RZ, R8.H0_H0 ;  /* 0x20000008ff1f7230 */ /* 0x000fe40000004100 */
[----:B------:R-:W-:Y:S01]  /*5050*/  FFMA.SAT R157, -R30, R26, 0.5 ;  /* 0x3f0000001e9d7423 */ /* 0x000fe2000000211a */
[C---:B------:R-:W-:Y:S01]  /*5060*/  FMUL R48, R154.reuse, R48 ;  /* 0x000000309a307220 */ /* 0x040fe20000400000 */
[----:B------:R-:W-:Y:S01]  /*5070*/  FFMA R40, R153, R42, R40 ;  /* 0x0000002a99287223 */ /* 0x000fe20000000028 */
[----:B------:R-:W-:Y:S01]  /*5080*/  FADD R42, R51, -12583039 ;  /* 0xcb40007f332a7421 */ /* 0x000fe20000000000 */
[----:B------:R-:W-:Y:S01]  /*5090*/  FFMA.RM R157, R157, R0, 12582913 ;  /* 0x4b4000019d9d7423 */ /* 0x000fe20000004000 */
[----:B------:R-:W-:Y:S01]  /*50a0*/  FFMA R31, R153, R31, R48 ;  /* 0x0000001f991f7223 */ /* 0x000fe20000000030 */
[----:B------:R1:W-:Y:S01]  /*50b0*/  MUFU.EX2 R47, R41 ;  /* 0x00000029002f7308 */ /* 0x0003e20000000800 */
[----:B------:R-:W-:Y:S01]  /*50c0*/  FFMA R46, -R29, 1.4426950216293334961, -R42 ;  /* 0x3fb8aa3b1d2e7823 */ /* 0x000fe2000000092a */
[----:B------:R-:W-:Y:S01]  /*50d0*/  FMUL R42, R154, R53 ;  /* 0x000000359a2a7220 */ /* 0x000fe20000400000 */
[----:B------:R-:W-:Y:S01]  /*50e0*/  FFMA.SAT R53, -R31, R26, 0.5 ;  /* 0x3f0000001f357423 */ /* 0x000fe2000000211a */
[----:B------:R-:W-:-:S02]  /*50f0*/  HADD2.F32 R158, -RZ, R11.H0_H0 ;  /* 0x2000000bff9e7230 */ /* 0x000fc40000004100 */
[----:B------:R-:W-:Y:S01]  /*5100*/  FFMA R46, -R29, 1.925963033500011079e-08, R46 ;  /* 0x32a570601d2e7823 */ /* 0x000fe2000000012e */
[----:B------:R-:W-:Y:S02]  /*5110*/  HADD2.F32 R160, -RZ, R11.H1_H1 ;  /* 0x3000000bffa07230 */ /* 0x000fe40000004100 */
[----:B------:R-:W-:Y:S01]  /*5120*/  FFMA.RM R52, R53, R0, 12582913 ;  /* 0x4b40000135347423 */ /* 0x000fe20000004000 */
[----:B------:R2:W-:Y:S01]  /*5130*/  MUFU.EX2 R48, R43 ;  /* 0x0000002b00307308 */ /* 0x0005e20000000800 */
[----:B-1----:R-:W-:Y:S02]  /*5140*/  HADD2.F32 R41, -RZ, R10.H1_H1 ;  /* 0x3000000aff297230 */ /* 0x002fe40000004100 */
[-C--:B------:R-:W-:Y:S01]  /*5150*/  FFMA.SAT R53, -R32, R26.reuse, 0.5 ;  /* 0x3f00000020357423 */ /* 0x080fe2000000211a */
[----:B------:R-:W-:Y:S01]  /*5160*/  FADD R49, R38, -12583039 ;  /* 0xcb40007f26317421 */ /* 0x000fe20000000000 */
[-C--:B------:R-:W-:Y:S01]  /*5170*/  FFMA.SAT R161, -R33, R26.reuse, 0.5 ;  /* 0x3f00000021a17423 */ /* 0x080fe2000000211a */
[----:B------:R-:W-:Y:S01]  /*5180*/  FFMA.SAT R163, -R40, R26, 0.5 ;  /* 0x3f00000028a37423 */ /* 0x000fe2000000211a */
[----:B------:R-:W-:Y:S01]  /*5190*/  FFMA R41, R153, R41, R42 ;  /* 0x0000002999297223 */ /* 0x000fe2000000002a */
[----:B------:R-:W-:Y:S01]  /*51a0*/  FMUL R42, R154, R54 ;  /* 0x000000369a2a7220 */ /* 0x000fe20000400000 */
[----:B------:R1:W-:Y:S01]  /*51b0*/  MUFU.EX2 R50, R46 ;  /* 0x0000002e00327308 */ /* 0x0003e20000000800 */
[----:B--2---:R-:W-:Y:S01]  /*51c0*/  FADD R43, R157, -12583039 ;  /* 0xcb40007f9d2b7421 */ /* 0x004fe20000000000 */
[----:B------:R-:W-:Y:S01]  /*51d0*/  FFMA.RM R54, R53, R0, 12582913 ;  /* 0x4b40000135367423 */ /* 0x000fe20000004000 */
[----:B------:R-:W-:Y:S01]  /*51e0*/  FFMA R42, R153, R158, R42 ;  /* 0x0000009e992a7223 */ /* 0x000fe2000000002a */
[-C--:B------:R-:W-:Y:S01]  /*51f0*/  FFMA.SAT R165, -R41, R26.reuse, 0.5 ;  /* 0x3f00000029a57423 */ /* 0x080fe2000000211a */
[----:B------:R-:W-:Y:S01]  /*5200*/  FFMA R43, -R30, 1.4426950216293334961, -R43 ;  /* 0x3fb8aa3b1e2b7823 */ /* 0x000fe2000000092b */
[----:B------:R-:W-:Y:S01]  /*5210*/  FFMA R49, -R28, 1.4426950216293334961, -R49 ;  /* 0x3fb8aa3b1c317823 */ /* 0x000fe20000000931 */
[-C--:B------:R-:W-:Y:S01]  /*5220*/  FFMA.SAT R167, -R42, R26.reuse, 0.5 ;  /* 0x3f0000002aa77423 */ /* 0x080fe2000000211a */
[----:B------:R-:W2:Y:S01]  /*5230*/  MUFU.EX2 R44, R44 ;  /* 0x0000002c002c7308 */ /* 0x000ea20000000800 */
[----:B------:R-:W-:Y:S01]  /*5240*/  FFMA R43, -R30, 1.925963033500011079e-08, R43 ;  /* 0x32a570601e2b7823 */ /* 0x000fe2000000012b */
[----:B-1----:R-:W-:Y:S01]  /*5250*/  FMUL R46, R154, R55 ;  /* 0x000000379a2e7220 */ /* 0x002fe20000400000 */
[----:B------:R-:W-:Y:S01]  /*5260*/  FFMA.SAT R55, -R39, R26, 0.5 ;  /* 0x3f00000027377423 */ /* 0x000fe2000000211a */
[-C--:B------:R-:W-:Y:S01]  /*5270*/  FFMA.RM R161, R161, R0.reuse, 12582913 ;  /* 0x4b400001a1a17423 */ /* 0x080fe20000004000 */
[-C--:B------:R-:W-:Y:S01]  /*5280*/  FFMA.RM R163, R163, R0.reuse, 12582913 ;  /* 0x4b400001a3a37423 */ /* 0x080fe20000004000 */
[-C--:B------:R-:W-:Y:S01]  /*5290*/  FFMA.RM R162, R165, R0.reuse, 12582913 ;  /* 0x4b400001a5a27423 */ /* 0x080fe20000004000 */
[-C--:B------:R-:W-:Y:S01]  /*52a0*/  FFMA.RM R55, R55, R0.reuse, 12582913 ;  /* 0x4b40000137377423 */ /* 0x080fe20000004000 */
[----:B------:R-:W1:Y:S01]  /*52b0*/  MUFU.EX2 R45, R45 ;  /* 0x0000002d002d7308 */ /* 0x000e620000000800 */
[----:B------:R-:W-:Y:S01]  /*52c0*/  FFMA.RM R167, R167, R0, 12582913 ;  /* 0x4b400001a7a77423 */ /* 0x000fe20000004000 */
[----:B------:R-:W-:Y:S01]  /*52d0*/  FFMA R49, -R28, 1.925963033500011079e-08, R49 ;  /* 0x32a570601c317823 */ /* 0x000fe20000000131 */
[----:B------:R-:W-:Y:S01]  /*52e0*/  FADD R159, R54, -12583039 ;  /* 0xcb40007f369f7421 */ /* 0x000fe20000000000 */
[----:B------:R-:W-:Y:S01]  /*52f0*/  FADD R158, R161, -12583039 ;  /* 0xcb40007fa19e7421 */ /* 0x000fe20000000000 */
[----:B------:R-:W-:Y:S01]  /*5300*/  SHF.L.U32 R3, R3, 0x17, RZ ;  /* 0x0000001703037819 */ /* 0x000fe200000006ff */
[----:B------:R-:W-:Y:S01]  /*5310*/  FADD R156, R52, -12583039 ;  /* 0xcb40007f349c7421 */ /* 0x000fe20000000000 */
[C---:B------:R-:W-:Y:S01]  /*5320*/  FFMA R159, -R32.reuse, 1.4426950216293334961, -R159 ;  /* 0x3fb8aa3b209f7823 */ /* 0x040fe2000000099f */
[----:B------:R3:W-:Y:S01]  /*5330*/  MUFU.EX2 R53, R43 ;  /* 0x0000002b00357308 */ /* 0x0007e20000000800 */
[----:B------:R-:W-:Y:S01]  /*5340*/  FFMA R158, -R33, 1.4426950216293334961, -R158 ;  /* 0x3fb8aa3b219e7823 */ /* 0x000fe2000000099e */
[----:B--2---:R-:W-:Y:S01]  /*5350*/  FFMA R44, R3, R44, 1 ;  /* 0x3f800000032c7423 */ /* 0x004fe2000000002c */
[----:B------:R-:W-:Y:S01]  /*5360*/  FADD R3, R167, -12583039 ;  /* 0xcb40007fa7037421 */ /* 0x000fe20000000000 */
[----:B------:R-:W-:Y:S01]  /*5370*/  FFMA R159, -R32, 1.925963033500011079e-08, R159 ;  /* 0x32a57060209f7823 */ /* 0x000fe2000000019f */
[----:B------:R-:W-:Y:S01]  /*5380*/  FFMA R158, -R33, 1.925963033500011079e-08, R158 ;  /* 0x32a57060219e7823 */ /* 0x000fe2000000019e */
[----:B------:R-:W-:Y:S01]  /*5390*/  FADD R165, R163, -12583039 ;  /* 0xcb40007fa3a57421 */ /* 0x000fe20000000000 */
[----:B------:R-:W-:Y:S01]  /*53a0*/  FFMA R156, -R31, 1.4426950216293334961, -R156 ;  /* 0x3fb8aa3b1f9c7823 */ /* 0x000fe2000000099c */
[----:B------:R-:W2:Y:S01]  /*53b0*/  MUFU.EX2 R49, R49 ;  /* 0x0000003100317308 */ /* 0x000ea20000000800 */
[----:B---3--:R-:W-:Y:S01]  /*53c0*/  FFMA R43, R153, R160, R46 ;  /* 0x000000a0992b7223 */ /* 0x008fe2000000002e */
[----:B------:R-:W-:Y:S01]  /*53d0*/  FADD R46, R55, -12583039 ;  /* 0xcb40007f372e7421 */ /* 0x000fe20000000000 */
[----:B------:R-:W-:Y:S01]  /*53e0*/  FFMA R3, -R42, 1.4426950216293334961, -R3 ;  /* 0x3fb8aa3b2a037823 */ /* 0x000fe20000000903 */
[----:B------:R-:W-:Y:S01]  /*53f0*/  FFMA R165, -R40, 1.4426950216293334961, -R165 ;  /* 0x3fb8aa3b28a57823 */ /* 0x000fe200000009a5 */
[----:B------:R-:W-:Y:S01]  /*5400*/  FFMA.SAT R169, -R43, R26, 0.5 ;  /* 0x3f0000002ba97423 */ /* 0x000fe2000000211a */
[----:B------:R-:W-:Y:S01]  /*5410*/  SHF.L.U32 R26, R27, 0x17, RZ ;  /* 0x000000171b1a7819 */ /* 0x000fe200000006ff */
[----:B------:R-:W-:Y:S01]  /*5420*/  FFMA R46, -R39, 1.4426950216293334961, -R46 ;  /* 0x3fb8aa3b272e7823 */ /* 0x000fe2000000092e */
[----:B------:R-:W-:Y:S01]  /*5430*/  FFMA R156, -R31, 1.925963033500011079e-08, R156 ;  /* 0x32a570601f9c7823 */ /* 0x000fe2000000019c */
[----:B------:R-:W-:Y:S01]  /*5440*/  FFMA.RM R169, R169, R0, 12582913 ;  /* 0x4b400001a9a97423 */ /* 0x000fe20000004000 */
[----:B------:R-:W-:Y:S01]  /*5450*/  SHF.L.U32 R0, R35, 0x17, RZ ;  /* 0x0000001723007819 */ /* 0x000fe200000006ff */
[----:B------:R-:W-:Y:S01]  /*5460*/  FFMA R37, R26, R37, 1 ;  /* 0x3f8000001a257423 */ /* 0x000fe20000000025 */
[----:B------:R-:W-:Y:S01]  /*5470*/  FFMA R160, -R39, 1.925963033500011079e-08, R46 ;  /* 0x32a5706027a07823 */ /* 0x000fe2000000012e */
[----:B------:R-:W-:Y:S01]  /*5480*/  FADD R26, R162, -12583039 ;  /* 0xcb40007fa21a7421 */ /* 0x000fe20000000000 */
[----:B------:R-:W-:Y:S01]  /*5490*/  SHF.L.U32 R46, R36, 0x17, RZ ;  /* 0x00000017242e7819 */ /* 0x000fe200000006ff */
[----:B-1----:R-:W-:Y:S01]  /*54a0*/  FFMA R45, R0, R45, 1 ;  /* 0x3f800000002d7423 */ /* 0x002fe2000000002d */
[----:B------:R-:W-:Y:S01]  /*54b0*/  FADD R0, R169, -12583039 ;  /* 0xcb40007fa9007421 */ /* 0x000fe20000000000 */
[----:B------:R-:W-:Y:S01]  /*54c0*/  FFMA R164, -R41, 1.4426950216293334961, -R26 ;  /* 0x3fb8aa3b29a47823 */ /* 0x000fe2000000091a */
[----:B------:R-:W1:Y:S01]  /*54d0*/  MUFU.EX2 R159, R159 ;  /* 0x0000009f009f7308 */ /* 0x000e620000000800 */
[----:B------:R-:W-:Y:S01]  /*54e0*/  FFMA R46, R46, R47, 1 ;  /* 0x3f8000002e2e7423 */ /* 0x000fe2000000002f */
[----:B------:R-:W-:Y:S01]  /*54f0*/  FFMA R0, -R43, 1.4426950216293334961, -R0 ;  /* 0x3fb8aa3b2b007823 */ /* 0x000fe20000000900 */
[----:B------:R-:W-:Y:S01]  /*5500*/  SHF.L.U32 R47, R34, 0x17, RZ ;  /* 0x00000017222f7819 */ /* 0x000fe200000006ff */
[----:B------:R-:W-:Y:S01]  /*5510*/  FFMA R164, -R41, 1.925963033500011079e-08, R164 ;  /* 0x32a5706029a47823 */ /* 0x000fe200000001a4 */
[----:B------:R-:W-:Y:S01]  /*5520*/  FFMA R3, -R42, 1.925963033500011079e-08, R3 ;  /* 0x32a570602a037823 */ /* 0x000fe20000000103 */
[----:B------:R-:W-:Y:S01]  /*5530*/  FFMA R0, -R43, 1.925963033500011079e-08, R0 ;  /* 0x32a570602b007823 */ /* 0x000fe20000000100 */
[----:B------:R-:W-:Y:S01]  /*5540*/  IADD3 R34, R37, 0x1800000, RZ ;  /* 0x0180000025227810 */ /* 0x000fe20007ffe0ff */
[----:B------:R-:W3:Y:S01]  /*5550*/  MUFU.EX2 R158, R158 ;  /* 0x0000009e009e7308 */ /* 0x000ee20000000800 */
[----:B------:R-:W-:Y:S01]  /*5560*/  FFMA R165, -R40, 1.925963033500011079e-08, R165 ;  /* 0x32a5706028a57823 */ /* 0x000fe200000001a5 */
[----:B------:R-:W-:Y:S01]  /*5570*/  SHF.L.U32 R38, R38, 0x17, RZ ;  /* 0x0000001726267819 */ /* 0x000fe200000006ff */
[----:B------:R-:W-:Y:S01]  /*5580*/  FFMA R47, R47, R48, 1 ;  /* 0x3f8000002f2f7423 */ /* 0x000fe20000000030 */
[----:B------:R-:W-:Y:S01]  /*5590*/  LOP3.LUT R34, R34, 0x7f800000, RZ, 0xc0, !PT ;  /* 0x7f80000022227812 */ /* 0x000fe200078ec0ff */
[----:B------:R-:W-:Y:S01]  /*55a0*/  BSSY B1, `(.L_x_113) ;  /* 0x0000027000017945 */ /* 0x000fe20003800000 */
[----:B------:R-:W-:Y:S01]  /*55b0*/  SHF.L.U32 R51, R51, 0x17, RZ ;  /* 0x0000001733337819 */ /* 0x000fe200000006ff */
[----:B--2---:R-:W-:Y:S01]  /*55c0*/  FFMA R48, R38, R49, 1 ;  /* 0x3f80000026307423 */ /* 0x004fe20000000031 */
[----:B------:R-:W2:Y:S01]  /*55d0*/  MUFU.EX2 R156, R156 ;  /* 0x0000009c009c7308 */ /* 0x000ea20000000800 */
[----:B------:R-:W-:-:S02]  /*55e0*/  ISETP.GT.U32.AND P2, PT, R34, 0x1ffffff, PT ;  /* 0x01ffffff2200780c */ /* 0x000fc40003f44070 */
[----:B------:R-:W-:Y:S01]  /*55f0*/  FFMA R49, R51, R50, 1 ;  /* 0x3f80000033317423 */ /* 0x000fe20000000032 */
[----:B------:R-:W-:Y:S02]  /*5600*/  SHF.L.U32 R50, R157, 0x17, RZ ;  /* 0x000000179d327819 */ /* 0x000fe400000006ff */
[----:B------:R-:W-:Y:S02]  /*5610*/  SHF.L.U32 R51, R52, 0x17, RZ ;  /* 0x0000001734337819 */ /* 0x000fe400000006ff */
[----:B------:R-:W4:Y:S01]  /*5620*/  MUFU.EX2 R27, R160 ;  /* 0x000000a0001b7308 */ /* 0x000f220000000800 */
[----:B------:R-:W-:Y:S01]  /*5630*/  SHF.L.U32 R52, R54, 0x17, RZ ;  /* 0x0000001736347819 */ /* 0x000fe200000006ff */
[----:B------:R-:W-:Y:S01]  /*5640*/  FFMA R50, R50, R53, 1 ;  /* 0x3f80000032327423 */ /* 0x000fe20000000035 */
[----:B------:R-:W-:Y:S02]  /*5650*/  SHF.L.U32 R161, R161, 0x17, RZ ;  /* 0x00000017a1a17819 */ /* 0x000fe400000006ff */
[----:B------:R-:W-:Y:S01]  /*5660*/  SHF.L.U32 R54, R55, 0x17, RZ ;  /* 0x0000001737367819 */ /* 0x000fe200000006ff */
[----:B-1----:R-:W-:Y:S01]  /*5670*/  FFMA R52, R52, R159, 1 ;  /* 0x3f80000034347423 */ /* 0x002fe2000000009f */
[----:B------:R-:W-:Y:S01]  /*5680*/  SHF.L.U32 R55, R163, 0x17, RZ ;  /* 0x00000017a3377819 */ /* 0x000fe200000006ff */
[----:B------:R-:W1:Y:S01]  /*5690*/  MUFU.EX2 R26, R165 ;  /* 0x000000a5001a7308 */ /* 0x000e620000000800 */
[----:B---3--:R-:W-:Y:S01]  /*56a0*/  FFMA R53, R161, R158, 1 ;  /* 0x3f800000a1357423 */ /* 0x008fe2000000009e */
[----:B------:R-:W-:Y:S01]  /*56b0*/  SHF.L.U32 R157, R162, 0x17, RZ ;  /* 0x00000017a29d7819 */ /* 0x000fe200000006ff */
[----:B--2---:R-:W-:Y:S01]  /*56c0*/  FFMA R51, R51, R156, 1 ;  /* 0x3f80000033337423 */ /* 0x004fe2000000009c */
[----:B------:R-:W-:-:S02]  /*56d0*/  SHF.L.U32 R158, R167, 0x17, RZ ;  /* 0x00000017a79e7819 */ /* 0x000fc400000006ff */
[----:B------:R-:W-:Y:S02]  /*56e0*/  SHF.L.U32 R159, R169, 0x17, RZ ;  /* 0x00000017a99f7819 */ /* 0x000fe400000006ff */
[----:B------:R-:W2:Y:S01]  /*56f0*/  MUFU.EX2 R164, R164 ;  /* 0x000000a400a47308 */ /* 0x000ea20000000800 */
[----:B----4-:R-:W-:-:S07]  /*5700*/  FFMA R54, R54, R27, 1 ;  /* 0x3f80000036367423 */ /* 0x010fce000000001b */
[----:B------:R-:W3:Y:S01]  /*5710*/  MUFU.EX2 R3, R3 ;  /* 0x0000000300037308 */ /* 0x000ee20000000800 */
[----:B-1----:R-:W-:-:S07]  /*5720*/  FFMA R55, R55, R26, 1 ;  /* 0x3f80000037377423 */ /* 0x002fce000000001a */
[----:B------:R-:W1:Y:S01]  /*5730*/  MUFU.EX2 R0, R0 ;  /* 0x0000000000007308 */ /* 0x000e620000000800 */
[----:B--2---:R-:W-:Y:S01]  /*5740*/  FFMA R157, R157, R164, 1 ;  /* 0x3f8000009d9d7423 */ /* 0x004fe200000000a4 */
[----:B---3--:R-:W-:Y:S01]  /*5750*/  FFMA R158, R158, R3, 1 ;  /* 0x3f8000009e9e7423 */ /* 0x008fe20000000003 */
[----:B-1----:R-:W-:Y:S01]  /*5760*/  FFMA R159, R159, R0, 1 ;  /* 0x3f8000009f9f7423 */ /* 0x002fe20000000000 */
[----:B------:R-:W-:Y:S06]  /*5770*/  @P2 BRA `(.L_x_114) ;  /* 0x0000000000142947 */ /* 0x000fec0003800000 */
[----:B------:R-:W-:Y:S02]  /*5780*/  MOV R0, R37 ;  /* 0x0000002500007202 */ /* 0x000fe40000000f00 */
[----:B------:R-:W-:-:S07]  /*5790*/  MOV R26, 0x57b0 ;  /* 0x000057b0001a7802 */ /* 0x000fce0000000f00 */
[----:B------:R-:W-:Y:S05]  /*57a0*/  CALL.REL.NOINC `($__internal_0_$__cuda_sm20_rcp_rn_f32_slowpath) ;  /* 0x00000110001c7944 */ /* 0x000fea0003c00000 */
[----:B------:R-:W-:Y:S01]  /*57b0*/  MOV R160, R0 ;  /* 0x0000000000a07202 */ /* 0x000fe20000000f00 */
[----:B------:R-:W-:Y:S06]  /*57c0*/  BRA `(.L_x_115) ;  /* 0x0000000000107947 */ /* 0x000fec0003800000 */
.L_x_114:
[----:B------:R-:W1:Y:S02]  /*57d0*/  MUFU.RCP R160, R37 ;  /* 0x0000002500a07308 */ /* 0x000e640000001000 */
[----:B-1----:R-:W-:-:S04]  /*57e0*/  FFMA R0, R37, R160, -1 ;  /* 0xbf80000025007423 */ /* 0x002fc800000000a0 */
[----:B------:R-:W-:-:S04]  /*57f0*/  FADD.FTZ R3, -R0, -RZ ;  /* 0x800000ff00037221 */ /* 0x000fc80000010100 */
[----:B------:R-:W-:-:S07]  /*5800*/  FFMA R160, R160, R3, R160 ;  /* 0x00000003a0a07223 */ /* 0x000fce00000000a0 */
.L_x_115:
[----:B------:R-:W-:Y:S05]  /*5810*/  BSYNC B1 ;  /* 0x0000000000017941 */ /* 0x000fea0003800000 */
.L_x_113:
        /* <DEDUP_REMOVED lines=10> */
.L_x_117:
[----:B------:R-:W1:Y:S02]  /*58c0*/  MUFU.RCP R161, R44 ;  /* 0x0000002c00a17308 */ /* 0x000e640000001000 */
[----:B-1----:R-:W-:-:S04]  /*58d0*/  FFMA R0, R44, R161, -1 ;  /* 0xbf8000002c007423 */ /* 0x002fc800000000a1 */
[----:B------:R-:W-:-:S04]  /*58e0*/  FADD.FTZ R0, -R0, -RZ ;  /* 0x800000ff00007221 */ /* 0x000fc80000010100 */
[----:B------:R-:W-:-:S07]  /*58f0*/  FFMA R161, R161, R0, R161 ;  /* 0x00000000a1a17223 */ /* 0x000fce00000000a1 */
.L_x_118:
[----:B------:R-:W-:Y:S05]  /*5900*/  BSYNC B1 ;  /* 0x0000000000017941 */ /* 0x000fea0003800000 */
.L_x_116:
        /* <DEDUP_REMOVED lines=10> */
.L_x_120:
[----:B------:R-:W1:Y:S02]  /*59b0*/  MUFU.RCP R44, R45 ;  /* 0x0000002d002c7308 */ /* 0x000e640000001000 */
[----:B-1----:R-:W-:-:S04]  /*59c0*/  FFMA R0, R45, R44, -1 ;  /* 0xbf8000002d007423 */ /* 0x002fc8000000002c */
[----:B------:R-:W-:-:S04]  /*59d0*/  FADD.FTZ R3, -R0, -RZ ;  /* 0x800000ff00037221 */ /* 0x000fc80000010100 */
[----:B------:R-:W-:-:S07]  /*59e0*/  FFMA R44, R44, R3, R44 ;  /* 0x000000032c2c7223 */ /* 0x000fce000000002c */
.L_x_121:
[----:B------:R-:W-:Y:S05]  /*59f0*/  BSYNC B1 ;  /* 0x0000000000017941 */ /* 0x000fea0003800000 */
.L_x_119:
        /* <DEDUP_REMOVED lines=10> */
.L_x_123:
[----:B------:R-:W1:Y:S02]  /*5aa0*/  MUFU.RCP R45, R46 ;  /* 0x0000002e002d7308 */ /* 0x000e640000001000 */
[----:B-1----:R-:W-:-:S04]  /*5ab0*/  FFMA R0, R46, R45, -1 ;  /* 0xbf8000002e007423 */ /* 0x002fc8000000002d */
[----:B------:R-:W-:-:S04]  /*5ac0*/  FADD.FTZ R0, -R0, -RZ ;  /* 0x800000ff00007221 */ /* 0x000fc80000010100 */
[----:B------:R-:W-:-:S07]  /*5ad0*/  FFMA R45, R45, R0, R45 ;  /* 0x000000002d2d7223 */ /* 0x000fce000000002d */
.L_x_124:
[----:B------:R-:W-:Y:S05]  /*5ae0*/  BSYNC B1 ;  /* 0x0000000000017941 */ /* 0x000fea0003800000 */
.L_x_122:
        /* <DEDUP_REMOVED lines=10> */
.L_x_126:
[----:B------:R-:W1:Y:S02]  /*5b90*/  MUFU.RCP R46, R47 ;  /* 0x0000002f002e7308 */ /* 0x000e640000001000 */
[----:B-1----:R-:W-:-:S04]  /*5ba0*/  FFMA R0, R47, R46, -1 ;  /* 0xbf8000002f007423 */ /* 0x002fc8000000002e */
[----:B------:R-:W-:-:S04]  /*5bb0*/  FADD.FTZ R3, -R0, -RZ ;  /* 0x800000ff00037221 */ /* 0x000fc80000010100 */
[----:B------:R-:W-:-:S07]  /*5bc0*/  FFMA R46, R46, R3, R46 ;  /* 0x000000032e2e7223 */ /* 0x000fce000000002e */
.L_x_127:
[----:B------:R-:W-:Y:S05]  /*5bd0*/  BSYNC B1 ;  /* 0x0000000000017941 */ /* 0x000fea0003800000 */
.L_x_125:
        /* <DEDUP_REMOVED lines=10> */
.L_x_129:
[----:B------:R-:W1:Y:S02]  /*5c80*/  MUFU.RCP R47, R48 ;  /* 0x00000030002f7308 */ /* 0x000e640000001000 */
[----:B-1----:R-:W-:-:S04]  /*5c90*/  FFMA R0, R48, R47, -1 ;  /* 0xbf80000030007423 */ /* 0x002fc8000000002f */
[----:B------:R-:W-:-:S04]  /*5ca0*/  FADD.FTZ R0, -R0, -RZ ;  /* 0x800000ff00007221 */ /* 0x000fc80000010100 */
[----:B------:R-:W-:-:S07]  /*5cb0*/  FFMA R47, R47, R0, R47 ;  /* 0x000000002f2f7223 */ /* 0x000fce000000002f */
.L_x_130:
[----:B------:R-:W-:Y:S05]  /*5cc0*/  BSYNC B1 ;  /* 0x0000000000017941 */ /* 0x000fea0003800000 */
.L_x_128:
        /* <DEDUP_REMOVED lines=10> */
.L_x_132:
[----:B------:R-:W1:Y:S02]  /*5d70*/  MUFU.RCP R48, R49 ;  /* 0x0000003100307308 */ /* 0x000e640000001000 */
[----:B-1----:R-:W-:-:S04]  /*5d80*/  FFMA R0, R49, R48, -1 ;  /* 0xbf80000031007423 */ /* 0x002fc80000000030 */
[----:B------:R-:W-:-:S04]  /*5d90*/  FADD.FTZ R3, -R0, -RZ ;  /* 0x800000ff00037221 */ /* 0x000fc80000010100 */
[----:B------:R-:W-:-:S07]  /*5da0*/  FFMA R48, R48, R3, R48 ;  /* 0x0000000330307223 */ /* 0x000fce0000000030 */
.L_x_133:
[----:B------:R-:W-:Y:S05]  /*5db0*/  BSYNC B1 ;  /* 0x0000000000017941 */ /* 0x000fea0003800000 */
.L_x_131:
        /* <DEDUP_REMOVED lines=10> */
.L_x_135:
[----:B------:R-:W1:Y:S02]  /*5e60*/  MUFU.RCP R49, R50 ;  /* 0x0000003200317308 */ /* 0x000e640000001000 */
[----:B-1----:R-:W-:-:S04]  /*5e70*/  FFMA R0, R50, R49, -1 ;  /* 0xbf80000032007423 */ /* 0x002fc80000000031 */
[----:B------:R-:W-:-:S04]  /*5e80*/  FADD.FTZ R0, -R0, -RZ ;  /* 0x800000ff00007221 */ /* 0x000fc80000010100 */
[----:B------:R-:W-:-:S07]  /*5e90*/  FFMA R49, R49, R0, R49 ;  /* 0x0000000031317223 */ /* 0x000fce0000000031 */
.L_x_136:
[----:B------:R-:W-:Y:S05]  /*5ea0*/  BSYNC B1 ;  /* 0x0000000000017941 */ /* 0x000fea0003800000 */
.L_x_134:
        /* <DEDUP_REMOVED lines=10> */
.L_x_138:
[----:B------:R-:W1:Y:S02]  /*5f50*/  MUFU.RCP R50, R51 ;  /* 0x0000003300327308 */ /* 0x000e640000001000 */
[----:B-1----:R-:W-:-:S04]  /*5f60*/  FFMA R0, R51, R50, -1 ;  /* 0xbf80000033007423 */ /* 0x002fc80000000032 */
[----:B------:R-:W-:-:S04]  /*5f70*/  FADD.FTZ R3, -R0, -RZ ;  /* 0x800000ff00037221 */ /* 0x000fc80000010100 */
[----:B------:R-:W-:-:S07]  /*5f80*/  FFMA R50, R50, R3, R50 ;  /* 0x0000000332327223 */ /* 0x000fce0000000032 */
.L_x_139:
[----:B------:R-:W-:Y:S05]  /*5f90*/  BSYNC B1 ;  /* 0x0000000000017941 */ /* 0x000fea0003800000 */
.L_x_137:
        /* <DEDUP_REMOVED lines=10> */
.L_x_141:
[----:B------:R-:W1:Y:S02]  /*6040*/  MUFU.RCP R51, R52 ;  /* 0x0000003400337308 */ /* 0x000e640000001000 */
[----:B-1----:R-:W-:-:S04]  /*6050*/  FFMA R0, R52, R51, -1 ;  /* 0xbf80000034007423 */ /* 0x002fc80000000033 */
[----:B------:R-:W-:-:S04]  /*6060*/  FADD.FTZ R0, -R0, -RZ ;  /* 0x800000ff00007221 */ /* 0x000fc80000010100 */
[----:B------:R-:W-:-:S07]  /*6070*/  FFMA R51, R51, R0, R51 ;  /* 0x0000000033337223 */ /* 0x000fce0000000033 */
.L_x_142:
[----:B------:R-:W-:Y:S05]  /*6080*/  BSYNC B1 ;  /* 0x0000000000017941 */ /* 0x000fea0003800000 */
.L_x_140:
        /* <DEDUP_REMOVED lines=10> */
.L_x_144:
[----:B------:R-:W1:Y:S02]  /*6130*/  MUFU.RCP R52, R53 ;  /* 0x0000003500347308 */ /* 0x000e640000001000 */
[----:B-1----:R-:W-:-:S04]  /*6140*/  FFMA R0, R53, R52, -1 ;  /* 0xbf80000035007423 */ /* 0x002fc80000000034 */
[----:B------:R-:W-:-:S04]  /*6150*/  FADD.FTZ R3, -R0, -RZ ;  /* 0x800000ff00037221 */ /* 0x000fc80000010100 */
[----:B------:R-:W-:-:S07]  /*6160*/  FFMA R52, R52, R3, R52 ;  /* 0x0000000334347223 */ /* 0x000fce0000000034 */
.L_x_145:
[----:B------:R-:W-:Y:S05]  /*6170*/  BSYNC B1 ;  /* 0x0000000000017941 */ /* 0x000fea0003800000 */
.L_x_143:
        /* <DEDUP_REMOVED lines=10> */
.L_x_147:
[----:B------:R-:W1:Y:S02]  /*6220*/  MUFU.RCP R3, R54 ;  /* 0x0000003600037308 */ /* 0x000e640000001000 */
[----:B-1----:R-:W-:-:S04]  /*6230*/  FFMA R0, R54, R3, -1 ;  /* 0xbf80000036007423 */ /* 0x002fc80000000003 */
[----:B------:R-:W-:-:S04]  /*6240*/  FADD.FTZ R0, -R0, -RZ ;  /* 0x800000ff00007221 */ /* 0x000fc80000010100 */
[----:B------:R-:W-:-:S07]  /*6250*/  FFMA R162, R3, R0, R3 ;  /* 0x0000000003a27223 */ /* 0x000fce0000000003 */
.L_x_148:
[----:B------:R-:W-:Y:S05]  /*6260*/  BSYNC B1 ;  /* 0x0000000000017941 */ /* 0x000fea0003800000 */
.L_x_146:
        /* <DEDUP_REMOVED lines=10> */
.L_x_150:
[----:B------:R-:W1:Y:S02]  /*6310*/  MUFU.RCP R0, R55 ;  /* 0x0000003700007308 */ /* 0x000e640000001000 */
[----:B-1----:R-:W-:-:S04]  /*6320*/  FFMA R3, R55, R0, -1 ;  /* 0xbf80000037037423 */ /* 0x002fc80000000000 */
[----:B------:R-:W-:-:S04]  /*6330*/  FADD.FTZ R3, -R3, -RZ ;  /* 0x800000ff03037221 */ /* 0x000fc80000010100 */
[----:B------:R-:W-:-:S07]  /*6340*/  FFMA R53, R0, R3, R0 ;  /* 0x0000000300357223 */ /* 0x000fce0000000000 */
.L_x_151:
[----:B------:R-:W-:Y:S05]  /*6350*/  BSYNC B1 ;  /* 0x0000000000017941 */ /* 0x000fea0003800000 */
.L_x_149:
        /* <DEDUP_REMOVED lines=10> */
.L_x_153:
[----:B------:R-:W1:Y:S02]  /*6400*/  MUFU.RCP R54, R157 ;  /* 0x0000009d00367308 */ /* 0x000e640000001000 */
[----:B-1----:R-:W-:-:S04]  /*6410*/  FFMA R0, R157, R54, -1 ;  /* 0xbf8000009d007423 */ /* 0x002fc80000000036 */
[----:B------:R-:W-:-:S04]  /*6420*/  FADD.FTZ R3, -R0, -RZ ;  /* 0x800000ff00037221 */ /* 0x000fc80000010100 */
[----:B------:R-:W-:-:S07]  /*6430*/  FFMA R54, R54, R3, R54 ;  /* 0x0000000336367223 */ /* 0x000fce0000000036 */
.L_x_154:
[----:B------:R-:W-:Y:S05]  /*6440*/  BSYNC B1 ;  /* 0x0000000000017941 */ /* 0x000fea0003800000 */
.L_x_152:
        /* <DEDUP_REMOVED lines=10> */
.L_x_156:
[----:B------:R-:W1:Y:S02]  /*64f0*/  MUFU.RCP R55, R158 ;  /* 0x0000009e00377308 */ /* 0x000e640000001000 */
[----:B-1----:R-:W-:-:S04]  /*6500*/  FFMA R0, R158, R55, -1 ;  /* 0xbf8000009e007423 */ /* 0x002fc80000000037 */
[----:B------:R-:W-:-:S04]  /*6510*/  FADD.FTZ R0, -R0, -RZ ;  /* 0x800000ff00007221 */ /* 0x000fc80000010100 */
[----:B------:R-:W-:-:S07]  /*6520*/  FFMA R55, R55, R0, R55 ;  /* 0x0000000037377223 */ /* 0x000fce0000000037 */
.L_x_157:
[----:B------:R-:W-:Y:S05]  /*6530*/  BSYNC B1 ;  /* 0x0000000000017941 */ /* 0x000fea0003800000 */
.L_x_155:
        /* <DEDUP_REMOVED lines=9> */
.L_x_159:
[----:B------:R-:W1:Y:S02]  /*65d0*/  MUFU.RCP R0, R159 ;  /* 0x0000009f00007308 */ /* 0x000e640000001000 */
[----:B-1----:R-:W-:-:S04]  /*65e0*/  FFMA R3, R159, R0, -1 ;  /* 0xbf8000009f037423 */ /* 0x002fc80000000000 */
[----:B------:R-:W-:-:S04]  /*65f0*/  FADD.FTZ R3, -R3, -RZ ;  /* 0x800000ff03037221 */ /* 0x000fc80000010100 */
[----:B------:R-:W-:-:S07]  /*6600*/  FFMA R0, R0, R3, R0 ;  /* 0x0000000300007223 */ /* 0x000fce0000000000 */
.L_x_160:
[----:B------:R-:W-:Y:S05]  /*6610*/  BSYNC B1 ;  /* 0x0000000000017941 */ /* 0x000fea0003800000 */
.L_x_158:
[----:B------:R-:W-:Y:S01]  /*6620*/  FMUL R160, R19, R160 ;  /* 0x000000a013a07220 */ /* 0x000fe20000400000 */
        /* <DEDUP_REMOVED lines=15> */
[----:B------:R-:W-:Y:S01]  /*6720*/  F2FP.F16.F32.PACK_AB R24, R161, R160 ;  /* 0x000000a0a118723e */ /* 0x000fe200000000ff */
[----:B------:R-:W-:Y:S05]  /*6730*/  WARPSYNC.ALL ;  /* 0x0000000000007948 */ /* 0x000fea0003800000 */
[----:B------:R-:W-:Y:S01]  /*6740*/  F2FP.F16.F32.PACK_AB R25, R45, R44 ;  /* 0x0000002c2d19723e */ /* 0x000fe200000000ff */
[----:B------:R-:W-:Y:S01]  /*6750*/  BSSY B0, `(.L_x_161) ;  /* 0x000001b000007945 */ /* 0x000fe20003800000 */
[----:B------:R-:W-:-:S02]  /*6760*/  F2FP.F16.F32.PACK_AB R26, R47, R26 ;  /* 0x0000001a2f1a723e */ /* 0x000fc400000000ff */
[----:B------:R-:W-:Y:S02]  /*6770*/  F2FP.F16.F32.PACK_AB R27, R30, R27 ;  /* 0x0000001b1e1b723e */ /* 0x000fe400000000ff */
[----:B------:R-:W-:Y:S02]  /*6780*/  F2FP.F16.F32.PACK_AB R31, R0, R55 ;  /* 0x00000037001f723e */ /* 0x000fe400000000ff */
[----:B------:R-:W-:Y:S01]  /*6790*/  F2FP.F16.F32.PACK_AB R28, R51, R50 ;  /* 0x00000032331c723e */ /* 0x000fe200000000ff */
[----:B------:R1:W-:Y:S01]  /*67a0*/  STSM.16.M88.4 [R14+0x2200], R24 ;  /* 0x002200180e007844 */ /* 0x0003e20000000200 */
[----:B------:R-:W-:Y:S02]  /*67b0*/  F2FP.F16.F32.PACK_AB R29, R39, R52 ;  /* 0x00000034271d723e */ /* 0x000fe400000000ff */
[----:B------:R-:W-:Y:S02]  /*67c0*/  F2FP.F16.F32.PACK_AB R30, R54, R53 ;  /* 0x00000035361e723e */ /* 0x000fe400000000ff */
        /* <DEDUP_REMOVED lines=12> */
[----:B------:R-:W-:Y:S02]  /*6890*/  UIADD3 UR4, UR53, 0x2200, URZ ;  /* 0x0000220035047890 */ /* 0x000fe4000fffe03f */
[----:B------:R-:W-:Y:S01]  /*68a0*/  UIADD3.X UR9, URZ, UR41, URZ, UP0, !UPT ;  /* 0x000000293f097290 */ /* 0x000fe200087fe43f */
[----:B------:R-:W-:Y:S01]  /*68b0*/  UMOV UR6, UR50 ;  /* 0x0000003200067c82 */ /* 0x000fe20008000000 */
[----:B------:R-:W-:-:S07]  /*68c0*/  UMOV UR7, UR51 ;  /* 0x0000003300077c82 */ /* 0x000fce0008000000 */
[----:B------:R2:W-:Y:S01]  /*68d0*/  UTMASTG.3D [UR4], [UR8] ;  /* 0x00000004080073b5 */ /* 0x0005e20008010000 */
[----:B------:R0:W-:Y:S01]  /*68e0*/  UTMACMDFLUSH ;  /* 0x00000000000079b7 */ /* 0x0001e20000000000 */
[----:B--2---:R-:W-:-:S04]  /*68f0*/  DEPBAR.LE SB0, 0x1 ;  /* 0x000080400000791a */ /* 0x004fc80000000000 */
.L_x_162:
[----:B------:R-:W-:Y:S05]  /*6900*/  BSYNC B0 ;  /* 0x0000000000007941 */ /* 0x000fea0003800000 */
.L_x_161:
[----:B------:R-:W-:Y:S01]  /*6910*/  IADD3 R20, R14, 0x2200, RZ ;  /* 0x000022000e147810 */ /* 0x000fe20007ffe0ff */
[----:B------:R-:W-:Y:S03]  /*6920*/  BAR.SYNC.DEFER_BLOCKING 0x1, 0x100 ;  /* 0x0044000000007b1d */ /* 0x000fe60000010000 */
[----:B------:R-:W-:-:S03]  /*6930*/  LEA R20, R155, R20, 0x1 ;  /* 0x000000149b147211 */ /* 0x000fc600078e08ff */
[----:B------:R-:W-:Y:S04]  /*6940*/  BSSY B0, `(.L_x_163) ;  /* 0x000000a000007945 */ /* 0x000fe80003800000 */
[----:B------:R-:W-:Y:S05]  /*6950*/  @P0 BRA `(.L_x_164) ;  /* 0x0000000000200947 */ /* 0x000fea0003800000 */
[----:B------:R-:W-:-:S06]  /*6960*/  UISETP.NE.AND UP0, UPT, UR45, 0x3, UPT ;  /* 0x000000032d00788c */ /* 0x000fcc000bf05270 */
[----:B------:R-:W-:-:S13]  /*6970*/  PLOP3.LUT P2, PT, PT, PT, UP0, 0x80, 0x0 ;  /* 0x000000000000781c */ /* 0x000fda0003f4f008 */
[----:B------:R-:W-:Y:S05]  /*6980*/  @!P2 BRA `(.L_x_165) ;  /* 0x000000000004a947 */ /* 0x000fea0003800000 */
[----:B------:R-:W-:Y:S01]  /*6990*/  BPT.TRAP 0x1 ;  /* 0x000000040000795c */ /* 0x000fe20000300000 */
.L_x_165:
[----:B------:R-:W-:-:S04]  /*69a0*/  ULEA UR4, UR36, UR53, 0x3 ;  /* 0x0000003524047291 */ /* 0x000fc8000f8e183f */
[----:B------:R-:W-:-:S04]  /*69b0*/  UIADD3 UR4, UR4, 0x60, URZ ;  /* 0x0000006004047890 */ /* 0x000fc8000fffe03f */
[----:B------:R-:W-:-:S09]  /*69c0*/  UPRMT UR4, UR54, 0x654, UR4 ;  /* 0x0000065436047896 */ /* 0x000fd20008000004 */
[----:B------:R-:W-:Y:S03]  /*69d0*/  SYNCS.ARRIVE.TRANS64.RED.A1T0 RZ, [UR4], RZ ;  /* 0x000000ffffff79a7 */ /* 0x000fe60008100404 */
.L_x_164:
[----:B------:R-:W-:Y:S05]  /*69e0*/  BSYNC B0 ;  /* 0x0000000000007941 */ /* 0x000fea0003800000 */
.L_x_163:
[----:B------:R-:W-:Y:S01]  /*69f0*/  UIADD3 UR36, UR36, 0x1, URZ ;  /* 0x0000000124247890 */ /* 0x000fe2000fffe03f */
[----:B------:R-:W-:Y:S01]  /*6a00*/  BSSY B0, `(.L_x_166) ;  /* 0x0000018000007945 */ /* 0x000fe20003800000 */
[----:B------:R-:W-:Y:S02]  /*6a10*/  MOV R19, RZ ;  /* 0x000000ff00137202 */ /* 0x000fe40000000f00 */
[----:B------:R-:W-:-:S04]  /*6a20*/  UISETP.NE.AND UP0, UPT, UR36, 0x4, UPT ;  /* 0x000000042400788c */ /* 0x000fc8000bf05270 */
[----:B------:R-:W-:Y:S01]  /*6a30*/  USEL UR36, UR36, URZ, UP0 ;  /* 0x0000003f24247287 */ /* 0x000fe20008000000 */
[----:B------:R-:W-:Y:S11]  /*6a40*/  @P0 BRA `(.L_x_167) ;  /* 0x00000000004c0947 */ /* 0x000ff60003800000 */
[----:B------:R-:W-:-:S06]  /*6a50*/  UISETP.NE.AND UP0, UPT, UR45, 0x3, UPT ;  /* 0x000000032d00788c */ /* 0x000fcc000bf05270 */
[----:B------:R-:W-:-:S13]  /*6a60*/  PLOP3.LUT P2, PT, PT, PT, UP0, 0x80, 0x0 ;  /* 0x000000000000781c */ /* 0x000fda0003f4f008 */
[----:B------:R-:W-:Y:S05]  /*6a70*/  @!P2 BRA `(.L_x_168) ;  /* 0x000000000004a947 */ /* 0x000fea0003800000 */
[----:B------:R-:W-:Y:S01]  /*6a80*/  BPT.TRAP 0x1 ;  /* 0x000000040000795c */ /* 0x000fe20000300000 */
.L_x_168:
[C---:B-1----:R-:W-:Y:S01]  /*6a90*/  LEA R0, R12.reuse, UR53, 0x3 ;  /* 0x000000350c007c11 */ /* 0x042fe2000f8e18ff */
[----:B------:R-:W-:Y:S01]  /*6aa0*/  BSSY B1, `(.L_x_169) ;  /* 0x0000006000017945 */ /* 0x000fe20003800000 */
[----:B------:R-:W-:Y:S02]  /*6ab0*/  SHF.L.U32 R3, RZ, 0x1f, RZ ;  /* 0x0000001fff037819 */ /* 0x000fe400000006ff */
[----:B------:R-:W-:Y:S02]  /*6ac0*/  @!P1 LEA R24, R12, R15, 0xd ;  /* 0x0000000f0c189211 */ /* 0x000fe400078e68ff */
[----:B------:R-:W1:Y:S02]  /*6ad0*/  SYNCS.PHASECHK.TRANS64.TRYWAIT P2, [R0+URZ+0x40], R3 ;  /* 0x00004003000075a7 */ /* 0x000e64000804017f */
[----:B------:R-:W-:Y:S01]  /*6ae0*/  @!P1 LEA R21, R155, R24, 0x1 ;  /* 0x000000189b159211 */ /* 0x000fe200078e08ff */
[----:B-1----:R-:W-:Y:S06]  /*6af0*/  @!P2 BRA `(.L_x_170) ;  /* 0x000000f4002ca947 */ /* 0x002fec0003800000 */
.L_x_616:
[----:B------:R-:W-:Y:S05]  /*6b00*/  BSYNC B1 ;  /* 0x0000000000017941 */ /* 0x000fea0003800000 */
.L_x_169:
[----:B------:R-:W-:Y:S05]  /*6b10*/  @!P1 WARPSYNC.ALL ;  /* 0x0000000000009948 */ /* 0x000fea0003800000 */
[----:B------:R2:W3:Y:S01]  /*6b20*/  @!P1 LDSM.16.M88.4 R4, [R24] ;  /* 0x000000001804983b */ /* 0x0004e20000000200 */
[----:B------:R-:W-:-:S03]  /*6b30*/  IADD3 R12, R12, 0x1, RZ ;  /* 0x000000010c0c7810 */ /* 0x000fc60007ffe0ff */
[----:B------:R2:W4:Y:S01]  /*6b40*/  @!P1 LDSM.16.M88.4 R8, [R21] ;  /* 0x000000001508983b */ /* 0x0005220000000200 */
[----:B------:R-:W-:-:S04]  /*6b50*/  ISETP.NE.AND P2, PT, R12, 0x4, PT ;  /* 0x000000040c00780c */ /* 0x000fc80003f45270 */
[----:B------:R-:W-:Y:S02]  /*6b60*/  SEL R12, R12, RZ, P2 ;  /* 0x000000ff0c0c7207 */ /* 0x000fe40001000000 */
[----:B------:R-:W-:-:S07]  /*6b70*/  SEL R19, RZ, 0x1, P2 ;  /* 0x00000001ff137807 */ /* 0x000fce0001000000 */
.L_x_167:
[----:B------:R-:W-:Y:S05]  /*6b80*/  BSYNC B0 ;  /* 0x0000000000007941 */ /* 0x000fea0003800000 */
.L_x_166:
[--C-:B-1-3--:R-:W-:Y:S02]  /*6b90*/  HADD2.F32 R3, -RZ, R4.reuse.H1_H1 ;  /* 0x30000004ff037230 */ /* 0x10afe40000004100 */
[C---:B--2---:R-:W-:Y:S01]  /*6ba0*/  FMUL R24, R154.reuse, R57 ;  /* 0x000000399a187220 */ /* 0x044fe20000400000 */
[----:B------:R-:W-:Y:S02]  /*6bb0*/  HADD2.F32 R21, -RZ, R4.H0_H0 ;  /* 0x20000004ff157230 */ /* 0x000fe40000004100 */
[C---:B------:R-:W-:Y:S01]  /*6bc0*/  FMUL R56, R154.reuse, R56 ;  /* 0x000000389a387220 */ /* 0x040fe20000400000 */
[----:B------:R-:W-:Y:S01]  /*6bd0*/  FMUL R30, R154, R61 ;  /* 0x0000003d9a1e7220 */ /* 0x000fe20000400000 */
[C---:B------:R-:W-:Y:S01]  /*6be0*/  FFMA R24, R153.reuse, R3, R24 ;  /* 0x0000000399187223 */ /* 0x040fe20000000018 */
[----:B------:R-:W-:Y:S01]  /*6bf0*/  HADD2.F32 R3, -RZ, R6.H1_H1 ;  /* 0x30000006ff037230 */ /* 0x000fe20000004100 */
[----:B------:R-:W-:Y:S01]  /*6c00*/  MOV R156, 0x3bbb989d ;  /* 0x3bbb989d009c7802 */ /* 0x000fe20000000f00 */
[----:B------:R-:W-:Y:S01]  /*6c10*/  FFMA R21, R153, R21, R56 ;  /* 0x0000001599157223 */ /* 0x000fe20000000038 */
[----:B------:R-:W-:Y:S01]  /*6c20*/  MOV R0, 0x437c0000 ;  /* 0x437c000000007802 */ /* 0x000fe20000000f00 */
[----:B------:R-:W-:-:S02]  /*6c30*/  HADD2.F32 R25, -RZ, R5.H0_H0 ;  /* 0x20000005ff197230 */ /* 0x000fc40000004100 */
[----:B------:R-:W-:Y:S01]  /*6c40*/  FFMA R30, R153, R3, R30 ;  /* 0x00000003991e7223 */ /* 0x000fe2000000001e */
[----:B------:R-:W-:Y:S01]  /*6c50*/  FFMA.SAT R3, -R21, R156, 0.5 ;  /* 0x3f00000015037423 */ /* 0x000fe2000000219c */
[C---:B------:R-:W-:Y:S01]  /*6c60*/  FMUL R58, R154.reuse, R58 ;  /* 0x0000003a9a3a7220 */ /* 0x040fe20000400000 */
[----:B------:R-:W-:Y:S02]  /*6c70*/  HADD2.F32 R26, -RZ, R7.H1_H1 ;  /* 0x30000007ff1a7230 */ /* 0x000fe40000004100 */
[C---:B------:R-:W-:Y:S01]  /*6c80*/  FMUL R32, R154.reuse, R63 ;  /* 0x0000003f9a207220 */ /* 0x040fe20000400000 */
[----:B------:R-:W-:Y:S02]  /*6c90*/  HADD2.F32 R27, -RZ, R5.H1_H1 ;  /* 0x30000005ff1b7230 */ /* 0x000fe40000004100 */
[----:B------:R-:W-:Y:S01]  /*6ca0*/  FMUL R28, R154, R59 ;  /* 0x0000003b9a1c7220 */ /* 0x000fe20000400000 */
[----:B------:R-:W-:Y:S01]  /*6cb0*/  FFMA.RM R3, R3, R0, 12582913 ;  /* 0x4b40000103037423 */ /* 0x000fe20000004000 */
[----:B------:R-:W-:Y:S01]  /*6cc0*/  FFMA R25, R153, R25, R58 ;  /* 0x0000001999197223 */ /* 0x000fe2000000003a */
[----:B------:R-:W-:-:S02]  /*6cd0*/  HADD2.F32 R29, -RZ, R6.H0_H0 ;  /* 0x20000006ff1d7230 */ /* 0x000fc40000004100 */
[C---:B------:R-:W-:Y:S01]  /*6ce0*/  FFMA R32, R153.reuse, R26, R32 ;  /* 0x0000001a99207223 */ /* 0x040fe20000000020 */
[----:B------:R-:W-:Y:S01]  /*6cf0*/  FFMA R28, R153, R27, R28 ;  /* 0x0000001b991c7223 */ /* 0x000fe2000000001c */
[----:B------:R-:W-:Y:S01]  /*6d00*/  FMUL R60, R154, R60 ;  /* 0x0000003c9a3c7220 */ /* 0x000fe20000400000 */
[----:B------:R-:W-:Y:S01]  /*6d10*/  FADD R26, R3, -12583039 ;  /* 0xcb40007f031a7421 */ /* 0x000fe20000000000 */
[-C--:B------:R-:W-:Y:S01]  /*6d20*/  FFMA.SAT R27, -R24, R156.reuse, 0.5 ;  /* 0x3f000000181b7423 */ /* 0x080fe2000000219c */
[----:B------:R-:W-:Y:S01]  /*6d30*/  FFMA.SAT R37, -R25, R156, 0.5 ;  /* 0x3f00000019257423 */ /* 0x000fe2000000219c */
[----:B------:R-:W-:Y:S01]  /*6d40*/  FFMA R29, R153, R29, R60 ;  /* 0x0000001d991d7223 */ /* 0x000fe2000000003c */
[----:B----4-:R-:W-:Y:S02]  /*6d50*/  HADD2.F32 R39, -RZ, R8.H1_H1 ;  /* 0x30000008ff277230 */ /* 0x010fe40000004100 */
[----:B------:R-:W-:Y:S01]  /*6d60*/  FFMA R34, -R21, 1.4426950216293334961, -R26 ;  /* 0x3fb8aa3b15227823 */ /* 0x000fe2000000091a */
[-C--:B------:R-:W-:Y:S01]  /*6d70*/  FFMA.RM R27, R27, R0.reuse, 12582913 ;  /* 0x4b4000011b1b7423 */ /* 0x080fe20000004000 */
[----:B------:R-:W-:Y:S01]  /*6d80*/  FMUL R26, R154, R65 ;  /* 0x000000419a1a7220 */ /* 0x000fe20000400000 */
[----:B------:R-:W-:Y:S01]  /*6d90*/  FFMA.RM R37, R37, R0, 12582913 ;  /* 0x4b40000125257423 */ /* 0x000fe20000004000 */
[-C--:B------:R-:W-:Y:S01]  /*6da0*/  FFMA.SAT R41, -R28, R156.reuse, 0.5 ;  /* 0x3f0000001c297423 */ /* 0x080fe2000000219c */
[----:B------:R-:W-:Y:S01]  /*6db0*/  FFMA.SAT R43, -R29, R156, 0.5 ;  /* 0x3f0000001d2b7423 */ /* 0x000fe2000000219c */
[----:B------:R-:W-:Y:S01]  /*6dc0*/  FADD R35, R27, -12583039 ;  /* 0xcb40007f1b237421 */ /* 0x000fe20000000000 */
[----:B------:R-:W-:Y:S01]  /*6dd0*/  FFMA R39, R153, R39, R26 ;  /* 0x0000002799277223 */ /* 0x000fe2000000001a */
[----:B------:R-:W-:Y:S01]  /*6de0*/  FADD R26, R37, -12583039 ;  /* 0xcb40007f251a7421 */ /* 0x000fe20000000000 */
[----:B------:R-:W-:Y:S01]  /*6df0*/  FFMA.RM R48, R41, R0, 12582913 ;  /* 0x4b40000129307423 */ /* 0x000fe20000004000 */
[----:B------:R-:W-:-:S02]  /*6e00*/  HADD2.F32 R38, -RZ, R9.H0_H0 ;  /* 0x20000009ff267230 */ /* 0x000fc40000004100 */
[----:B------:R-:W-:Y:S01]  /*6e10*/  FFMA.RM R49, R43, R0, 12582913 ;  /* 0x4b4000012b317423 */ /* 0x000fe20000004000 */
[----:B------:R-:W-:Y:S02]  /*6e20*/  HADD2.F32 R31, -RZ, R7.H0_H0 ;  /* 0x20000007ff1f7230 */ /* 0x000fe40000004100 */
[----:B------:R-:W-:Y:S01]  /*6e30*/  FFMA R35, -R24, 1.4426950216293334961, -R35 ;  /* 0x3fb8aa3b18237823 */ /* 0x000fe20000000923 */
[C---:B------:R-:W-:Y:S01]  /*6e40*/  FMUL R40, R154.reuse, R66 ;  /* 0x000000429a287220 */ /* 0x040fe20000400000 */
[----:B------:R-:W-:Y:S01]  /*6e50*/  FMUL R62, R154, R62 ;  /* 0x0000003e9a3e7220 */ /* 0x000fe20000400000 */
[----:B------:R-:W-:Y:S01]  /*6e60*/  FFMA R26, -R25, 1.4426950216293334961, -R26 ;  /* 0x3fb8aa3b191a7823 */ /* 0x000fe2000000091a */
[----:B------:R-:W-:Y:S01]  /*6e70*/  FADD R41, R48, -12583039 ;  /* 0xcb40007f30297421 */ /* 0x000fe20000000000 */
[----:B------:R-:W-:Y:S01]  /*6e80*/  FADD R42, R49, -12583039 ;  /* 0xcb40007f312a7421 */ /* 0x000fe20000000000 */
[----:B------:R-:W-:Y:S01]  /*6e90*/  FFMA R35, -R24, 1.925963033500011079e-08, R35 ;  /* 0x32a5706018237823 */ /* 0x000fe20000000123 */
[C---:B------:R-:W-:Y:S01]  /*6ea0*/  FFMA R40, R153.reuse, R38, R40 ;  /* 0x0000002699287223 */ /* 0x040fe20000000028 */
[----:B------:R-:W-:Y:S01]  /*6eb0*/  FFMA.SAT R43, -R30, R156, 0.5 ;  /* 0x3f0000001e2b7423 */ /* 0x000fe2000000219c */
[----:B------:R-:W-:Y:S01]  /*6ec0*/  FFMA R31, R153, R31, R62 ;  /* 0x0000001f991f7223 */ /* 0x000fe2000000003e */
[----:B------:R-:W-:Y:S01]  /*6ed0*/  FFMA R38, -R25, 1.925963033500011079e-08, R26 ;  /* 0x32a5706019267823 */ /* 0x000fe2000000011a */
[----:B------:R-:W-:-:S02]  /*6ee0*/  HADD2.F32 R44, -RZ, R9.H1_H1 ;  /* 0x30000009ff2c7230 */ /* 0x000fc40000004100 */
[----:B------:R-:W-:Y:S01]  /*6ef0*/  FFMA R41, -R28, 1.4426950216293334961, -R41 ;  /* 0x3fb8aa3b1c297823 */ /* 0x000fe20000000929 */
[C---:B------:R-:W-:Y:S01]  /*6f00*/  FMUL R26, R154.reuse, R67 ;  /* 0x000000439a1a7220 */ /* 0x040fe20000400000 */
[----:B------:R-:W-:Y:S01]  /*6f10*/  FFMA R42, -R29, 1.4426950216293334961, -R42 ;  /* 0x3fb8aa3b1d2a7823 */ /* 0x000fe2000000092a */
[----:B------:R1:W-:Y:S01]  /*6f20*/  MUFU.EX2 R36, R35 ;  /* 0x0000002300247308 */ /* 0x0003e20000000800 */
[----:B------:R-:W-:Y:S01]  /*6f30*/  FFMA.RM R50, R43, R0, 12582913 ;  /* 0x4b4000012b327423 */ /* 0x000fe20000004000 */
[----:B------:R-:W-:Y:S01]  /*6f40*/  FFMA.SAT R45, -R31, R156, 0.5 ;  /* 0x3f0000001f2d7423 */ /* 0x000fe2000000219c */
[----:B------:R-:W-:Y:S02]  /*6f50*/  HADD2.F32 R33, -RZ, R8.H0_H0 ;  /* 0x20000008ff217230 */ /* 0x000fe40000004100 */
[----:B------:R-:W-:Y:S01]  /*6f60*/  FMUL R64, R154, R64 ;  /* 0x000000409a407220 */ /* 0x000fe20000400000 */
[----:B------:R-:W-:Y:S01]  /*6f70*/  FADD R43, R50, -12583039 ;  /* 0xcb40007f322b7421 */ /* 0x000fe20000000000 */
[----:B------:R-:W-:Y:S01]  /*6f80*/  FFMA.RM R53, R45, R0, 12582913 ;  /* 0x4b4000012d357423 */ /* 0x000fe20000004000 */
[----:B------:R-:W-:Y:S01]  /*6f90*/  FFMA.SAT R45, -R32, R156, 0.5 ;  /* 0x3f000000202d7423 */ /* 0x000fe2000000219c */
[----:B------:R2:W-:Y:S01]  /*6fa0*/  MUFU.EX2 R47, R38 ;  /* 0x00000026002f7308 */ /* 0x0005e20000000800 */
[----:B-1----:R-:W-:Y:S01]  /*6fb0*/  FFMA R35, -R28, 1.925963033500011079e-08, R41 ;  /* 0x32a570601c237823 */ /* 0x002fe20000000129 */
[----:B------:R-:W-:Y:S01]  /*6fc0*/  FFMA R41, R153, R44, R26 ;  /* 0x0000002c99297223 */ /* 0x000fe2000000001a */
[----:B------:R-:W-:-:S02]  /*6fd0*/  HADD2.F32 R26, -RZ, R10.H0_H0 ;  /* 0x2000000aff1a7230 */ /* 0x000fc40000004100 */
[----:B------:R-:W-:Y:S01]  /*6fe0*/  FFMA R33, R153, R33, R64 ;  /* 0x0000002199217223 */ /* 0x000fe20000000040 */
[----:B------:R-:W-:Y:S01]  /*6ff0*/  FFMA R43, -R30, 1.4426950216293334961, -R43 ;  /* 0x3fb8aa3b1e2b7823 */ /* 0x000fe2000000092b */
[----:B------:R-:W-:Y:S01]  /*7000*/  FFMA.RM R54, R45, R0, 12582913 ;  /* 0x4b4000012d367423 */ /* 0x000fe20000004000 */
[----:B------:R-:W-:Y:S01]  /*7010*/  FFMA R34, -R21, 1.925963033500011079e-08, R34 ;  /* 0x32a5706015227823 */ /* 0x000fe20000000122 */
[----:B------:R-:W-:Y:S01]  /*7020*/  FFMA.SAT R55, -R33, R156, 0.5 ;  /* 0x3f00000021377423 */ /* 0x000fe2000000219c */
[----:B--2---:R-:W-:Y:S01]  /*7030*/  FFMA R38, -R29, 1.925963033500011079e-08, R42 ;  /* 0x32a570601d267823 */ /* 0x004fe2000000012a */
[----:B------:R-:W-:Y:S01]  /*7040*/  FMUL R42, R154, R68 ;  /* 0x000000449a2a7220 */ /* 0x000fe20000400000 */
[----:B------:R-:W-:Y:S01]  /*7050*/  FFMA R44, -R30, 1.925963033500011079e-08, R43 ;  /* 0x32a570601e2c7823 */ /* 0x000fe2000000012b */
[----:B------:R-:W-:Y:S02]  /*7060*/  HADD2.F32 R43, -RZ, R10.H1_H1 ;  /* 0x3000000aff2b7230 */ /* 0x000fe40000004100 */
[----:B------:R-:W-:Y:S01]  /*7070*/  FFMA.RM R56, R55, R0, 12582913 ;  /* 0x4b40000137387423 */ /* 0x000fe20000004000 */
[----:B------:R-:W-:Y:S01]  /*7080*/  FFMA R42, R153, R26, R42 ;  /* 0x0000001a992a7223 */ /* 0x000fe2000000002a */
[----:B------:R-:W-:Y:S01]  /*7090*/  FADD R26, R53, -12583039 ;  /* 0xcb40007f351a7421 */ /* 0x000fe20000000000 */
[----:B------:R-:W-:Y:S01]  /*70a0*/  FADD R45, R54, -12583039 ;  /* 0xcb40007f362d7421 */ /* 0x000fe20000000000 */
[----:B------:R-:W1:Y:S01]  /*70b0*/  MUFU.EX2 R34, R34 ;  /* 0x0000002200227308 */ /* 0x000e620000000800 */
[----:B------:R-:W-:-:S02]  /*70c0*/  HADD2.F32 R59, -RZ, R11.H0_H0 ;  /* 0x2000000bff3b7230 */ /* 0x000fc40000004100 */
[C---:B------:R-:W-:Y:S01]  /*70d0*/  FFMA R46, -R31.reuse, 1.4426950216293334961, -R26 ;  /* 0x3fb8aa3b1f2e7823 */ /* 0x040fe2000000091a */
[----:B------:R-:W-:Y:S01]  /*70e0*/  FMUL R26, R154, R69 ;  /* 0x000000459a1a7220 */ /* 0x000fe20000400000 */
[----:B------:R-:W-:Y:S01]  /*70f0*/  FFMA R45, -R32, 1.4426950216293334961, -R45 ;  /* 0x3fb8aa3b202d7823 */ /* 0x000fe2000000092d */
[----:B------:R-:W-:Y:S02]  /*7100*/  HADD2.F32 R62, -RZ, R11.H1_H1 ;  /* 0x3000000bff3e7230 */ /* 0x000fe40000004100 */
[----:B------:R-:W-:Y:S01]  /*7110*/  FFMA R46, -R31, 1.925963033500011079e-08, R46 ;  /* 0x32a570601f2e7823 */ /* 0x000fe2000000012e */
[----:B------:R-:W-:Y:S01]  /*7120*/  FFMA R43, R153, R43, R26 ;  /* 0x0000002b992b7223 */ /* 0x000fe2000000001a */
[----:B------:R-:W-:Y:S01]  /*7130*/  FADD R26, R56, -12583039 ;  /* 0xcb40007f381a7421 */ /* 0x000fe20000000000 */
[----:B------:R2:W-:Y:S01]  /*7140*/  MUFU.EX2 R52, R44 ;  /* 0x0000002c00347308 */ /* 0x0005e20000000800 */
[----:B------:R-:W-:Y:S01]  /*7150*/  FFMA R45, -R32, 1.925963033500011079e-08, R45 ;  /* 0x32a57060202d7823 */ /* 0x000fe2000000012d */
[-C--:B------:R-:W-:Y:S01]  /*7160*/  FFMA.SAT R57, -R39, R156.reuse, 0.5 ;  /* 0x3f00000027397423 */ /* 0x080fe2000000219c */
[----:B------:R-:W-:Y:S01]  /*7170*/  FFMA R26, -R33, 1.4426950216293334961, -R26 ;  /* 0x3fb8aa3b211a7823 */ /* 0x000fe2000000091a */
[-C--:B------:R-:W-:Y:S01]  /*7180*/  FFMA.SAT R63, -R41, R156.reuse, 0.5 ;  /* 0x3f000000293f7423 */ /* 0x080fe2000000219c */
[----:B------:R-:W-:Y:S01]  /*7190*/  FFMA.SAT R65, -R42, R156, 0.5 ;  /* 0x3f0000002a417423 */ /* 0x000fe2000000219c */
[----:B------:R-:W-:Y:S01]  /*71a0*/  FFMA.RM R58, R57, R0, 12582913 ;  /* 0x4b400001393a7423 */ /* 0x000fe20000004000 */
[----:B------:R-:W-:Y:S01]  /*71b0*/  FFMA.SAT R57, -R40, R156, 0.5 ;  /* 0x3f00000028397423 */ /* 0x000fe2000000219c */
[----:B------:R3:W-:Y:S01]  /*71c0*/  MUFU.EX2 R55, R46 ;  /* 0x0000002e00377308 */ /* 0x0007e20000000800 */
[C---:B--2---:R-:W-:Y:S01]  /*71d0*/  FMUL R44, R154.reuse, R70 ;  /* 0x000000469a2c7220 */ /* 0x044fe20000400000 */
[----:B------:R-:W-:Y:S01]  /*71e0*/  FFMA.SAT R67, -R43, R156, 0.5 ;  /* 0x3f0000002b437423 */ /* 0x000fe2000000219c */
[----:B------:R-:W-:Y:S01]  /*71f0*/  SHF.L.U32 R3, R3, 0x17, RZ ;  /* 0x0000001703037819 */ /* 0x000fe200000006ff */
[-C--:B------:R-:W-:Y:S01]  /*7200*/  FFMA.RM R63, R63, R0.reuse, 12582913 ;  /* 0x4b4000013f3f7423 */ /* 0x080fe20000004000 */
[----:B------:R-:W-:Y:S01]  /*7210*/  FFMA R44, R153, R59, R44 ;  /* 0x0000003b992c7223 */ /* 0x000fe2000000002c */
[-C--:B------:R-:W-:Y:S01]  /*7220*/  FFMA.RM R59, R57, R0.reuse, 12582913 ;  /* 0x4b400001393b7423 */ /* 0x080fe20000004000 */
[----:B------:R-:W-:Y:S01]  /*7230*/  FFMA.RM R65, R65, R0, 12582913 ;  /* 0x4b40000141417423 */ /* 0x000fe20000004000 */
[----:B------:R-:W-:Y:S01]  /*7240*/  MUFU.EX2 R51, R38 ;  /* 0x0000002600337308 */ /* 0x000fe20000000800 */
[----:B---3--:R-:W-:Y:S01]  /*7250*/  FFMA R46, -R33, 1.925963033500011079e-08, R26 ;  /* 0x32a57060212e7823 */ /* 0x008fe2000000011a */
[----:B------:R-:W-:Y:S01]  /*7260*/  FMUL R26, R154, R71 ;  /* 0x000000479a1a7220 */ /* 0x000fe20000400000 */
[----:B------:R-:W-:Y:S01]  /*7270*/  FFMA.SAT R69, -R44, R156, 0.5 ;  /* 0x3f0000002c457423 */ /* 0x000fe2000000219c */
[----:B-1----:R-:W-:Y:S01]  /*7280*/  FFMA R157, R3, R34, 1 ;  /* 0x3f800000039d7423 */ /* 0x002fe20000000022 */
[----:B------:R-:W-:Y:S01]  /*7290*/  FADD R60, R58, -12583039 ;  /* 0xcb40007f3a3c7421 */ /* 0x000fe20000000000 */
[----:B------:R-:W-:Y:S01]  /*72a0*/  FADD R61, R59, -12583039 ;  /* 0xcb40007f3b3d7421 */ /* 0x000fe20000000000 */
[----:B------:R-:W-:Y:S01]  /*72b0*/  FFMA.RM R69, R69, R0, 12582913 ;  /* 0x4b40000145457423 */ /* 0x000fe20000004000 */
[----:B------:R1:W-:Y:S01]  /*72c0*/  MUFU.EX2 R38, R45 ;  /* 0x0000002d00267308 */ /* 0x0003e20000000800 */
[----:B------:R-:W-:Y:S01]  /*72d0*/  SHF.L.U32 R27, R27, 0x17, RZ ;  /* 0x000000171b1b7819 */ /* 0x000fe200000006ff */
[----:B------:R-:W-:Y:S01]  /*72e0*/  FFMA R60, -R39, 1.4426950216293334961, -R60 ;  /* 0x3fb8aa3b273c7823 */ /* 0x000fe2000000093c */
[----:B------:R-:W-:Y:S01]  /*72f0*/  FADD R3, R69, -12583039 ;  /* 0xcb40007f45037421 */ /* 0x000fe20000000000 */
[----:B------:R-:W-:Y:S01]  /*7300*/  FFMA R61, -R40, 1.4426950216293334961, -R61 ;  /* 0x3fb8aa3b283d7823 */ /* 0x000fe2000000093d */
[----:B------:R-:W-:Y:S01]  /*7310*/  SHF.L.U32 R48, R48, 0x17, RZ ;  /* 0x0000001730307819 */ /* 0x000fe200000006ff */
[----:B------:R-:W-:Y:S01]  /*7320*/  FFMA R64, R27, R36, 1 ;  /* 0x3f8000001b407423 */ /* 0x000fe20000000024 */
[----:B------:R-:W-:Y:S01]  /*7330*/  FFMA R3, -R44, 1.4426950216293334961, -R3 ;  /* 0x3fb8aa3b2c037823 */ /* 0x000fe20000000903 */
[----:B------:R-:W2:Y:S01]  /*7340*/  MUFU.EX2 R35, R35 ;  /* 0x0000002300237308 */ /* 0x000ea20000000800 */
[----:B-1----:R-:W-:Y:S01]  /*7350*/  FFMA R45, R153, R62, R26 ;  /* 0x0000003e992d7223 */ /* 0x002fe2000000001a */
[----:B------:R-:W-:Y:S01]  /*7360*/  FFMA.RM R62, R67, R0, 12582913 ;  /* 0x4b400001433e7423 */ /* 0x000fe20000004000 */
[----:B------:R-:W-:Y:S01]  /*7370*/  FADD R26, R63, -12583039 ;  /* 0xcb40007f3f1a7421 */ /* 0x000fe20000000000 */
[----:B------:R-:W-:Y:S01]  /*7380*/  FADD R67, R65, -12583039 ;  /* 0xcb40007f41437421 */ /* 0x000fe20000000000 */
[----:B------:R-:W-:Y:S01]  /*7390*/  FFMA.SAT R71, -R45, R156, 0.5 ;  /* 0x3f0000002d477423 */ /* 0x000fe2000000219c */
[----:B------:R-:W-:Y:S01]  /*73a0*/  FFMA R60, -R39, 1.925963033500011079e-08, R60 ;  /* 0x32a57060273c7823 */ /* 0x000fe2000000013c */
[----:B------:R-:W-:Y:S01]  /*73b0*/  FFMA R26, -R41, 1.4426950216293334961, -R26 ;  /* 0x3fb8aa3b291a7823 */ /* 0x000fe2000000091a */
[----:B------:R-:W-:Y:S01]  /*73c0*/  FFMA R67, -R42, 1.4426950216293334961, -R67 ;  /* 0x3fb8aa3b2a437823 */ /* 0x000fe20000000943 */
[----:B------:R-:W-:Y:S01]  /*73d0*/  FFMA.RM R71, R71, R0, 12582913 ;  /* 0x4b40000147477423 */ /* 0x000fe20000004000 */
[----:B------:R-:W-:Y:S01]  /*73e0*/  FADD R0, R62, -12583039 ;  /* 0xcb40007f3e007421 */ /* 0x000fe20000000000 */
[----:B------:R1:W3:Y:S01]  /*73f0*/  MUFU.EX2 R57, R46 ;  /* 0x0000002e00397308 */ /* 0x0002e20000000800 */
[----:B------:R-:W-:Y:S01]  /*7400*/  FFMA R61, -R40, 1.925963033500011079e-08, R61 ;  /* 0x32a57060283d7823 */ /* 0x000fe2000000013d */
[----:B------:R-:W-:Y:S01]  /*7410*/  FADD R34, R71, -12583039 ;  /* 0xcb40007f47227421 */ /* 0x000fe20000000000 */
[----:B------:R-:W-:Y:S01]  /*7420*/  FFMA R0, -R43, 1.4426950216293334961, -R0 ;  /* 0x3fb8aa3b2b007823 */ /* 0x000fe20000000900 */
[----:B------:R-:W-:Y:S01]  /*7430*/  FFMA R26, -R41, 1.925963033500011079e-08, R26 ;  /* 0x32a57060291a7823 */ /* 0x000fe2000000011a */
[----:B------:R-:W-:Y:S01]  /*7440*/  FFMA R67, -R42, 1.925963033500011079e-08, R67 ;  /* 0x32a570602a437823 */ /* 0x000fe20000000143 */
[----:B------:R-:W-:Y:S01]  /*7450*/  FFMA R34, -R45, 1.4426950216293334961, -R34 ;  /* 0x3fb8aa3b2d227823 */ /* 0x000fe20000000922 */
[----:B------:R-:W-:Y:S01]  /*7460*/  FFMA R0, -R43, 1.925963033500011079e-08, R0 ;  /* 0x32a570602b007823 */ /* 0x000fe20000000100 */
[----:B------:R-:W-:Y:S01]  /*7470*/  FFMA R3, -R44, 1.925963033500011079e-08, R3 ;  /* 0x32a570602c037823 */ /* 0x000fe20000000103 */
[----:B-1----:R-:W-:Y:S01]  /*7480*/  SHF.L.U32 R46, R37, 0x17, RZ ;  /* 0x00000017252e7819 */ /* 0x002fe200000006ff */
[----:B------:R-:W-:Y:S01]  /*7490*/  FFMA R34, -R45, 1.925963033500011079e-08, R34 ;  /* 0x32a570602d227823 */ /* 0x000fe20000000122 */
[----:B------:R-:W-:Y:S01]  /*74a0*/  IADD3 R27, R157, 0x1800000, RZ ;  /* 0x018000009d1b7810 */ /* 0x000fe20007ffe0ff */
[----:B------:R-:W1:Y:S01]  /*74b0*/  MUFU.EX2 R60, R60 ;  /* 0x0000003c003c7308 */ /* 0x000e620000000800 */
[----:B------:R-:W-:Y:S01]  /*74c0*/  BSSY B1, `(.L_x_171) ;  /* 0x000002d000017945 */ /* 0x000fe20003800000 */
[----:B------:R-:W-:Y:S01]  /*74d0*/  FFMA R46, R46, R47, 1 ;  /* 0x3f8000002e2e7423 */ /* 0x000fe2000000002f */
[----:B--2---:R-:W-:Y:S01]  /*74e0*/  FFMA R47, R48, R35, 1 ;  /* 0x3f800000302f7423 */ /* 0x004fe20000000023 */
[----:B------:R-:W-:-:S02]  /*74f0*/  LOP3.LUT R27, R27, 0x7f800000, RZ, 0xc0, !PT ;  /* 0x7f8000001b1b7812 */ /* 0x000fc400078ec0ff */
[----:B------:R-:W-:Y:S02]  /*7500*/  SHF.L.U32 R48, R49, 0x17, RZ ;  /* 0x0000001731307819 */ /* 0x000fe400000006ff */
[----:B------:R-:W2:Y:S01]  /*7510*/  MUFU.EX2 R61, R61 ;  /* 0x0000003d003d7308 */ /* 0x000ea20000000800 */
[----:B------:R-:W-:Y:S02]  /*7520*/  SHF.L.U32 R49, R50, 0x17, RZ ;  /* 0x0000001732317819 */ /* 0x000fe400000006ff */
[----:B------:R-:W-:Y:S01]  /*7530*/  ISETP.GT.U32.AND P2, PT, R27, 0x1ffffff, PT ;  /* 0x01ffffff1b00780c */ /* 0x000fe20003f44070 */
[----:B------:R-:W-:Y:S01]  /*7540*/  FFMA R48, R48, R51, 1 ;  /* 0x3f80000030307423 */ /* 0x000fe20000000033 */
[----:B------:R-:W-:Y:S01]  /*7550*/  SHF.L.U32 R50, R53, 0x17, RZ ;  /* 0x0000001735327819 */ /* 0x000fe200000006ff */
[----:B------:R-:W-:Y:S01]  /*7560*/  FFMA R49, R49, R52, 1 ;  /* 0x3f80000031317423 */ /* 0x000fe20000000034 */
[----:B------:R-:W-:Y:S01]  /*7570*/  SHF.L.U32 R52, R56, 0x17, RZ ;  /* 0x0000001738347819 */ /* 0x000fe200000006ff */
[----:B------:R-:W4:Y:S01]  /*7580*/  MUFU.EX2 R26, R26 ;  /* 0x0000001a001a7308 */ /* 0x000f220000000800 */
[----:B------:R-:W-:Y:S01]  /*7590*/  SHF.L.U32 R51, R54, 0x17, RZ ;  /* 0x0000001736337819 */ /* 0x000fe200000006ff */
[----:B------:R-:W-:Y:S01]  /*75a0*/  FFMA R50, R50, R55, 1 ;  /* 0x3f80000032327423 */ /* 0x000fe20000000037 */
[----:B------:R-:W-:Y:S01]  /*75b0*/  SHF.L.U32 R53, R58, 0x17, RZ ;  /* 0x000000173a357819 */ /* 0x000fe200000006ff */
[----:B---3--:R-:W-:Y:S01]  /*75c0*/  FFMA R52, R52, R57, 1 ;  /* 0x3f80000034347423 */ /* 0x008fe20000000039 */
[----:B------:R-:W-:Y:S01]  /*75d0*/  SHF.L.U32 R54, R59, 0x17, RZ ;  /* 0x000000173b367819 */ /* 0x000fe200000006ff */
[----:B------:R-:W-:Y:S01]  /*75e0*/  FFMA R51, R51, R38, 1 ;  /* 0x3f80000033337423 */ /* 0x000fe20000000026 */
[----:B------:R-:W-:Y:S01]  /*75f0*/  SHF.L.U32 R55, R63, 0x17, RZ ;  /* 0x000000173f377819 */ /* 0x000fe200000006ff */
[----:B------:R-:W3:Y:S01]  /*7600*/  MUFU.EX2 R67, R67 ;  /* 0x0000004300437308 */ /* 0x000ee20000000800 */
[----:B------:R-:W-:Y:S01]  /*7610*/  SHF.L.U32 R56, R65, 0x17, RZ ;  /* 0x0000001741387819 */ /* 0x000fe200000006ff */
[----:B-1----:R-:W-:Y:S01]  /*7620*/  FFMA R53, R53, R60, 1 ;  /* 0x3f80000035357423 */ /* 0x002fe2000000003c */
[----:B------:R-:W-:Y:S01]  /*7630*/  SHF.L.U32 R57, R62, 0x17, RZ ;  /* 0x000000173e397819 */ /* 0x000fe200000006ff */
[----:B--2---:R-:W-:Y:S01]  /*7640*/  FFMA R54, R54, R61, 1 ;  /* 0x3f80000036367423 */ /* 0x004fe2000000003d */
[----:B------:R-:W-:-:S02]  /*7650*/  SHF.L.U32 R58, R69, 0x17, RZ ;  /* 0x00000017453a7819 */ /* 0x000fc400000006ff */
[----:B------:R-:W-:Y:S01]  /*7660*/  SHF.L.U32 R59, R71, 0x17, RZ ;  /* 0x00000017473b7819 */ /* 0x000fe200000006ff */
[----:B------:R-:W1:Y:S01]  /*7670*/  MUFU.EX2 R0, R0 ;  /* 0x0000000000007308 */ /* 0x000e620000000800 */
[----:B----4-:R-:W-:-:S07]  /*7680*/  FFMA R55, R55, R26, 1 ;  /* 0x3f80000037377423 */ /* 0x010fce000000001a */
        /* <DEDUP_REMOVED lines=12> */
.L_x_172:
[----:B------:R-:W1:Y:S02]  /*7750*/  MUFU.RCP R60, R157 ;  /* 0x0000009d003c7308 */ /* 0x000e640000001000 */
[----:B-1----:R-:W-:-:S04]  /*7760*/  FFMA R0, R157, R60, -1 ;  /* 0xbf8000009d007423 */ /* 0x002fc8000000003c */
[----:B------:R-:W-:-:S04]  /*7770*/  FADD.FTZ R3, -R0, -RZ ;  /* 0x800000ff00037221 */ /* 0x000fc80000010100 */
[----:B------:R-:W-:-:S07]  /*7780*/  FFMA R60, R60, R3, R60 ;  /* 0x000000033c3c7223 */ /* 0x000fce000000003c */
.L_x_173:
[----:B------:R-:W-:Y:S05]  /*7790*/  BSYNC B1 ;  /* 0x0000000000017941 */ /* 0x000fea0003800000 */
.L_x_171:
        /* <DEDUP_REMOVED lines=10> */
.L_x_175:
[----:B------:R-:W1:Y:S02]  /*7840*/  MUFU.RCP R61, R64 ;  /* 0x00000040003d7308 */ /* 0x000e640000001000 */
[----:B-1----:R-:W-:-:S04]  /*7850*/  FFMA R0, R64, R61, -1 ;  /* 0xbf80000040007423 */ /* 0x002fc8000000003d */
[----:B------:R-:W-:-:S04]  /*7860*/  FADD.FTZ R0, -R0, -RZ ;  /* 0x800000ff00007221 */ /* 0x000fc80000010100 */
[----:B------:R-:W-:-:S07]  /*7870*/  FFMA R61, R61, R0, R61 ;  /* 0x000000003d3d7223 */ /* 0x000fce000000003d */
.L_x_176:
[----:B------:R-:W-:Y:S05]  /*7880*/  BSYNC B1 ;  /* 0x0000000000017941 */ /* 0x000fea0003800000 */
.L_x_174:
        /* <DEDUP_REMOVED lines=10> */
.L_x_178:
[----:B------:R-:W1:Y:S02]  /*7930*/  MUFU.RCP R3, R46 ;  /* 0x0000002e00037308 */ /* 0x000e640000001000 */
[----:B-1----:R-:W-:-:S04]  /*7940*/  FFMA R0, R46, R3, -1 ;  /* 0xbf8000002e007423 */ /* 0x002fc80000000003 */
[----:B------:R-:W-:-:S04]  /*7950*/  FADD.FTZ R0, -R0, -RZ ;  /* 0x800000ff00007221 */ /* 0x000fc80000010100 */
[----:B------:R-:W-:-:S07]  /*7960*/  FFMA R62, R3, R0, R3 ;  /* 0x00000000033e7223 */ /* 0x000fce0000000003 */
.L_x_179:
[----:B------:R-:W-:Y:S05]  /*7970*/  BSYNC B1 ;  /* 0x0000000000017941 */ /* 0x000fea0003800000 */
.L_x_177:
        /* <DEDUP_REMOVED lines=10> */
.L_x_181:
[----:B------:R-:W1:Y:S02]  /*7a20*/  MUFU.RCP R0, R47 ;  /* 0x0000002f00007308 */ /* 0x000e640000001000 */
[----:B-1----:R-:W-:-:S04]  /*7a30*/  FFMA R3, R47, R0, -1 ;  /* 0xbf8000002f037423 */ /* 0x002fc80000000000 */
[----:B------:R-:W-:-:S04]  /*7a40*/  FADD.FTZ R3, -R3, -RZ ;  /* 0x800000ff03037221 */ /* 0x000fc80000010100 */
[----:B------:R-:W-:-:S07]  /*7a50*/  FFMA R63, R0, R3, R0 ;  /* 0x00000003003f7223 */ /* 0x000fce0000000000 */
.L_x_182:
[----:B------:R-:W-:Y:S05]  /*7a60*/  BSYNC B1 ;  /* 0x0000000000017941 */ /* 0x000fea0003800000 */
.L_x_180:
        /* <DEDUP_REMOVED lines=10> */
.L_x_184:
[----:B------:R-:W1:Y:S02]  /*7b10*/  MUFU.RCP R3, R48 ;  /* 0x0000003000037308 */ /* 0x000e640000001000 */
[----:B-1----:R-:W-:-:S04]  /*7b20*/  FFMA R0, R48, R3, -1 ;  /* 0xbf80000030007423 */ /* 0x002fc80000000003 */
[----:B------:R-:W-:-:S04]  /*7b30*/  FADD.FTZ R0, -R0, -RZ ;  /* 0x800000ff00007221 */ /* 0x000fc80000010100 */
[----:B------:R-:W-:-:S07]  /*7b40*/  FFMA R46, R3, R0, R3 ;  /* 0x00000000032e7223 */ /* 0x000fce0000000003 */
.L_x_185:
[----:B------:R-:W-:Y:S05]  /*7b50*/  BSYNC B1 ;  /* 0x0000000000017941 */ /* 0x000fea0003800000 */
.L_x_183:
        /* <DEDUP_REMOVED lines=10> */
.L_x_187:
[----:B------:R-:W1:Y:S02]  /*7c00*/  MUFU.RCP R0, R49 ;  /* 0x0000003100007308 */ /* 0x000e640000001000 */
[----:B-1----:R-:W-:-:S04]  /*7c10*/  FFMA R3, R49, R0, -1 ;  /* 0xbf80000031037423 */ /* 0x002fc80000000000 */
[----:B------:R-:W-:-:S04]  /*7c20*/  FADD.FTZ R3, -R3, -RZ ;  /* 0x800000ff03037221 */ /* 0x000fc80000010100 */
[----:B------:R-:W-:-:S07]  /*7c30*/  FFMA R47, R0, R3, R0 ;  /* 0x00000003002f7223 */ /* 0x000fce0000000000 */
.L_x_188:
[----:B------:R-:W-:Y:S05]  /*7c40*/  BSYNC B1 ;  /* 0x0000000000017941 */ /* 0x000fea0003800000 */
.L_x_186:
        /* <DEDUP_REMOVED lines=10> */
.L_x_190:
[----:B------:R-:W1:Y:S02]  /*7cf0*/  MUFU.RCP R3, R50 ;  /* 0x0000003200037308 */ /* 0x000e640000001000 */
[----:B-1----:R-:W-:-:S04]  /*7d00*/  FFMA R0, R50, R3, -1 ;  /* 0xbf80000032007423 */ /* 0x002fc80000000003 */
[----:B------:R-:W-:-:S04]  /*7d10*/  FADD.FTZ R0, -R0, -RZ ;  /* 0x800000ff00007221 */ /* 0x000fc80000010100 */
[----:B------:R-:W-:-:S07]  /*7d20*/  FFMA R48, R3, R0, R3 ;  /* 0x0000000003307223 */ /* 0x000fce0000000003 */
.L_x_191:
[----:B------:R-:W-:Y:S05]  /*7d30*/  BSYNC B1 ;  /* 0x0000000000017941 */ /* 0x000fea0003800000 */
.L_x_189:
        /* <DEDUP_REMOVED lines=10> */
.L_x_193:
[----:B------:R-:W1:Y:S02]  /*7de0*/  MUFU.RCP R0, R51 ;  /* 0x0000003300007308 */ /* 0x000e640000001000 */
[----:B-1----:R-:W-:-:S04]  /*7df0*/  FFMA R3, R51, R0, -1 ;  /* 0xbf80000033037423 */ /* 0x002fc80000000000 */
[----:B------:R-:W-:-:S04]  /*7e00*/  FADD.FTZ R3, -R3, -RZ ;  /* 0x800000ff03037221 */ /* 0x000fc80000010100 */
[----:B------:R-:W-:-:S07]  /*7e10*/  FFMA R49, R0, R3, R0 ;  /* 0x0000000300317223 */ /* 0x000fce0000000000 */
.L_x_194:
[----:B------:R-:W-:Y:S05]  /*7e20*/  BSYNC B1 ;  /* 0x0000000000017941 */ /* 0x000fea0003800000 */
.L_x_192:
        /* <DEDUP_REMOVED lines=10> */
.L_x_196:
[----:B------:R-:W1:Y:S02]  /*7ed0*/  MUFU.RCP R3, R52 ;  /* 0x0000003400037308 */ /* 0x000e640000001000 */
[----:B-1----:R-:W-:-:S04]  /*7ee0*/  FFMA R0, R52, R3, -1 ;  /* 0xbf80000034007423 */ /* 0x002fc80000000003 */
[----:B------:R-:W-:-:S04]  /*7ef0*/  FADD.FTZ R0, -R0, -RZ ;  /* 0x800000ff00007221 */ /* 0x000fc80000010100 */
[----:B------:R-:W-:-:S07]  /*7f00*/  FFMA R50, R3, R0, R3 ;  /* 0x0000000003327223 */ /* 0x000fce0000000003 */
.L_x_197:
[----:B------:R-:W-:Y:S05]  /*7f10*/  BSYNC B1 ;  /* 0x0000000000017941 */ /* 0x000fea0003800000 */
.L_x_195:
        /* <DEDUP_REMOVED lines=10> */
.L_x_199:
[----:B------:R-:W1:Y:S02]  /*7fc0*/  MUFU.RCP R52, R53 ;  /* 0x0000003500347308 */ /* 0x000e640000001000 */
[----:B-1----:R-:W-:-:S04]  /*7fd0*/  FFMA R0, R53, R52, -1 ;  /* 0xbf80000035007423 */ /* 0x002fc80000000034 */
[----:B------:R-:W-:-:S04]  /*7fe0*/  FADD.FTZ R3, -R0, -RZ ;  /* 0x800000ff00037221 */ /* 0x000fc80000010100 */
[----:B------:R-:W-:-:S07]  /*7ff0*/  FFMA R52, R52, R3, R52 ;  /* 0x0000000334347223 */ /* 0x000fce0000000034 */
.L_x_200:
[----:B------:R-:W-:Y:S05]  /*8000*/  BSYNC B1 ;  /* 0x0000000000017941 */ /* 0x000fea0003800000 */
.L_x_198:
        /* <DEDUP_REMOVED lines=10> */
.L_x_202:
[----:B------:R-:W1:Y:S02]  /*80b0*/  MUFU.RCP R51, R54 ;  /* 0x0000003600337308 */ /* 0x000e640000001000 */
[----:B-1----:R-:W-:-:S04]  /*80c0*/  FFMA R0, R54, R51, -1 ;  /* 0xbf80000036007423 */ /* 0x002fc80000000033 */
[----:B------:R-:W-:-:S04]  /*80d0*/  FADD.FTZ R0, -R0, -RZ ;  /* 0x800000ff00007221 */ /* 0x000fc80000010100 */
[----:B------:R-:W-:-:S07]  /*80e0*/  FFMA R51, R51, R0, R51 ;  /* 0x0000000033337223 */ /* 0x000fce0000000033 */
.L_x_203:
[----:B------:R-:W-:Y:S05]  /*80f0*/  BSYNC B1 ;  /* 0x0000000000017941 */ /* 0x000fea0003800000 */
.L_x_201:
        /* <DEDUP_REMOVED lines=10> */
.L_x_205:
[----:B------:R-:W1:Y:S02]  /*81a0*/  MUFU.RCP R54, R55 ;  /* 0x0000003700367308 */ /* 0x000e640000001000 */
[----:B-1----:R-:W-:-:S04]  /*81b0*/  FFMA R0, R55, R54, -1 ;  /* 0xbf80000037007423 */ /* 0x002fc80000000036 */
[----:B------:R-:W-:-:S04]  /*81c0*/  FADD.FTZ R3, -R0, -RZ ;  /* 0x800000ff00037221 */ /* 0x000fc80000010100 */
[----:B------:R-:W-:-:S07]  /*81d0*/  FFMA R54, R54, R3, R54 ;  /* 0x0000000336367223 */ /* 0x000fce0000000036 */
.L_x_206:
[----:B------:R-:W-:Y:S05]  /*81e0*/  BSYNC B1 ;  /* 0x0000000000017941 */ /* 0x000fea0003800000 */
.L_x_204:
        /* <DEDUP_REMOVED lines=10> */
.L_x_208:
[----:B------:R-:W1:Y:S02]  /*8290*/  MUFU.RCP R53, R56 ;  /* 0x0000003800357308 */ /* 0x000e640000001000 */
[----:B-1----:R-:W-:-:S04]  /*82a0*/  FFMA R0, R56, R53, -1 ;  /* 0xbf80000038007423 */ /* 0x002fc80000000035 */
[----:B------:R-:W-:-:S04]  /*82b0*/  FADD.FTZ R0, -R0, -RZ ;  /* 0x800000ff00007221 */ /* 0x000fc80000010100 */
[----:B------:R-:W-:-:S07]  /*82c0*/  FFMA R53, R53, R0, R53 ;  /* 0x0000000035357223 */ /* 0x000fce0000000035 */
.L_x_209:
[----:B------:R-:W-:Y:S05]  /*82d0*/  BSYNC B1 ;  /* 0x0000000000017941 */ /* 0x000fea0003800000 */
.L_x_207:
        /* <DEDUP_REMOVED lines=10> */
.L_x_211:
[----:B------:R-:W1:Y:S02]  /*8380*/  MUFU.RCP R56, R57 ;  /* 0x0000003900387308 */ /* 0x000e640000001000 */
[----:B-1----:R-:W-:-:S04]  /*8390*/  FFMA R0, R57, R56, -1 ;  /* 0xbf80000039007423 */ /* 0x002fc80000000038 */
[----:B------:R-:W-:-:S04]  /*83a0*/  FADD.FTZ R3, -R0, -RZ ;  /* 0x800000ff00037221 */ /* 0x000fc80000010100 */
[----:B------:R-:W-:-:S07]  /*83b0*/  FFMA R56, R56, R3, R56 ;  /* 0x0000000338387223 */ /* 0x000fce0000000038 */
.L_x_212:
[----:B------:R-:W-:Y:S05]  /*83c0*/  BSYNC B1 ;  /* 0x0000000000017941 */ /* 0x000fea0003800000 */
.L_x_210:
        /* <DEDUP_REMOVED lines=10> */
.L_x_214:
[----:B------:R-:W1:Y:S02]  /*8470*/  MUFU.RCP R55, R58 ;  /* 0x0000003a00377308 */ /* 0x000e640000001000 */
[----:B-1----:R-:W-:-:S04]  /*8480*/  FFMA R0, R58, R55, -1 ;  /* 0xbf8000003a007423 */ /* 0x002fc80000000037 */
[----:B------:R-:W-:-:S04]  /*8490*/  FADD.FTZ R0, -R0, -RZ ;  /* 0x800000ff00007221 */ /* 0x000fc80000010100 */
[----:B------:R-:W-:-:S07]  /*84a0*/  FFMA R55, R55, R0, R55 ;  /* 0x0000000037377223 */ /* 0x000fce0000000037 */
.L_x_215:
[----:B------:R-:W-:Y:S05]  /*84b0*/  BSYNC B1 ;  /* 0x0000000000017941 */ /* 0x000fea0003800000 */
.L_x_213:
        /* <DEDUP_REMOVED lines=9> */
.L_x_217:
[----:B------:R-:W1:Y:S02]  /*8550*/  MUFU.RCP R0, R59 ;  /* 0x0000003b00007308 */ /* 0x000e640000001000 */
[----:B-1----:R-:W-:-:S04]  /*8560*/  FFMA R3, R59, R0, -1 ;  /* 0xbf8000003b037423 */ /* 0x002fc80000000000 */
[----:B------:R-:W-:-:S04]  /*8570*/  FADD.FTZ R3, -R3, -RZ ;  /* 0x800000ff03037221 */ /* 0x000fc80000010100 */
[----:B------:R-:W-:-:S07]  /*8580*/  FFMA R0, R0, R3, R0 ;  /* 0x0000000300007223 */ /* 0x000fce0000000000 */
.L_x_218:
[----:B------:R-:W-:Y:S05]  /*8590*/  BSYNC B1 ;  /* 0x0000000000017941 */ /* 0x000fea0003800000 */
.L_x_216:
        /* <DEDUP_REMOVED lines=46> */
.L_x_220:
[----:B------:R-:W-:Y:S05]  /*8880*/  BSYNC B0 ;  /* 0x0000000000007941 */ /* 0x000fea0003800000 */
.L_x_219:
[----:B-1----:R-:W-:Y:S01]  /*8890*/  IADD3 R0, R14, 0x4200, RZ ;  /* 0x000042000e007810 */ /* 0x002fe20007ffe0ff */
        /* <DEDUP_REMOVED lines=8> */
.L_x_223:
[----:B------:R-:W-:-:S04]  /*8920*/  ULEA UR4, UR36, UR53, 0x3 ;  /* 0x0000003524047291 */ /* 0x000fc8000f8e183f */
[----:B------:R-:W-:-:S04]  /*8930*/  UIADD3 UR4, UR4, 0x60, URZ ;  /* 0x0000006004047890 */ /* 0x000fc8000fffe03f */
[----:B------:R-:W-:-:S09]  /*8940*/  UPRMT UR4, UR54, 0x654, UR4 ;  /* 0x0000065436047896 */ /* 0x000fd20008000004 */
[----:B------:R-:W-:Y:S03]  /*8950*/  SYNCS.ARRIVE.TRANS64.RED.A1T0 RZ, [UR4], RZ ;  /* 0x000000ffffff79a7 */ /* 0x000fe60008100404 */
.L_x_222:
[----:B------:R-:W-:Y:S05]  /*8960*/  BSYNC B0 ;  /* 0x0000000000007941 */ /* 0x000fea0003800000 */
.L_x_221:
[----:B------:R-:W-:Y:S01]  /*8970*/  UIADD3 UR4, UR36, 0x1, URZ ;  /* 0x0000000124047890 */ /* 0x000fe2000fffe03f */
[----:B------:R-:W-:Y:S03]  /*8980*/  BSSY B0, `(.L_x_224) ;  /* 0x0000018000007945 */ /* 0x000fe60003800000 */
[----:B------:R-:W-:-:S04]  /*8990*/  UISETP.NE.AND UP0, UPT, UR4, 0x4, UPT ;  /* 0x000000040400788c */ /* 0x000fc8000bf05270 */
[----:B------:R-:W-:Y:S01]  /*89a0*/  USEL UR8, UR4, URZ, UP0 ;  /* 0x0000003f04087287 */ /* 0x000fe20008000000 */
[----:B------:R-:W-:Y:S11]  /*89b0*/  @P0 BRA `(.L_x_225) ;  /* 0x0000000000500947 */ /* 0x000ff60003800000 */
[----:B------:R-:W-:-:S06]  /*89c0*/  UISETP.NE.AND UP0, UPT, UR45, 0x3, UPT ;  /* 0x000000032d00788c */ /* 0x000fcc000bf05270 */
[----:B------:R-:W-:-:S13]  /*89d0*/  PLOP3.LUT P2, PT, PT, PT, UP0, 0x80, 0x0 ;  /* 0x000000000000781c */ /* 0x000fda0003f4f008 */
[----:B------:R-:W-:Y:S05]  /*89e0*/  @!P2 BRA `(.L_x_226) ;  /* 0x000000000004a947 */ /* 0x000fea0003800000 */
[----:B------:R-:W-:Y:S01]  /*89f0*/  BPT.TRAP 0x1 ;  /* 0x000000040000795c */ /* 0x000fe20000300000 */
.L_x_226:
[C---:B------:R-:W-:Y:S01]  /*8a00*/  LEA R3, R12.reuse, UR53, 0x3 ;  /* 0x000000350c037c11 */ /* 0x040fe2000f8e18ff */
[----:B------:R-:W-:Y:S01]  /*8a10*/  BSSY B1, `(.L_x_227) ;  /* 0x0000006000017945 */ /* 0x000fe20003800000 */
[----:B------:R-:W-:Y:S02]  /*8a20*/  SHF.L.U32 R0, R19, 0x1f, RZ ;  /* 0x0000001f13007819 */ /* 0x000fe400000006ff */
[----:B------:R-:W-:Y:S02]  /*8a30*/  @!P1 LEA R24, R12, R15, 0xd ;  /* 0x0000000f0c189211 */ /* 0x000fe400078e68ff */
[----:B------:R-:W1:Y:S02]  /*8a40*/  SYNCS.PHASECHK.TRANS64.TRYWAIT P2, [R3+URZ+0x40], R0 ;  /* 0x00004000030075a7 */ /* 0x000e64000804017f */
[----:B------:R-:W-:Y:S01]  /*8a50*/  @!P1 LEA R25, R155, R24, 0x1 ;  /* 0x000000189b199211 */ /* 0x000fe200078e08ff */
[----:B-1----:R-:W-:Y:S06]  /*8a60*/  @!P2 BRA `(.L_x_228) ;  /* 0x000000d40064a947 */ /* 0x002fec0003800000 */
.L_x_617:
[----:B------:R-:W-:Y:S05]  /*8a70*/  BSYNC B1 ;  /* 0x0000000000017941 */ /* 0x000fea0003800000 */
.L_x_227:
[----:B------:R-:W-:Y:S05]  /*8a80*/  @!P1 WARPSYNC.ALL ;  /* 0x0000000000009948 */ /* 0x000fea0003800000 */
[----:B------:R2:W3:Y:S01]  /*8a90*/  @!P1 LDSM.16.M88.4 R4, [R24] ;  /* 0x000000001804983b */ /* 0x0004e20000000200 */
[----:B------:R-:W-:-:S03]  /*8aa0*/  IADD3 R12, R12, 0x1, RZ ;  /* 0x000000010c0c7810 */ /* 0x000fc60007ffe0ff */
[----:B------:R2:W4:Y:S01]  /*8ab0*/  @!P1 LDSM.16.M88.4 R8, [R25] ;  /* 0x000000001908983b */ /* 0x0005220000000200 */
[----:B------:R-:W-:-:S04]  /*8ac0*/  ISETP.NE.AND P2, PT, R12, 0x4, PT ;  /* 0x000000040c00780c */ /* 0x000fc80003f45270 */
[----:B-1----:R-:W-:Y:S02]  /*8ad0*/  SEL R0, RZ, 0x1, P2 ;  /* 0x00000001ff007807 */ /* 0x002fe40001000000 */
[----:B------:R-:W-:Y:S02]  /*8ae0*/  SEL R12, R12, RZ, P2 ;  /* 0x000000ff0c0c7207 */ /* 0x000fe40001000000 */
[----:B--2---:R-:W-:-:S07]  /*8af0*/  LOP3.LUT R19, R19, R0, RZ, 0x3c, !PT ;  /* 0x0000000013137212 */ /* 0x004fce00078e3cff */
.L_x_225:
[----:B------:R-:W-:Y:S05]  /*8b00*/  BSYNC B0 ;  /* 0x0000000000007941 */ /* 0x000fea0003800000 */
.L_x_224:
[--C-:B---3--:R-:W-:Y:S02]  /*8b10*/  HADD2.F32 R3, -RZ, R4.reuse.H0_H0 ;  /* 0x20000004ff037230 */ /* 0x108fe40000004100 */
[C---:B------:R-:W-:Y:S01]  /*8b20*/  FMUL R24, R154.reuse, R72 ;  /* 0x000000489a187220 */ /* 0x040fe20000400000 */
[----:B------:R-:W-:Y:S02]  /*8b30*/  HADD2.F32 R25, -RZ, R4.H1_H1 ;  /* 0x30000004ff197230 */ /* 0x000fe40000004100 */
[C---:B------:R-:W-:Y:S01]  /*8b40*/  FMUL R0, R154.reuse, R73 ;  /* 0x000000499a007220 */ /* 0x040fe20000400000 */
[----:B------:R-:W-:Y:S01]  /*8b50*/  FMUL R30, R154, R76 ;  /* 0x0000004c9a1e7220 */ /* 0x000fe20000400000 */
[C---:B------:R-:W-:Y:S01]  /*8b60*/  FFMA R24, R153.reuse, R3, R24 ;  /* 0x0000000399187223 */ /* 0x040fe20000000018 */
[--C-:B------:R-:W-:Y:S02]  /*8b70*/  HADD2.F32 R3, -RZ, R6.reuse.H0_H0 ;  /* 0x20000006ff037230 */ /* 0x100fe40000004100 */
[----:B------:R-:W-:Y:S01]  /*8b80*/  FFMA R25, R153, R25, R0 ;  /* 0x0000001999197223 */ /* 0x000fe20000000000 */
[----:B------:R-:W-:Y:S01]  /*8b90*/  HADD2.F32 R31, -RZ, R6.H1_H1 ;  /* 0x30000006ff1f7230 */ /* 0x000fe20000004100 */
[----:B------:R-:W-:Y:S01]  /*8ba0*/  MOV R69, 0x3bbb989d ;  /* 0x3bbb989d00457802 */ /* 0x000fe20000000f00 */
[----:B------:R-:W-:-:S02]  /*8bb0*/  HADD2.F32 R27, -RZ, R5.H0_H0 ;  /* 0x20000005ff1b7230 */ /* 0x000fc40000004100 */
[C---:B------:R-:W-:Y:S01]  /*8bc0*/  FMUL R0, R154.reuse, R77 ;  /* 0x0000004d9a007220 */ /* 0x040fe20000400000 */
[----:B------:R-:W-:Y:S02]  /*8bd0*/  HADD2.F32 R29, -RZ, R5.H1_H1 ;  /* 0x30000005ff1d7230 */ /* 0x000fe40000004100 */
[C---:B------:R-:W-:Y:S01]  /*8be0*/  FMUL R28, R154.reuse, R74 ;  /* 0x0000004a9a1c7220 */ /* 0x040fe20000400000 */
[----:B------:R-:W-:Y:S01]  /*8bf0*/  FMUL R26, R154, R75 ;  /* 0x0000004b9a1a7220 */ /* 0x000fe20000400000 */
[C---:B------:R-:W-:Y:S01]  /*8c00*/  FFMA R30, R153.reuse, R3, R30 ;  /* 0x00000003991e7223 */ /* 0x040fe2000000001e */
[----:B------:R-:W-:Y:S01]  /*8c10*/  MOV R70, 0x437c0000 ;  /* 0x437c000000467802 */ /* 0x000fe20000000f00 */
[C---:B------:R-:W-:Y:S01]  /*8c20*/  FFMA R31, R153.reuse, R31, R0 ;  /* 0x0000001f991f7223 */ /* 0x040fe20000000000 */
[----:B------:R-:W-:Y:S01]  /*8c30*/  FFMA.SAT R3, -R24, R69, 0.5 ;  /* 0x3f00000018037423 */ /* 0x000fe20000002145 */
[--C-:B------:R-:W-:Y:S02]  /*8c40*/  HADD2.F32 R33, -RZ, R7.reuse.H1_H1 ;  /* 0x30000007ff217230 */ /* 0x100fe40000004100 */
[C---:B------:R-:W-:Y:S01]  /*8c50*/  FFMA R28, R153.reuse, R27, R28 ;  /* 0x0000001b991c7223 */ /* 0x040fe2000000001c */
[----:B------:R-:W-:Y:S01]  /*8c60*/  FFMA R29, R153, R29, R26 ;  /* 0x0000001d991d7223 */ /* 0x000fe2000000001a */
[----:B------:R-:W-:Y:S01]  /*8c70*/  FMUL R0, R154, R79 ;  /* 0x0000004f9a007220 */ /* 0x000fe20000400000 */
[----:B------:R-:W-:-:S02]  /*8c80*/  HADD2.F32 R27, -RZ, R7.H0_H0 ;  /* 0x20000007ff1b7230 */ /* 0x000fc40000004100 */
[----:B------:R-:W-:Y:S01]  /*8c90*/  FMUL R32, R154, R78 ;  /* 0x0000004e9a207220 */ /* 0x000fe20000400000 */
[-C--:B------:R-:W-:Y:S01]  /*8ca0*/  FFMA.RM R3, R3, R70.reuse, 12582913 ;  /* 0x4b40000103037423 */ /* 0x080fe20000004046 */
[----:B------:R-:W-:Y:S01]  /*8cb0*/  FFMA R33, R153, R33, R0 ;  /* 0x0000002199217223 */ /* 0x000fe20000000000 */
[-C--:B------:R-:W-:Y:S01]  /*8cc0*/  FFMA.SAT R37, -R29, R69.reuse, 0.5 ;  /* 0x3f0000001d257423 */ /* 0x080fe20000002145 */
[----:B------:R-:W-:Y:S01]  /*8cd0*/  FFMA.SAT R0, -R25, R69, 0.5 ;  /* 0x3f00000019007423 */ /* 0x000fe20000002145 */
[----:B------:R-:W-:Y:S01]  /*8ce0*/  FFMA R32, R153, R27, R32 ;  /* 0x0000001b99207223 */ /* 0x000fe20000000020 */
[----:B------:R-:W-:Y:S01]  /*8cf0*/  FADD R27, R3, -12583039 ;  /* 0xcb40007f031b7421 */ /* 0x000fe20000000000 */
[-C--:B------:R-:W-:Y:S01]  /*8d00*/  FFMA.RM R38, R37, R70.reuse, 12582913 ;  /* 0x4b40000125267423 */ /* 0x080fe20000004046 */
[----:B------:R-:W-:Y:S01]  /*8d10*/  FFMA.RM R26, R0, R70, 12582913 ;  /* 0x4b400001001a7423 */ /* 0x000fe20000004046 */
[-C--:B------:R-:W-:Y:S01]  /*8d20*/  FFMA.SAT R43, -R30, R69.reuse, 0.5 ;  /* 0x3f0000001e2b7423 */ /* 0x080fe20000002145 */
[----:B------:R-:W-:Y:S01]  /*8d30*/  FFMA R27, -R24, 1.4426950216293334961, -R27 ;  /* 0x3fb8aa3b181b7823 */ /* 0x000fe2000000091b */
[----:B------:R-:W-:Y:S01]  /*8d40*/  FADD R42, R38, -12583039 ;  /* 0xcb40007f262a7421 */ /* 0x000fe20000000000 */
[----:B------:R-:W-:Y:S01]  /*8d50*/  FFMA.SAT R34, -R28, R69, 0.5 ;  /* 0x3f0000001c227423 */ /* 0x000fe20000002145 */
[----:B------:R-:W-:Y:S01]  /*8d60*/  FADD R0, R26, -12583039 ;  /* 0xcb40007f1a007421 */ /* 0x000fe20000000000 */
[----:B----4-:R-:W-:-:S02]  /*8d70*/  HADD2.F32 R35, -RZ, R8.H1_H1 ;  /* 0x30000008ff237230 */ /* 0x010fc40000004100 */
[----:B------:R-:W-:Y:S01]  /*8d80*/  FFMA R27, -R24, 1.925963033500011079e-08, R27 ;  /* 0x32a57060181b7823 */ /* 0x000fe2000000011b */
[-C--:B------:R-:W-:Y:S01]  /*8d90*/  FFMA.RM R47, R43, R70.reuse, 12582913 ;  /* 0x4b4000012b2f7423 */ /* 0x080fe20000004046 */
[----:B------:R-:W-:Y:S01]  /*8da0*/  FMUL R40, R154, R81 ;  /* 0x000000519a287220 */ /* 0x000fe20000400000 */
[----:B------:R-:W-:Y:S02]  /*8db0*/  HADD2.F32 R45, -RZ, R9.H1_H1 ;  /* 0x30000009ff2d7230 */ /* 0x000fe40000004100 */
[----:B------:R-:W-:Y:S01]  /*8dc0*/  FFMA R44, -R29, 1.4426950216293334961, -R42 ;  /* 0x3fb8aa3b1d2c7823 */ /* 0x000fe2000000092a */
[----:B------:R-:W-:Y:S01]  /*8dd0*/  FFMA.SAT R43, -R31, R69, 0.5 ;  /* 0x3f0000001f2b7423 */ /* 0x000fe20000002145 */
[-C--:B------:R-:W-:Y:S01]  /*8de0*/  FFMA.RM R36, R34, R70.reuse, 12582913 ;  /* 0x4b40000122247423 */ /* 0x080fe20000004046 */
[C---:B------:R-:W-:Y:S01]  /*8df0*/  FMUL R42, R154.reuse, R83 ;  /* 0x000000539a2a7220 */ /* 0x040fe20000400000 */
[----:B------:R-:W-:Y:S01]  /*8e00*/  FFMA R34, -R25, 1.4426950216293334961, -R0 ;  /* 0x3fb8aa3b19227823 */ /* 0x000fe20000000900 */
[----:B------:R-:W-:Y:S01]  /*8e10*/  HADD2.F32 R39, -RZ, R8.H0_H0 ;  /* 0x20000008ff277230 */ /* 0x000fe20000004100 */
[----:B------:R1:W2:Y:S01]  /*8e20*/  MUFU.EX2 R0, R27 ;  /* 0x0000001b00007308 */ /* 0x0002a20000000800 */
[----:B------:R-:W-:Y:S01]  /*8e30*/  FFMA R40, R153, R35, R40 ;  /* 0x0000002399287223 */ /* 0x000fe20000000028 */
[----:B------:R-:W-:Y:S01]  /*8e40*/  FFMA.RM R48, R43, R70, 12582913 ;  /* 0x4b4000012b307423 */ /* 0x000fe20000004046 */
[----:B------:R-:W-:Y:S01]  /*8e50*/  FMUL R80, R154, R80 ;  /* 0x000000509a507220 */ /* 0x000fe20000400000 */
[----:B------:R-:W-:Y:S01]  /*8e60*/  FADD R35, R36, -12583039 ;  /* 0xcb40007f24237421 */ /* 0x000fe20000000000 */
[----:B------:R-:W-:Y:S01]  /*8e70*/  FFMA R42, R153, R45, R42 ;  /* 0x0000002d992a7223 */ /* 0x000fe2000000002a */
[----:B------:R-:W-:Y:S01]  /*8e80*/  FFMA.SAT R45, -R32, R69, 0.5 ;  /* 0x3f000000202d7423 */ /* 0x000fe20000002145 */
[----:B------:R-:W-:Y:S01]  /*8e90*/  FFMA R34, -R25, 1.925963033500011079e-08, R34 ;  /* 0x32a5706019227823 */ /* 0x000fe20000000122 */
[----:B------:R-:W-:Y:S01]  /*8ea0*/  FFMA R44, -R29, 1.925963033500011079e-08, R44 ;  /* 0x32a570601d2c7823 */ /* 0x000fe2000000012c */
[----:B-1----:R-:W-:Y:S01]  /*8eb0*/  FADD R27, R47, -12583039 ;  /* 0xcb40007f2f1b7421 */ /* 0x002fe20000000000 */
[----:B------:R-:W-:-:S02]  /*8ec0*/  HADD2.F32 R49, -RZ, R10.H0_H0 ;  /* 0x2000000aff317230 */ /* 0x000fc40000004100 */
[----:B------:R-:W-:Y:S01]  /*8ed0*/  FADD R46, R48, -12583039 ;  /* 0xcb40007f302e7421 */ /* 0x000fe20000000000 */
[----:B------:R-:W-:Y:S01]  /*8ee0*/  FFMA R39, R153, R39, R80 ;  /* 0x0000002799277223 */ /* 0x000fe20000000050 */
[----:B------:R-:W-:Y:S01]  /*8ef0*/  FFMA R43, -R30, 1.4426950216293334961, -R27 ;  /* 0x3fb8aa3b1e2b7823 */ /* 0x000fe2000000091b */
[----:B------:R-:W-:Y:S01]  /*8f00*/  FMUL R84, R154, R84 ;  /* 0x000000549a547220 */ /* 0x000fe20000400000 */
[----:B------:R-:W-:Y:S01]  /*8f10*/  FFMA R37, -R28, 1.4426950216293334961, -R35 ;  /* 0x3fb8aa3b1c257823 */ /* 0x000fe20000000923 */
[----:B------:R-:W-:Y:S01]  /*8f20*/  FFMA.RM R50, R45, R70, 12582913 ;  /* 0x4b4000012d327423 */ /* 0x000fe20000004046 */
[----:B------:R1:W3:Y:S01]  /*8f30*/  MUFU.EX2 R35, R34 ;  /* 0x0000002200237308 */ /* 0x0002e20000000800 */
[----:B------:R-:W-:Y:S02]  /*8f40*/  HADD2.F32 R55, -RZ, R10.H1_H1 ;  /* 0x3000000aff377230 */ /* 0x000fe40000004100 */
[----:B------:R-:W-:Y:S01]  /*8f50*/  FFMA R46, -R31, 1.4426950216293334961, -R46 ;  /* 0x3fb8aa3b1f2e7823 */ /* 0x000fe2000000092e */
[----:B------:R-:W-:Y:S01]  /*8f60*/  FFMA.SAT R53, -R39, R69, 0.5 ;  /* 0x3f00000027357423 */ /* 0x000fe20000002145 */
[----:B------:R-:W-:Y:S01]  /*8f70*/  FADD R45, R50, -12583039 ;  /* 0xcb40007f322d7421 */ /* 0x000fe20000000000 */
[----:B------:R-:W-:-:S02]  /*8f80*/  HADD2.F32 R56, -RZ, R11.H0_H0 ;  /* 0x2000000bff387230 */ /* 0x000fc40000004100 */
[----:B------:R-:W-:Y:S01]  /*8f90*/  FFMA R46, -R31, 1.925963033500011079e-08, R46 ;  /* 0x32a570601f2e7823 */ /* 0x000fe2000000012e */
[----:B------:R-:W-:Y:S01]  /*8fa0*/  HADD2.F32 R41, -RZ, R9.H0_H0 ;  /* 0x20000009ff297230 */ /* 0x000fe20000004100 */
[----:B------:R4:W5:Y:S01]  /*8fb0*/  MUFU.EX2 R27, R44 ;  /* 0x0000002c001b7308 */ /* 0x0009620000000800 */
[----:B-1----:R-:W-:Y:S01]  /*8fc0*/  FFMA R34, -R30, 1.925963033500011079e-08, R43 ;  /* 0x32a570601e227823 */ /* 0x002fe2000000012b */
[----:B------:R-:W-:Y:S01]  /*8fd0*/  FFMA R43, R153, R49, R84 ;  /* 0x00000031992b7223 */ /* 0x000fe20000000054 */
[----:B------:R-:W-:Y:S01]  /*8fe0*/  FFMA.SAT R49, -R33, R69, 0.5 ;  /* 0x3f00000021317423 */ /* 0x000fe20000002145 */
[----:B------:R-:W-:Y:S01]  /*8ff0*/  FFMA R45, -R32, 1.4426950216293334961, -R45 ;  /* 0x3fb8aa3b202d7823 */ /* 0x000fe2000000092d */
[C---:B------:R-:W-:Y:S01]  /*9000*/  FMUL R86, R154.reuse, R86 ;  /* 0x000000569a567220 */ /* 0x040fe20000400000 */
[----:B------:R-:W-:Y:S01]  /*9010*/  FMUL R82, R154, R82 ;  /* 0x000000529a527220 */ /* 0x000fe20000400000 */
[-C--:B------:R-:W-:Y:S01]  /*9020*/  FFMA.RM R52, R49, R70.reuse, 12582913 ;  /* 0x4b40000131347423 */ /* 0x080fe20000004046 */
[----:B------:R-:W-:Y:S01]  /*9030*/  FFMA R51, -R32, 1.925963033500011079e-08, R45 ;  /* 0x32a5706020337823 */ /* 0x000fe2000000012d */
[----:B----4-:R-:W-:Y:S01]  /*9040*/  FMUL R44, R154, R85 ;  /* 0x000000559a2c7220 */ /* 0x010fe20000400000 */
[----:B------:R1:W-:Y:S01]  /*9050*/  MUFU.EX2 R49, R46 ;  /* 0x0000002e00317308 */ /* 0x0003e20000000800 */
[-C--:B------:R-:W-:Y:S01]  /*9060*/  FFMA.SAT R45, -R40, R69.reuse, 0.5 ;  /* 0x3f000000282d7423 */ /* 0x080fe20000002145 */
[----:B------:R-:W-:Y:S01]  /*9070*/  FFMA.SAT R60, -R42, R69, 0.5 ;  /* 0x3f0000002a3c7423 */ /* 0x000fe20000002145 */
[----:B------:R-:W-:Y:S01]  /*9080*/  FFMA R44, R153, R55, R44 ;  /* 0x00000037992c7223 */ /* 0x000fe2000000002c */
[-C--:B------:R-:W-:Y:S01]  /*9090*/  FFMA.RM R55, R53, R70.reuse, 12582913 ;  /* 0x4b40000135377423 */ /* 0x080fe20000004046 */
[----:B------:R-:W-:Y:S01]  /*90a0*/  FFMA.RM R57, R45, R70, 12582913 ;  /* 0x4b4000012d397423 */ /* 0x000fe20000004046 */
[----:B------:R-:W-:Y:S01]  /*90b0*/  FADD R54, R52, -12583039 ;  /* 0xcb40007f34367421 */ /* 0x000fe20000000000 */
[C---:B------:R-:W-:Y:S01]  /*90c0*/  FFMA R45, R153.reuse, R56, R86 ;  /* 0x00000038992d7223 */ /* 0x040fe20000000056 */
[----:B------:R-:W-:Y:S01]  /*90d0*/  FFMA R41, R153, R41, R82 ;  /* 0x0000002999297223 */ /* 0x000fe20000000052 */
[----:B-1----:R-:W-:Y:S01]  /*90e0*/  FADD R46, R55, -12583039 ;  /* 0xcb40007f372e7421 */ /* 0x002fe20000000000 */
[----:B------:R-:W-:-:S02]  /*90f0*/  HADD2.F32 R61, -RZ, R11.H1_H1 ;  /* 0x3000000bff3d7230 */ /* 0x000fc40000004100 */
[----:B------:R-:W-:Y:S01]  /*9100*/  FFMA R37, -R28, 1.925963033500011079e-08, R37 ;  /* 0x32a570601c257823 */ /* 0x000fe20000000125 */
[-C--:B------:R-:W-:Y:S01]  /*9110*/  FFMA.RM R62, R60, R70.reuse, 12582913 ;  /* 0x4b4000013c3e7423 */ /* 0x080fe20000004046 */
[----:B------:R-:W-:Y:S01]  /*9120*/  FFMA R46, -R39, 1.4426950216293334961, -R46 ;  /* 0x3fb8aa3b272e7823 */ /* 0x000fe2000000092e */
[----:B------:R-:W-:Y:S01]  /*9130*/  FFMA R54, -R33, 1.4426950216293334961, -R54 ;  /* 0x3fb8aa3b21367823 */ /* 0x000fe20000000936 */
[-C--:B------:R-:W-:Y:S01]  /*9140*/  FFMA.SAT R58, -R41, R69.reuse, 0.5 ;  /* 0x3f000000293a7423 */ /* 0x080fe20000002145 */
[----:B------:R-:W-:Y:S01]  /*9150*/  FFMA.SAT R63, -R43, R69, 0.5 ;  /* 0x3f0000002b3f7423 */ /* 0x000fe20000002145 */
[----:B------:R-:W-:Y:S01]  /*9160*/  FFMA R56, -R39, 1.925963033500011079e-08, R46 ;  /* 0x32a5706027387823 */ /* 0x000fe2000000012e */
[----:B------:R-:W-:Y:S01]  /*9170*/  FMUL R46, R154, R87 ;  /* 0x000000579a2e7220 */ /* 0x000fe20000400000 */
[----:B------:R-:W-:Y:S01]  /*9180*/  FFMA R54, -R33, 1.925963033500011079e-08, R54 ;  /* 0x32a5706021367823 */ /* 0x000fe20000000136 */
[----:B------:R-:W-:Y:S01]  /*9190*/  FFMA.SAT R64, -R44, R69, 0.5 ;  /* 0x3f0000002c407423 */ /* 0x000fe20000002145 */
[----:B------:R-:W1:Y:S01]  /*91a0*/  MUFU.EX2 R37, R37 ;  /* 0x0000002500257308 */ /* 0x000e620000000800 */
[----:B------:R-:W-:Y:S01]  /*91b0*/  FFMA R46, R153, R61, R46 ;  /* 0x0000003d992e7223 */ /* 0x000fe2000000002e */
[----:B------:R-:W-:Y:S01]  /*91c0*/  FADD R61, R62, -12583039 ;  /* 0xcb40007f3e3d7421 */ /* 0x000fe20000000000 */
[-C--:B------:R-:W-:Y:S01]  /*91d0*/  FFMA.RM R58, R58, R70.reuse, 12582913 ;  /* 0x4b4000013a3a7423 */ /* 0x080fe20000004046 */
[-C--:B------:R-:W-:Y:S01]  /*91e0*/  FFMA.RM R65, R63, R70.reuse, 12582913 ;  /* 0x4b4000013f417423 */ /* 0x080fe20000004046 */
[----:B------:R-:W-:Y:S01]  /*91f0*/  FADD R59, R57, -12583039 ;  /* 0xcb40007f393b7421 */ /* 0x000fe20000000000 */
[----:B------:R-:W-:Y:S01]  /*9200*/  FFMA R63, -R42, 1.4426950216293334961, -R61 ;  /* 0x3fb8aa3b2a3f7823 */ /* 0x000fe2000000093d */
[-C--:B------:R-:W-:Y:S01]  /*9210*/  FFMA.SAT R66, -R45, R69.reuse, 0.5 ;  /* 0x3f0000002d427423 */ /* 0x080fe20000002145 */
[----:B------:R4:W1:Y:S01]  /*9220*/  MUFU.EX2 R53, R54 ;  /* 0x0000003600357308 */ /* 0x0008620000000800 */
[-C--:B------:R-:W-:Y:S01]  /*9230*/  FFMA.RM R67, R64, R70.reuse, 12582913 ;  /* 0x4b40000140437423 */ /* 0x080fe20000004046 */
[----:B------:R-:W-:Y:S01]  /*9240*/  FFMA.SAT R69, -R46, R69, 0.5 ;  /* 0x3f0000002e457423 */ /* 0x000fe20000002145 */
[----:B------:R-:W-:Y:S01]  /*9250*/  FADD R64, R65, -12583039 ;  /* 0xcb40007f41407421 */ /* 0x000fe20000000000 */
[----:B------:R-:W-:Y:S01]  /*9260*/  FFMA R63, -R42, 1.925963033500011079e-08, R63 ;  /* 0x32a570602a3f7823 */ /* 0x000fe2000000013f */
[----:B------:R-:W-:Y:S01]  /*9270*/  SHF.L.U32 R3, R3, 0x17, RZ ;  /* 0x0000001703037819 */ /* 0x000fe200000006ff */
[----:B------:R-:W-:Y:S01]  /*9280*/  FFMA R59, -R40, 1.4426950216293334961, -R59 ;  /* 0x3fb8aa3b283b7823 */ /* 0x000fe2000000093b */
[----:B------:R-:W-:Y:S01]  /*9290*/  SHF.L.U32 R38, R38, 0x17, RZ ;  /* 0x0000001726267819 */ /* 0x000fe200000006ff */
[----:B------:R-:W-:Y:S01]  /*92a0*/  MUFU.EX2 R34, R34 ;  /* 0x0000002200227308 */ /* 0x000fe20000000800 */
[----:B----4-:R-:W-:Y:S01]  /*92b0*/  FADD R54, R58, -12583039 ;  /* 0xcb40007f3a367421 */ /* 0x010fe20000000000 */
[-C--:B------:R-:W-:Y:S01]  /*92c0*/  FFMA.RM R68, R66, R70.reuse, 12582913 ;  /* 0x4b40000142447423 */ /* 0x080fe20000004046 */
[----:B------:R-:W-:Y:S01]  /*92d0*/  FFMA.RM R69, R69, R70, 12582913 ;  /* 0x4b40000145457423 */ /* 0x000fe20000004046 */
[----:B------:R-:W-:Y:S01]  /*92e0*/  FFMA R66, -R43, 1.4426950216293334961, -R64 ;  /* 0x3fb8aa3b2b427823 */ /* 0x000fe20000000940 */
[----:B------:R-:W-:Y:S01]  /*92f0*/  FFMA R60, -R41, 1.4426950216293334961, -R54 ;  /* 0x3fb8aa3b293c7823 */ /* 0x000fe20000000936 */
[----:B------:R-:W-:Y:S01]  /*9300*/  SHF.L.U32 R26, R26, 0x17, RZ ;  /* 0x000000171a1a7819 */ /* 0x000fe200000006ff */
[----:B------:R-:W-:Y:S01]  /*9310*/  FFMA R59, -R40, 1.925963033500011079e-08, R59 ;  /* 0x32a57060283b7823 */ /* 0x000fe2000000013b */
[----:B------:R5:W-:Y:S01]  /*9320*/  MUFU.EX2 R64, R63 ;  /* 0x0000003f00407308 */ /* 0x000be20000000800 */
[----:B--2---:R-:W-:Y:S01]  /*9330*/  FFMA R70, R3, R0, 1 ;  /* 0x3f80000003467423 */ /* 0x004fe20000000000 */
[----:B------:R-:W-:Y:S01]  /*9340*/  FFMA R60, -R41, 1.925963033500011079e-08, R60 ;  /* 0x32a57060293c7823 */ /* 0x000fe2000000013c */
[----:B------:R-:W-:Y:S01]  /*9350*/  FADD R3, R67, -12583039 ;  /* 0xcb40007f43037421 */ /* 0x000fe20000000000 */
[----:B------:R-:W-:Y:S01]  /*9360*/  SHF.L.U32 R36, R36, 0x17, RZ ;  /* 0x0000001724247819 */ /* 0x000fe200000006ff */
[----:B------:R-:W-:Y:S01]  /*9370*/  FADD R0, R68, -12583039 ;  /* 0xcb40007f44007421 */ /* 0x000fe20000000000 */
[----:B---3--:R-:W-:Y:S01]  /*9380*/  FFMA R71, R26, R35, 1 ;  /* 0x3f8000001a477423 */ /* 0x008fe20000000023 */
[----:B------:R-:W-:Y:S01]  /*9390*/  FFMA R66, -R43, 1.925963033500011079e-08, R66 ;  /* 0x32a570602b427823 */ /* 0x000fe20000000142 */
[----:B------:R2:W3:Y:S01]  /*93a0*/  MUFU.EX2 R54, R59 ;  /* 0x0000003b00367308 */ /* 0x0004e20000000800 */
[----:B-----5:R-:W-:Y:S01]  /*93b0*/  FFMA R63, R38, R27, 1 ;  /* 0x3f800000263f7423 */ /* 0x020fe2000000001b */
[----:B------:R-:W-:Y:S01]  /*93c0*/  FADD R27, R69, -12583039 ;  /* 0xcb40007f451b7421 */ /* 0x000fe20000000000 */
[----:B------:R-:W-:Y:S01]  /*93d0*/  FFMA R26, -R45, 1.4426950216293334961, -R0 ;  /* 0x3fb8aa3b2d1a7823 */ /* 0x000fe20000000900 */
[----:B------:R-:W-:Y:S01]  /*93e0*/  SHF.L.U32 R47, R47, 0x17, RZ ;  /* 0x000000172f2f7819 */ /* 0x000fe200000006ff */
[----:B------:R-:W-:Y:S01]  /*93f0*/  BSSY B1, `(.L_x_229) ;  /* 0x0000032000017945 */ /* 0x000fe20003800000 */
[----:B------:R-:W-:Y:S01]  /*9400*/  FFMA R35, -R46, 1.4426950216293334961, -R27 ;  /* 0x3fb8aa3b2e237823 */ /* 0x000fe2000000091b */
[----:B------:R-:W-:Y:S01]  /*9410*/  FFMA R26, -R45, 1.925963033500011079e-08, R26 ;  /* 0x32a570602d1a7823 */ /* 0x000fe2000000011a */
[----:B------:R1:W-:Y:S01]  /*9420*/  MUFU.EX2 R61, R60 ;  /* 0x0000003c003d7308 */ /* 0x0003e20000000800 */
[----:B--2---:R-:W-:Y:S01]  /*9430*/  FFMA R59, -R44, 1.4426950216293334961, -R3 ;  /* 0x3fb8aa3b2c3b7823 */ /* 0x004fe20000000903 */
[----:B------:R-:W-:Y:S01]  /*9440*/  FFMA R35, -R46, 1.925963033500011079e-08, R35 ;  /* 0x32a570602e237823 */ /* 0x000fe20000000123 */
[----:B------:R-:W-:-:S02]  /*9450*/  SHF.L.U32 R48, R48, 0x17, RZ ;  /* 0x0000001730307819 */ /* 0x000fc400000006ff */
[----:B------:R-:W-:Y:S01]  /*9460*/  FFMA R59, -R44, 1.925963033500011079e-08, R59 ;  /* 0x32a570602c3b7823 */ /* 0x000fe2000000013b */
[----:B------:R-:W-:Y:S02]  /*9470*/  SHF.L.U32 R52, R52, 0x17, RZ ;  /* 0x0000001734347819 */ /* 0x000fe400000006ff */
[----:B------:R-:W2:Y:S01]  /*9480*/  MUFU.EX2 R56, R56 ;  /* 0x0000003800387308 */ /* 0x000ea20000000800 */
[----:B-1----:R-:W-:Y:S01]  /*9490*/  FFMA R60, R36, R37, 1 ;  /* 0x3f800000243c7423 */ /* 0x002fe20000000025 */
[----:B------:R-:W-:Y:S01]  /*94a0*/  IADD3 R36, R70, 0x1800000, RZ ;  /* 0x0180000046247810 */ /* 0x000fe20007ffe0ff */
[----:B------:R-:W-:Y:S01]  /*94b0*/  FFMA R73, R48, R49, 1 ;  /* 0x3f80000030497423 */ /* 0x000fe20000000031 */
[----:B------:R-:W-:Y:S01]  /*94c0*/  SHF.L.U32 R55, R55, 0x17, RZ ;  /* 0x0000001737377819 */ /* 0x000fe200000006ff */
[----:B------:R-:W-:Y:S01]  /*94d0*/  FFMA R75, R52, R53, 1 ;  /* 0x3f800000344b7423 */ /* 0x000fe20000000035 */
[----:B------:R-:W-:Y:S02]  /*94e0*/  LOP3.LUT R36, R36, 0x7f800000, RZ, 0xc0, !PT ;  /* 0x7f80000024247812 */ /* 0x000fe400078ec0ff */
[----:B------:R1:W4:Y:S01]  /*94f0*/  MUFU.EX2 R3, R66 ;  /* 0x0000004200037308 */ /* 0x0003220000000800 */
[----:B------:R-:W-:-:S02]  /*9500*/  SHF.L.U32 R57, R57, 0x17, RZ ;  /* 0x0000001739397819 */ /* 0x000fc400000006ff */
[----:B------:R-:W-:Y:S02]  /*9510*/  ISETP.GT.U32.AND P2, PT, R36, 0x1ffffff, PT ;  /* 0x01ffffff2400780c */ /* 0x000fe40003f44070 */
[----:B------:R-:W-:Y:S01]  /*9520*/  SHF.L.U32 R50, R50, 0x17, RZ ;  /* 0x0000001732327819 */ /* 0x000fe200000006ff */
[----:B---3--:R-:W-:Y:S01]  /*9530*/  FFMA R57, R57, R54, 1 ;  /* 0x3f80000039397423 */ /* 0x008fe20000000036 */
[----:B------:R-:W-:Y:S01]  /*9540*/  SHF.L.U32 R58, R58, 0x17, RZ ;  /* 0x000000173a3a7819 */ /* 0x000fe200000006ff */
[----:B------:R-:W3:Y:S01]  /*9550*/  MUFU.EX2 R51, R51 ;  /* 0x0000003300337308 */ /* 0x000ee20000000800 */
[----:B-1----:R-:W-:Y:S01]  /*9560*/  FFMA R66, R47, R34, 1 ;  /* 0x3f8000002f427423 */ /* 0x002fe20000000022 */
[----:B--2---:R-:W-:Y:S01]  /*9570*/  FFMA R77, R55, R56, 1 ;  /* 0x3f800000374d7423 */ /* 0x004fe20000000038 */
[----:B------:R-:W-:Y:S01]  /*9580*/  SHF.L.U32 R55, R62, 0x17, RZ ;  /* 0x000000173e377819 */ /* 0x000fe200000006ff */
[----:B------:R-:W-:Y:S01]  /*9590*/  FFMA R54, R58, R61, 1 ;  /* 0x3f8000003a367423 */ /* 0x000fe2000000003d */
[----:B------:R-:W-:-:S02]  /*95a0*/  SHF.L.U32 R52, R65, 0x17, RZ ;  /* 0x0000001741347819 */ /* 0x000fc400000006ff */
[----:B------:R-:W-:Y:S01]  /*95b0*/  SHF.L.U32 R47, R67, 0x17, RZ ;  /* 0x00000017432f7819 */ /* 0x000fe200000006ff */
[----:B------:R-:W1:Y:S01]  /*95c0*/  MUFU.EX2 R0, R59 ;  /* 0x0000003b00007308 */ /* 0x000e620000000800 */
[----:B------:R-:W-:Y:S01]  /*95d0*/  SHF.L.U32 R48, R68, 0x17, RZ ;  /* 0x0000001744307819 */ /* 0x000fe200000006ff */
[----:B------:R-:W-:Y:S01]  /*95e0*/  FFMA R55, R55, R64, 1 ;  /* 0x3f80000037377423 */ /* 0x000fe20000000040 */
[----:B------:R-:W-:Y:S01]  /*95f0*/  SHF.L.U32 R49, R69, 0x17, RZ ;  /* 0x0000001745317819 */ /* 0x000fe200000006ff */
[----:B----4-:R-:W-:-:S04]  /*9600*/  FFMA R52, R52, R3, 1 ;  /* 0x3f80000034347423 */ /* 0x010fc80000000003 */
        /* <DEDUP_REMOVED lines=12> */
.L_x_230:
[----:B------:R-:W1:Y:S02]  /*96d0*/  MUFU.RCP R51, R70 ;  /* 0x0000004600337308 */ /* 0x000e640000001000 */
[----:B-1----:R-:W-:-:S04]  /*96e0*/  FFMA R0, R70, R51, -1 ;  /* 0xbf80000046007423 */ /* 0x002fc80000000033 */
[----:B------:R-:W-:-:S04]  /*96f0*/  FADD.FTZ R0, -R0, -RZ ;  /* 0x800000ff00007221 */ /* 0x000fc80000010100 */
[----:B------:R-:W-:-:S07]  /*9700*/  FFMA R51, R51, R0, R51 ;  /* 0x0000000033337223 */ /* 0x000fce0000000033 */
.L_x_231:
[----:B------:R-:W-:Y:S05]  /*9710*/  BSYNC B1 ;  /* 0x0000000000017941 */ /* 0x000fea0003800000 */
.L_x_229:
        /* <DEDUP_REMOVED lines=10> */
.L_x_233:
[----:B------:R-:W1:Y:S02]  /*97c0*/  MUFU.RCP R50, R71 ;  /* 0x0000004700327308 */ /* 0x000e640000001000 */
[----:B-1----:R-:W-:-:S04]  /*97d0*/  FFMA R0, R71, R50, -1 ;  /* 0xbf80000047007423 */ /* 0x002fc80000000032 */
[----:B------:R-:W-:-:S04]  /*97e0*/  FADD.FTZ R3, -R0, -RZ ;  /* 0x800000ff00037221 */ /* 0x000fc80000010100 */
[----:B------:R-:W-:-:S07]  /*97f0*/  FFMA R50, R50, R3, R50 ;  /* 0x0000000332327223 */ /* 0x000fce0000000032 */
.L_x_234:
[----:B------:R-:W-:Y:S05]  /*9800*/  BSYNC B1 ;  /* 0x0000000000017941 */ /* 0x000fea0003800000 */
.L_x_232:
        /* <DEDUP_REMOVED lines=10> */
.L_x_236:
[----:B------:R-:W1:Y:S02]  /*98b0*/  MUFU.RCP R53, R60 ;  /* 0x0000003c00357308 */ /* 0x000e640000001000 */
[----:B-1----:R-:W-:-:S04]  /*98c0*/  FFMA R0, R60, R53, -1 ;  /* 0xbf8000003c007423 */ /* 0x002fc80000000035 */
[----:B------:R-:W-:-:S04]  /*98d0*/  FADD.FTZ R0, -R0, -RZ ;  /* 0x800000ff00007221 */ /* 0x000fc80000010100 */
[----:B------:R-:W-:-:S07]  /*98e0*/  FFMA R53, R53, R0, R53 ;  /* 0x0000000035357223 */ /* 0x000fce0000000035 */
.L_x_237:
[----:B------:R-:W-:Y:S05]  /*98f0*/  BSYNC B1 ;  /* 0x0000000000017941 */ /* 0x000fea0003800000 */
.L_x_235:
        /* <DEDUP_REMOVED lines=10> */
.L_x_239:
[----:B------:R-:W1:Y:S02]  /*99a0*/  MUFU.RCP R56, R63 ;  /* 0x0000003f00387308 */ /* 0x000e640000001000 */
[----:B-1----:R-:W-:-:S04]  /*99b0*/  FFMA R0, R63, R56, -1 ;  /* 0xbf8000003f007423 */ /* 0x002fc80000000038 */
[----:B------:R-:W-:-:S04]  /*99c0*/  FADD.FTZ R3, -R0, -RZ ;  /* 0x800000ff00037221 */ /* 0x000fc80000010100 */
[----:B------:R-:W-:-:S07]  /*99d0*/  FFMA R56, R56, R3, R56 ;  /* 0x0000000338387223 */ /* 0x000fce0000000038 */
.L_x_240:
[----:B------:R-:W-:Y:S05]  /*99e0*/  BSYNC B1 ;  /* 0x0000000000017941 */ /* 0x000fea0003800000 */
.L_x_238:
        /* <DEDUP_REMOVED lines=10> */
.L_x_242:
[----:B------:R-:W1:Y:S02]  /*9a90*/  MUFU.RCP R59, R66 ;  /* 0x00000042003b7308 */ /* 0x000e640000001000 */
[----:B-1----:R-:W-:-:S04]  /*9aa0*/  FFMA R0, R66, R59, -1 ;  /* 0xbf80000042007423 */ /* 0x002fc8000000003b */
[----:B------:R-:W-:-:S04]  /*9ab0*/  FADD.FTZ R0, -R0, -RZ ;  /* 0x800000ff00007221 */ /* 0x000fc80000010100 */
[----:B------:R-:W-:-:S07]  /*9ac0*/  FFMA R59, R59, R0, R59 ;  /* 0x000000003b3b7223 */ /* 0x000fce000000003b */
.L_x_243:
[----:B------:R-:W-:Y:S05]  /*9ad0*/  BSYNC B1 ;  /* 0x0000000000017941 */ /* 0x000fea0003800000 */
.L_x_241:
        /* <DEDUP_REMOVED lines=10> */
.L_x_245:
[----:B------:R-:W1:Y:S02]  /*9b80*/  MUFU.RCP R58, R73 ;  /* 0x00000049003a7308 */ /* 0x000e640000001000 */
[----:B-1----:R-:W-:-:S04]  /*9b90*/  FFMA R0, R73, R58, -1 ;  /* 0xbf80000049007423 */ /* 0x002fc8000000003a */
[----:B------:R-:W-:-:S04]  /*9ba0*/  FADD.FTZ R3, -R0, -RZ ;  /* 0x800000ff00037221 */ /* 0x000fc80000010100 */
[----:B------:R-:W-:-:S07]  /*9bb0*/  FFMA R58, R58, R3, R58 ;  /* 0x000000033a3a7223 */ /* 0x000fce000000003a */
.L_x_246:
[----:B------:R-:W-:Y:S05]  /*9bc0*/  BSYNC B1 ;  /* 0x0000000000017941 */ /* 0x000fea0003800000 */
.L_x_244:
        /* <DEDUP_REMOVED lines=10> */
.L_x_248:
[----:B------:R-:W1:Y:S02]  /*9c70*/  MUFU.RCP R61, R72 ;  /* 0x00000048003d7308 */ /* 0x000e640000001000 */
[----:B-1----:R-:W-:-:S04]  /*9c80*/  FFMA R0, R72, R61, -1 ;  /* 0xbf80000048007423 */ /* 0x002fc8000000003d */
[----:B------:R-:W-:-:S04]  /*9c90*/  FADD.FTZ R0, -R0, -RZ ;  /* 0x800000ff00007221 */ /* 0x000fc80000010100 */
[----:B------:R-:W-:-:S07]  /*9ca0*/  FFMA R61, R61, R0, R61 ;  /* 0x000000003d3d7223 */ /* 0x000fce000000003d */
.L_x_249:
[----:B------:R-:W-:Y:S05]  /*9cb0*/  BSYNC B1 ;  /* 0x0000000000017941 */ /* 0x000fea0003800000 */
.L_x_247:
        /* <DEDUP_REMOVED lines=10> */
.L_x_251:
[----:B------:R-:W1:Y:S02]  /*9d60*/  MUFU.RCP R60, R75 ;  /* 0x0000004b003c7308 */ /* 0x000e640000001000 */
[----:B-1----:R-:W-:-:S04]  /*9d70*/  FFMA R0, R75, R60, -1 ;  /* 0xbf8000004b007423 */ /* 0x002fc8000000003c */
[----:B------:R-:W-:-:S04]  /*9d80*/  FADD.FTZ R3, -R0, -RZ ;  /* 0x800000ff00037221 */ /* 0x000fc80000010100 */
[----:B------:R-:W-:-:S07]  /*9d90*/  FFMA R60, R60, R3, R60 ;  /* 0x000000033c3c7223 */ /* 0x000fce000000003c */
.L_x_252:
[----:B------:R-:W-:Y:S05]  /*9da0*/  BSYNC B1 ;  /* 0x0000000000017941 */ /* 0x000fea0003800000 */
.L_x_250:
        /* <DEDUP_REMOVED lines=10> */
.L_x_254:
[----:B------:R-:W1:Y:S02]  /*9e50*/  MUFU.RCP R62, R77 ;  /* 0x0000004d003e7308 */ /* 0x000e640000001000 */
[----:B-1----:R-:W-:-:S04]  /*9e60*/  FFMA R0, R77, R62, -1 ;  /* 0xbf8000004d007423 */ /* 0x002fc8000000003e */
[----:B------:R-:W-:-:S04]  /*9e70*/  FADD.FTZ R3, -R0, -RZ ;  /* 0x800000ff00037221 */ /* 0x000fc80000010100 */
[----:B------:R-:W-:-:S07]  /*9e80*/  FFMA R62, R62, R3, R62 ;  /* 0x000000033e3e7223 */ /* 0x000fce000000003e */
.L_x_255:
[----:B------:R-:W-:Y:S05]  /*9e90*/  BSYNC B1 ;  /* 0x0000000000017941 */ /* 0x000fea0003800000 */
.L_x_253:
        /* <DEDUP_REMOVED lines=10> */
.L_x_257:
[----:B------:R-:W1:Y:S02]  /*9f40*/  MUFU.RCP R0, R57 ;  /* 0x0000003900007308 */ /* 0x000e640000001000 */
[----:B-1----:R-:W-:-:S04]  /*9f50*/  FFMA R3, R57, R0, -1 ;  /* 0xbf80000039037423 */ /* 0x002fc80000000000 */
[----:B------:R-:W-:-:S04]  /*9f60*/  FADD.FTZ R3, -R3, -RZ ;  /* 0x800000ff03037221 */ /* 0x000fc80000010100 */
[----:B------:R-:W-:-:S07]  /*9f70*/  FFMA R63, R0, R3, R0 ;  /* 0x00000003003f7223 */ /* 0x000fce0000000000 */
.L_x_258:
[----:B------:R-:W-:Y:S05]  /*9f80*/  BSYNC B1 ;  /* 0x0000000000017941 */ /* 0x000fea0003800000 */
.L_x_256:
        /* <DEDUP_REMOVED lines=10> */
.L_x_260:
[----:B------:R-:W1:Y:S02]  /*a030*/  MUFU.RCP R3, R54 ;  /* 0x0000003600037308 */ /* 0x000e640000001000 */
[----:B-1----:R-:W-:-:S04]  /*a040*/  FFMA R0, R54, R3, -1 ;  /* 0xbf80000036007423 */ /* 0x002fc80000000003 */
[----:B------:R-:W-:-:S04]  /*a050*/  FADD.FTZ R0, -R0, -RZ ;  /* 0x800000ff00007221 */ /* 0x000fc80000010100 */
[----:B------:R-:W-:-:S07]  /*a060*/  FFMA R64, R3, R0, R3 ;  /* 0x0000000003407223 */ /* 0x000fce0000000003 */
.L_x_261:
[----:B------:R-:W-:Y:S05]  /*a070*/  BSYNC B1 ;  /* 0x0000000000017941 */ /* 0x000fea0003800000 */
.L_x_259:
        /* <DEDUP_REMOVED lines=10> */
.L_x_263:
[----:B------:R-:W1:Y:S02]  /*a120*/  MUFU.RCP R0, R55 ;  /* 0x0000003700007308 */ /* 0x000e640000001000 */
[----:B-1----:R-:W-:-:S04]  /*a130*/  FFMA R3, R55, R0, -1 ;  /* 0xbf80000037037423 */ /* 0x002fc80000000000 */
[----:B------:R-:W-:-:S04]  /*a140*/  FADD.FTZ R3, -R3, -RZ ;  /* 0x800000ff03037221 */ /* 0x000fc80000010100 */
[----:B------:R-:W-:-:S07]  /*a150*/  FFMA R57, R0, R3, R0 ;  /* 0x0000000300397223 */ /* 0x000fce0000000000 */
.L_x_264:
[----:B------:R-:W-:Y:S05]  /*a160*/  BSYNC B1 ;  /* 0x0000000000017941 */ /* 0x000fea0003800000 */
.L_x_262:
        /* <DEDUP_REMOVED lines=10> */
.L_x_266:
[----:B------:R-:W1:Y:S02]  /*a210*/  MUFU.RCP R3, R52 ;  /* 0x0000003400037308 */ /* 0x000e640000001000 */
[----:B-1----:R-:W-:-:S04]  /*a220*/  FFMA R0, R52, R3, -1 ;  /* 0xbf80000034007423 */ /* 0x002fc80000000003 */
[----:B------:R-:W-:-:S04]  /*a230*/  FADD.FTZ R0, -R0, -RZ ;  /* 0x800000ff00007221 */ /* 0x000fc80000010100 */
[----:B------:R-:W-:-:S07]  /*a240*/  FFMA R54, R3, R0, R3 ;  /* 0x0000000003367223 */ /* 0x000fce0000000003 */
.L_x_267:
[----:B------:R-:W-:Y:S05]  /*a250*/  BSYNC B1 ;  /* 0x0000000000017941 */ /* 0x000fea0003800000 */
.L_x_265:
        /* <DEDUP_REMOVED lines=10> */
.L_x_269:
[----:B------:R-:W1:Y:S02]  /*a300*/  MUFU.RCP R0, R47 ;  /* 0x0000002f00007308 */ /* 0x000e640000001000 */
[----:B-1----:R-:W-:-:S04]  /*a310*/  FFMA R3, R47, R0, -1 ;  /* 0xbf8000002f037423 */ /* 0x002fc80000000000 */
[----:B------:R-:W-:-:S04]  /*a320*/  FADD.FTZ R3, -R3, -RZ ;  /* 0x800000ff03037221 */ /* 0x000fc80000010100 */
[----:B------:R-:W-:-:S07]  /*a330*/  FFMA R55, R0, R3, R0 ;  /* 0x0000000300377223 */ /* 0x000fce0000000000 */
.L_x_270:
[----:B------:R-:W-:Y:S05]  /*a340*/  BSYNC B1 ;  /* 0x0000000000017941 */ /* 0x000fea0003800000 */
.L_x_268:
        /* <DEDUP_REMOVED lines=10> */
.L_x_272:
[----:B------:R-:W1:Y:S02]  /*a3f0*/  MUFU.RCP R3, R48 ;  /* 0x0000003000037308 */ /* 0x000e640000001000 */
[----:B-1----:R-:W-:-:S04]  /*a400*/  FFMA R0, R48, R3, -1 ;  /* 0xbf80000030007423 */ /* 0x002fc80000000003 */
[----:B------:R-:W-:-:S04]  /*a410*/  FADD.FTZ R0, -R0, -RZ ;  /* 0x800000ff00007221 */ /* 0x000fc80000010100 */
[----:B------:R-:W-:-:S07]  /*a420*/  FFMA R52, R3, R0, R3 ;  /* 0x0000000003347223 */ /* 0x000fce0000000003 */
.L_x_273:
[----:B------:R-:W-:Y:S05]  /*a430*/  BSYNC B1 ;  /* 0x0000000000017941 */ /* 0x000fea0003800000 */
.L_x_271:
        /* <DEDUP_REMOVED lines=9> */
.L_x_275:
[----:B------:R-:W1:Y:S02]  /*a4d0*/  MUFU.RCP R0, R49 ;  /* 0x0000003100007308 */ /* 0x000e640000001000 */
[----:B-1----:R-:W-:-:S04]  /*a4e0*/  FFMA R3, R49, R0, -1 ;  /* 0xbf80000031037423 */ /* 0x002fc80000000000 */
[----:B------:R-:W-:-:S04]  /*a4f0*/  FADD.FTZ R3, -R3, -RZ ;  /* 0x800000ff03037221 */ /* 0x000fc80000010100 */
[----:B------:R-:W-:-:S07]  /*a500*/  FFMA R0, R0, R3, R0 ;  /* 0x0000000300007223 */ /* 0x000fce0000000000 */
.L_x_276:
[----:B------:R-:W-:Y:S05]  /*a510*/  BSYNC B1 ;  /* 0x0000000000017941 */ /* 0x000fea0003800000 */
.L_x_274:
        /* <DEDUP_REMOVED lines=46> */
.L_x_278:
[----:B------:R-:W-:Y:S05]  /*a800*/  BSYNC B0 ;  /* 0x0000000000007941 */ /* 0x000fea0003800000 */
.L_x_277:
        /* <DEDUP_REMOVED lines=9> */
.L_x_281:
[----:B------:R-:W-:-:S04]  /*a8a0*/  ULEA UR4, UR8, UR53, 0x3 ;  /* 0x0000003508047291 */ /* 0x000fc8000f8e183f */
[----:B------:R-:W-:-:S04]  /*a8b0*/  UIADD3 UR4, UR4, 0x60, URZ ;  /* 0x0000006004047890 */ /* 0x000fc8000fffe03f */
[----:B------:R-:W-:-:S09]  /*a8c0*/  UPRMT UR4, UR54, 0x654, UR4 ;  /* 0x0000065436047896 */ /* 0x000fd20008000004 */
[----:B------:R-:W-:Y:S03]  /*a8d0*/  SYNCS.ARRIVE.TRANS64.RED.A1T0 RZ, [UR4], RZ ;  /* 0x000000ffffff79a7 */ /* 0x000fe60008100404 */
.L_x_280:
[----:B------:R-:W-:Y:S05]  /*a8e0*/  BSYNC B0 ;  /* 0x0000000000007941 */ /* 0x000fea0003800000 */
.L_x_279:
        /* <DEDUP_REMOVED lines=9> */
.L_x_284:
[C---:B------:R-:W-:Y:S01]  /*a980*/  LEA R0, R12.reuse, UR53, 0x3 ;  /* 0x000000350c007c11 */ /* 0x040fe2000f8e18ff */
[----:B------:R-:W-:Y:S01]  /*a990*/  BSSY B1, `(.L_x_285) ;  /* 0x0000006000017945 */ /* 0x000fe20003800000 */
[----:B------:R-:W-:Y:S02]  /*a9a0*/  SHF.L.U32 R3, R19, 0x1f, RZ ;  /* 0x0000001f13037819 */ /* 0x000fe400000006ff */
[----:B------:R-:W-:Y:S02]  /*a9b0*/  @!P1 LEA R26, R12, R15, 0xd ;  /* 0x0000000f0c1a9211 */ /* 0x000fe400078e68ff */
[----:B------:R-:W1:Y:S02]  /*a9c0*/  SYNCS.PHASECHK.TRANS64.TRYWAIT P2, [R0+URZ+0x40], R3 ;  /* 0x00004003000075a7 */ /* 0x000e64000804017f */
[----:B------:R-:W-:Y:S01]  /*a9d0*/  @!P1 LEA R25, R155, R26, 0x1 ;  /* 0x0000001a9b199211 */ /* 0x000fe200078e08ff */
[----:B-1----:R-:W-:Y:S06]  /*a9e0*/  @!P2 BRA `(.L_x_286) ;  /* 0x000000b40098a947 */ /* 0x002fec0003800000 */
.L_x_618:
[----:B------:R-:W-:Y:S05]  /*a9f0*/  BSYNC B1 ;  /* 0x0000000000017941 */ /* 0x000fea0003800000 */
.L_x_285:
        /* <DEDUP_REMOVED lines=8> */
.L_x_283:
[----:B------:R-:W-:Y:S05]  /*aa80*/  BSYNC B0 ;  /* 0x0000000000007941 */ /* 0x000fea0003800000 */
.L_x_282:
[--C-:B---3--:R-:W-:Y:S02]  /*aa90*/  HADD2.F32 R3, -RZ, R4.reuse.H1_H1 ;  /* 0x30000004ff037230 */ /* 0x108fe40000004100 */
[C---:B------:R-:W-:Y:S01]  /*aaa0*/  FMUL R28, R154.reuse, R89 ;  /* 0x000000599a1c7220 */ /* 0x040fe20000400000 */
[----:B------:R-:W-:Y:S02]  /*aab0*/  HADD2.F32 R25, -RZ, R4.H0_H0 ;  /* 0x20000004ff197230 */ /* 0x000fe40000004100 */
[C---:B------:R-:W-:Y:S01]  /*aac0*/  FMUL R88, R154.reuse, R88 ;  /* 0x000000589a587220 */ /* 0x040fe20000400000 */
[----:B------:R-:W-:Y:S01]  /*aad0*/  FMUL R32, R154, R93 ;  /* 0x0000005d9a207220 */ /* 0x000fe20000400000 */
[C---:B------:R-:W-:Y:S01]  /*aae0*/  FFMA R28, R153.reuse, R3, R28 ;  /* 0x00000003991c7223 */ /* 0x040fe2000000001c */
[----:B------:R-:W-:Y:S01]  /*aaf0*/  HADD2.F32 R3, -RZ, R6.H1_H1 ;  /* 0x30000006ff037230 */ /* 0x000fe20000004100 */
[----:B------:R-:W-:Y:S01]  /*ab00*/  MOV R66, 0x3bbb989d ;  /* 0x3bbb989d00427802 */ /* 0x000fe20000000f00 */
[C---:B------:R-:W-:Y:S01]  /*ab10*/  FFMA R25, R153.reuse, R25, R88 ;  /* 0x0000001999197223 */ /* 0x040fe20000000058 */
[--C-:B------:R-:W-:Y:S01]  /*ab20*/  HADD2.F32 R27, -RZ, R5.reuse.H1_H1 ;  /* 0x30000005ff1b7230 */ /* 0x100fe20000004100 */
[----:B------:R-:W-:Y:S01]  /*ab30*/  MOV R71, 0x437c0000 ;  /* 0x437c000000477802 */ /* 0x000fe20000000f00 */
[----:B------:R-:W-:Y:S01]  /*ab40*/  FFMA R32, R153, R3, R32 ;  /* 0x0000000399207223 */ /* 0x000fe20000000020 */
[----:B------:R-:W-:-:S02]  /*ab50*/  HADD2.F32 R29, -RZ, R5.H0_H0 ;  /* 0x20000005ff1d7230 */ /* 0x000fc40000004100 */
[C---:B------:R-:W-:Y:S01]  /*ab60*/  FMUL R30, R154.reuse, R91 ;  /* 0x0000005b9a1e7220 */ /* 0x040fe20000400000 */
[----:B------:R-:W-:Y:S01]  /*ab70*/  FFMA.SAT R3, -R25, R66, 0.5 ;  /* 0x3f00000019037423 */ /* 0x000fe20000002142 */
[C---:B------:R-:W-:Y:S01]  /*ab80*/  FMUL R90, R154.reuse, R90 ;  /* 0x0000005a9a5a7220 */ /* 0x040fe20000400000 */
[----:B------:R-:W-:Y:S02]  /*ab90*/  HADD2.F32 R39, -RZ, R7.H1_H1 ;  /* 0x30000007ff277230 */ /* 0x000fe40000004100 */
[C---:B------:R-:W-:Y:S01]  /*aba0*/  FMUL R0, R154.reuse, R95 ;  /* 0x0000005f9a007220 */ /* 0x040fe20000400000 */
[----:B------:R-:W-:Y:S01]  /*abb0*/  FFMA R30, R153, R27, R30 ;  /* 0x0000001b991e7223 */ /* 0x000fe2000000001e */
[----:B------:R-:W-:Y:S01]  /*abc0*/  FFMA.RM R3, R3, R71, 12582913 ;  /* 0x4b40000103037423 */ /* 0x000fe20000004047 */
[C---:B------:R-:W-:Y:S01]  /*abd0*/  FFMA R29, R153.reuse, R29, R90 ;  /* 0x0000001d991d7223 */ /* 0x040fe2000000005a */
[----:B----4-:R-:W-:Y:S02]  /*abe0*/  HADD2.F32 R27, -RZ, R8.H0_H0 ;  /* 0x20000008ff1b7230 */ /* 0x010fe40000004100 */
[----:B------:R-:W-:Y:S01]  /*abf0*/  FMUL R40, R154, R96 ;  /* 0x000000609a287220 */ /* 0x000fe20000400000 */
[----:B------:R-:W-:Y:S01]  /*ac00*/  FFMA R39, R153, R39, R0 ;  /* 0x0000002799277223 */ /* 0x000fe20000000000 */
[----:B------:R-:W-:Y:S01]  /*ac10*/  FFMA.SAT R26, -R28, R66, 0.5 ;  /* 0x3f0000001c1a7423 */ /* 0x000fe20000002142 */
[----:B------:R-:W-:-:S02]  /*ac20*/  HADD2.F32 R31, -RZ, R6.H0_H0 ;  /* 0x20000006ff1f7230 */ /* 0x000fc40000004100 */
[----:B------:R-:W-:Y:S01]  /*ac30*/  FADD R0, R3, -12583039 ;  /* 0xcb40007f03007421 */ /* 0x000fe20000000000 */
[----:B------:R-:W-:Y:S01]  /*ac40*/  FMUL R92, R154, R92 ;  /* 0x0000005c9a5c7220 */ /* 0x000fe20000400000 */
[-C--:B------:R-:W-:Y:S01]  /*ac50*/  FFMA.SAT R34, -R29, R66.reuse, 0.5 ;  /* 0x3f0000001d227423 */ /* 0x080fe20000002142 */
[----:B------:R-:W-:Y:S01]  /*ac60*/  FFMA R40, R153, R27, R40 ;  /* 0x0000001b99287223 */ /* 0x000fe20000000028 */
[----:B------:R-:W-:Y:S01]  /*ac70*/  FFMA.RM R27, R26, R71, 12582913 ;  /* 0x4b4000011a1b7423 */ /* 0x000fe20000004047 */
[----:B------:R-:W-:Y:S02]  /*ac80*/  HADD2.F32 R41, -RZ, R8.H1_H1 ;  /* 0x30000008ff297230 */ /* 0x000fe40000004100 */
[----:B------:R-:W-:Y:S01]  /*ac90*/  FFMA R26, -R25, 1.4426950216293334961, -R0 ;  /* 0x3fb8aa3b191a7823 */ /* 0x000fe20000000900 */
[----:B------:R-:W-:Y:S01]  /*aca0*/  FFMA R31, R153, R31, R92 ;  /* 0x0000001f991f7223 */ /* 0x000fe2000000005c */
[----:B------:R-:W-:Y:S01]  /*acb0*/  FMUL R0, R154, R97 ;  /* 0x000000619a007220 */ /* 0x000fe20000400000 */
[----:B------:R-:W-:Y:S01]  /*acc0*/  FFMA.RM R36, R34, R71, 12582913 ;  /* 0x4b40000122247423 */ /* 0x000fe20000004047 */
[-C--:B------:R-:W-:Y:S01]  /*acd0*/  FFMA.SAT R34, -R30, R66.reuse, 0.5 ;  /* 0x3f0000001e227423 */ /* 0x080fe20000002142 */
[----:B------:R-:W-:Y:S01]  /*ace0*/  FADD R35, R27, -12583039 ;  /* 0xcb40007f1b237421 */ /* 0x000fe20000000000 */
[----:B------:R-:W-:Y:S01]  /*acf0*/  FFMA R41, R153, R41, R0 ;  /* 0x0000002999297223 */ /* 0x000fe20000000000 */
[----:B------:R-:W-:Y:S01]  /*ad00*/  FFMA.SAT R44, -R31, R66, 0.5 ;  /* 0x3f0000001f2c7423 */ /* 0x000fe20000002142 */
[----:B------:R-:W-:Y:S01]  /*ad10*/  FADD R0, R36, -12583039 ;  /* 0xcb40007f24007421 */ /* 0x000fe20000000000 */
[----:B------:R-:W-:Y:S01]  /*ad20*/  FFMA.RM R38, R34, R71, 12582913 ;  /* 0x4b40000122267423 */ /* 0x000fe20000004047 */
[----:B------:R-:W-:-:S02]  /*ad30*/  HADD2.F32 R37, -RZ, R9.H0_H0 ;  /* 0x20000009ff257230 */ /* 0x000fc40000004100 */
[----:B------:R-:W-:Y:S01]  /*ad40*/  FFMA R35, -R28, 1.4426950216293334961, -R35 ;  /* 0x3fb8aa3b1c237823 */ /* 0x000fe20000000923 */
[----:B------:R-:W-:Y:S01]  /*ad50*/  FMUL R42, R154, R98 ;  /* 0x000000629a2a7220 */ /* 0x000fe20000400000 */
[----:B------:R-:W-:Y:S01]  /*ad60*/  FFMA.RM R48, R44, R71, 12582913 ;  /* 0x4b4000012c307423 */ /* 0x000fe20000004047 */
[----:B------:R-:W-:Y:S01]  /*ad70*/  FFMA R0, -R29, 1.4426950216293334961, -R0 ;  /* 0x3fb8aa3b1d007823 */ /* 0x000fe20000000900 */
[----:B------:R-:W-:Y:S01]  /*ad80*/  FADD R43, R38, -12583039 ;  /* 0xcb40007f262b7421 */ /* 0x000fe20000000000 */
[----:B------:R-:W-:Y:S02]  /*ad90*/  HADD2.F32 R33, -RZ, R7.H0_H0 ;  /* 0x20000007ff217230 */ /* 0x000fe40000004100 */
[----:B------:R-:W-:Y:S01]  /*ada0*/  FMUL R94, R154, R94 ;  /* 0x0000005e9a5e7220 */ /* 0x000fe20000400000 */
[----:B------:R-:W-:Y:S01]  /*adb0*/  FFMA R35, -R28, 1.925963033500011079e-08, R35 ;  /* 0x32a570601c237823 */ /* 0x000fe20000000123 */
[----:B------:R-:W-:Y:S01]  /*adc0*/  FFMA R42, R153, R37, R42 ;  /* 0x00000025992a7223 */ /* 0x000fe2000000002a */
[----:B------:R-:W-:Y:S01]  /*add0*/  FADD R44, R48, -12583039 ;  /* 0xcb40007f302c7421 */ /* 0x000fe20000000000 */
[----:B------:R-:W-:Y:S01]  /*ade0*/  FFMA R37, -R29, 1.925963033500011079e-08, R0 ;  /* 0x32a570601d257823 */ /* 0x000fe20000000100 */
[----:B------:R-:W-:-:S02]  /*adf0*/  HADD2.F32 R46, -RZ, R9.H1_H1 ;  /* 0x30000009ff2e7230 */ /* 0x000fc40000004100 */
[----:B------:R-:W-:Y:S01]  /*ae00*/  FFMA R43, -R30, 1.4426950216293334961, -R43 ;  /* 0x3fb8aa3b1e2b7823 */ /* 0x000fe2000000092b */
[----:B------:R-:W-:Y:S01]  /*ae10*/  FMUL R0, R154, R99 ;  /* 0x000000639a007220 */ /* 0x000fe20000400000 */
[----:B------:R-:W-:Y:S01]  /*ae20*/  FFMA R33, R153, R33, R94 ;  /* 0x0000002199217223 */ /* 0x000fe2000000005e */
[-C--:B------:R-:W-:Y:S01]  /*ae30*/  FFMA.SAT R45, -R32, R66.reuse, 0.5 ;  /* 0x3f000000202d7423 */ /* 0x080fe20000002142 */
[----:B------:R1:W-:Y:S01]  /*ae40*/  MUFU.EX2 R34, R35 ;  /* 0x0000002300227308 */ /* 0x0003e20000000800 */
[----:B------:R-:W-:Y:S01]  /*ae50*/  FFMA R44, -R31, 1.4426950216293334961, -R44 ;  /* 0x3fb8aa3b1f2c7823 */ /* 0x000fe2000000092c */
[--C-:B------:R-:W-:Y:S02]  /*ae60*/  HADD2.F32 R57, -RZ, R10.reuse.H1_H1 ;  /* 0x3000000aff397230 */ /* 0x100fe40000004100 */
[----:B------:R-:W-:Y:S01]  /*ae70*/  FFMA.RM R50, R45, R71, 12582913 ;  /* 0x4b4000012d327423 */ /* 0x000fe20000004047 */
[----:B------:R-:W-:Y:S01]  /*ae80*/  FFMA.SAT R55, -R40, R66, 0.5 ;  /* 0x3f00000028377423 */ /* 0x000fe20000002142 */
[----:B------:R-:W-:Y:S01]  /*ae90*/  FFMA R45, -R31, 1.925963033500011079e-08, R44 ;  /* 0x32a570601f2d7823 */ /* 0x000fe2000000012c */
[----:B------:R-:W-:Y:S01]  /*aea0*/  FMUL R44, R154, R100 ;  /* 0x000000649a2c7220 */ /* 0x000fe20000400000 */
[----:B------:R-:W-:Y:S01]  /*aeb0*/  FADD R47, R50, -12583039 ;  /* 0xcb40007f322f7421 */ /* 0x000fe20000000000 */
[----:B------:R-:W-:Y:S01]  /*aec0*/  FFMA R26, -R25, 1.925963033500011079e-08, R26 ;  /* 0x32a57060191a7823 */ /* 0x000fe2000000011a */
[----:B-1----:R-:W-:Y:S01]  /*aed0*/  FFMA R35, -R30, 1.925963033500011079e-08, R43 ;  /* 0x32a570601e237823 */ /* 0x002fe2000000012b */
[----:B------:R-:W-:Y:S01]  /*aee0*/  FFMA R43, R153, R46, R0 ;  /* 0x0000002e992b7223 */ /* 0x000fe20000000000 */
[----:B------:R-:W-:Y:S01]  /*aef0*/  FFMA.SAT R0, -R33, R66, 0.5 ;  /* 0x3f00000021007423 */ /* 0x000fe20000002142 */
[----:B------:R-:W-:-:S02]  /*af00*/  HADD2.F32 R46, -RZ, R10.H0_H0 ;  /* 0x2000000aff2e7230 */ /* 0x000fc40000004100 */
[----:B------:R-:W-:Y:S01]  /*af10*/  FFMA R47, -R32, 1.4426950216293334961, -R47 ;  /* 0x3fb8aa3b202f7823 */ /* 0x000fe2000000092f */
[----:B------:R1:W-:Y:S01]  /*af20*/  MUFU.EX2 R49, R45 ;  /* 0x0000002d00317308 */ /* 0x0003e20000000800 */
[-C--:B------:R-:W-:Y:S01]  /*af30*/  FFMA.RM R52, R0, R71.reuse, 12582913 ;  /* 0x4b40000100347423 */ /* 0x080fe20000004047 */
[--C-:B------:R-:W-:Y:S02]  /*af40*/  HADD2.F32 R58, -RZ, R11.reuse.H0_H0 ;  /* 0x2000000bff3a7230 */ /* 0x100fe40000004100 */
[----:B------:R-:W-:Y:S01]  /*af50*/  FFMA R44, R153, R46, R44 ;  /* 0x0000002e992c7223 */ /* 0x000fe2000000002c */
[-C--:B------:R-:W-:Y:S01]  /*af60*/  FFMA.SAT R46, -R39, R66.reuse, 0.5 ;  /* 0x3f000000272e7423 */ /* 0x080fe20000002142 */
[----:B------:R-:W-:Y:S01]  /*af70*/  FADD R0, R52, -12583039 ;  /* 0xcb40007f34007421 */ /* 0x000fe20000000000 */
[----:B------:R-:W-:Y:S01]  /*af80*/  FFMA R47, -R32, 1.925963033500011079e-08, R47 ;  /* 0x32a57060202f7823 */ /* 0x000fe2000000012f */
[-C--:B------:R-:W-:Y:S01]  /*af90*/  FFMA.SAT R60, -R42, R66.reuse, 0.5 ;  /* 0x3f0000002a3c7423 */ /* 0x080fe20000002142 */
[----:B------:R-:W-:Y:S01]  /*afa0*/  FFMA.RM R54, R46, R71, 12582913 ;  /* 0x4b4000012e367423 */ /* 0x000fe20000004047 */
[C---:B------:R-:W-:Y:S01]  /*afb0*/  FFMA R46, -R33.reuse, 1.4426950216293334961, -R0 ;  /* 0x3fb8aa3b212e7823 */ /* 0x040fe20000000900 */
[----:B------:R-:W-:Y:S01]  /*afc0*/  FMUL R0, R154, R101 ;  /* 0x000000659a007220 */ /* 0x000fe20000400000 */
[----:B------:R2:W-:Y:S01]  /*afd0*/  MUFU.EX2 R51, R47 ;  /* 0x0000002f00337308 */ /* 0x0005e20000000800 */
[----:B------:R-:W-:Y:S01]  /*afe0*/  FADD R56, R54, -12583039 ;  /* 0xcb40007f36387421 */ /* 0x000fe20000000000 */
[----:B------:R-:W-:Y:S01]  /*aff0*/  FFMA R53, -R33, 1.925963033500011079e-08, R46 ;  /* 0x32a5706021357823 */ /* 0x000fe2000000012e */
[----:B-1----:R-:W-:Y:S01]  /*b000*/  FFMA R45, R153, R57, R0 ;  /* 0x00000039992d7223 */ /* 0x002fe20000000000 */
[-C--:B------:R-:W-:Y:S01]  /*b010*/  FFMA.RM R57, R55, R71.reuse, 12582913 ;  /* 0x4b40000137397423 */ /* 0x080fe20000004047 */
[----:B------:R-:W-:Y:S01]  /*b020*/  FFMA.SAT R0, -R41, R66, 0.5 ;  /* 0x3f00000029007423 */ /* 0x000fe20000002142 */
[----:B------:R-:W-:Y:S01]  /*b030*/  FMUL R46, R154, R102 ;  /* 0x000000669a2e7220 */ /* 0x000fe20000400000 */
[-C--:B------:R-:W-:Y:S01]  /*b040*/  FFMA.RM R61, R60, R71.reuse, 12582913 ;  /* 0x4b4000013c3d7423 */ /* 0x080fe20000004047 */
[----:B------:R-:W1:Y:S01]  /*b050*/  MUFU.EX2 R26, R26 ;  /* 0x0000001a001a7308 */ /* 0x000e620000000800 */
[----:B--2---:R-:W-:Y:S01]  /*b060*/  FADD R47, R57, -12583039 ;  /* 0xcb40007f392f7421 */ /* 0x004fe20000000000 */
[----:B------:R-:W-:Y:S01]  /*b070*/  FFMA.RM R59, R0, R71, 12582913 ;  /* 0x4b400001003b7423 */ /* 0x000fe20000004047 */
[----:B------:R-:W-:Y:S01]  /*b080*/  FFMA R46, R153, R58, R46 ;  /* 0x0000003a992e7223 */ /* 0x000fe2000000002e */
[----:B------:R-:W-:Y:S01]  /*b090*/  FFMA R56, -R39, 1.4426950216293334961, -R56 ;  /* 0x3fb8aa3b27387823 */ /* 0x000fe20000000938 */
[C---:B------:R-:W-:Y:S01]  /*b0a0*/  FFMA R47, -R40.reuse, 1.4426950216293334961, -R47 ;  /* 0x3fb8aa3b282f7823 */ /* 0x040fe2000000092f */
[----:B------:R-:W-:Y:S01]  /*b0b0*/  FADD R0, R59, -12583039 ;  /* 0xcb40007f3b007421 */ /* 0x000fe20000000000 */
[----:B------:R-:W-:Y:S01]  /*b0c0*/  FFMA.SAT R65, -R45, R66, 0.5 ;  /* 0x3f0000002d417423 */ /* 0x000fe20000002142 */
[----:B------:R-:W-:Y:S01]  /*b0d0*/  FFMA R56, -R39, 1.925963033500011079e-08, R56 ;  /* 0x32a5706027387823 */ /* 0x000fe20000000138 */
[----:B------:R-:W-:Y:S01]  /*b0e0*/  FFMA R58, -R40, 1.925963033500011079e-08, R47 ;  /* 0x32a57060283a7823 */ /* 0x000fe2000000012f */
[----:B------:R-:W-:-:S02]  /*b0f0*/  HADD2.F32 R47, -RZ, R11.H1_H1 ;  /* 0x3000000bff2f7230 */ /* 0x000fc40000004100 */
[----:B------:R-:W-:Y:S01]  /*b100*/  FFMA R60, -R41, 1.4426950216293334961, -R0 ;  /* 0x3fb8aa3b293c7823 */ /* 0x000fe20000000900 */
[----:B------:R-:W-:Y:S01]  /*b110*/  FMUL R0, R154, R103 ;  /* 0x000000679a007220 */ /* 0x000fe20000400000 */
[----:B------:R2:W-:Y:S01]  /*b120*/  MUFU.EX2 R55, R56 ;  /* 0x0000003800377308 */ /* 0x0005e20000000800 */
[-C--:B------:R-:W-:Y:S01]  /*b130*/  FFMA.SAT R62, -R43, R66.reuse, 0.5 ;  /* 0x3f0000002b3e7423 */ /* 0x080fe20000002142 */
[-C--:B------:R-:W-:Y:S01]  /*b140*/  FFMA.SAT R67, -R46, R66.reuse, 0.5 ;  /* 0x3f0000002e437423 */ /* 0x080fe20000002142 */
[----:B------:R-:W-:Y:S01]  /*b150*/  FFMA R47, R153, R47, R0 ;  /* 0x0000002f992f7223 */ /* 0x000fe20000000000 */
[----:B------:R-:W-:Y:S01]  /*b160*/  SHF.L.U32 R3, R3, 0x17, RZ ;  /* 0x0000001703037819 */ /* 0x000fe200000006ff */
[-C--:B------:R-:W-:Y:S01]  /*b170*/  FFMA.RM R62, R62, R71.reuse, 12582913 ;  /* 0x4b4000013e3e7423 */ /* 0x080fe20000004047 */
[-C--:B------:R-:W-:Y:S01]  /*b180*/  FFMA.RM R68, R67, R71.reuse, 12582913 ;  /* 0x4b40000143447423 */ /* 0x080fe20000004047 */
[-C--:B------:R-:W-:Y:S01]  /*b190*/  FFMA.SAT R69, -R47, R66.reuse, 0.5 ;  /* 0x3f0000002f457423 */ /* 0x080fe20000002142 */
[----:B------:R-:W3:Y:S01]  /*b1a0*/  MUFU.EX2 R35, R35 ;  /* 0x0000002300237308 */ /* 0x000ee20000000800 */
[----:B--2---:R-:W-:Y:S01]  /*b1b0*/  FFMA.SAT R56, -R44, R66, 0.5 ;  /* 0x3f0000002c387423 */ /* 0x004fe20000002142 */
[-C--:B------:R-:W-:Y:S01]  /*b1c0*/  FFMA.RM R66, R65, R71.reuse, 12582913 ;  /* 0x4b40000141427423 */ /* 0x080fe20000004047 */
[-C--:B------:R-:W-:Y:S01]  /*b1d0*/  FFMA.RM R69, R69, R71.reuse, 12582913 ;  /* 0x4b40000145457423 */ /* 0x080fe20000004047 */
[----:B------:R-:W-:Y:S01]  /*b1e0*/  SHF.L.U32 R27, R27, 0x17, RZ ;  /* 0x000000171b1b7819 */ /* 0x000fe200000006ff */
[----:B------:R-:W-:Y:S01]  /*b1f0*/  FFMA.RM R64, R56, R71, 12582913 ;  /* 0x4b40000138407423 */ /* 0x000fe20000004047 */
[----:B-1----:R-:W-:Y:S01]  /*b200*/  FFMA R71, R3, R26, 1 ;  /* 0x3f80000003477423 */ /* 0x002fe2000000001a */
[----:B------:R-:W-:Y:S01]  /*b210*/  FADD R26, R66, -12583039 ;  /* 0xcb40007f421a7421 */ /* 0x000fe20000000000 */
[----:B------:R-:W-:Y:S01]  /*b220*/  FADD R0, R62, -12583039 ;  /* 0xcb40007f3e007421 */ /* 0x000fe20000000000 */
[----:B------:R-:W-:Y:S01]  /*b230*/  FADD R65, R64, -12583039 ;  /* 0xcb40007f40417421 */ /* 0x000fe20000000000 */
[----:B------:R-:W-:Y:S01]  /*b240*/  FADD R3, R68, -12583039 ;  /* 0xcb40007f44037421 */ /* 0x000fe20000000000 */
[----:B------:R-:W-:Y:S01]  /*b250*/  FFMA R26, -R45, 1.4426950216293334961, -R26 ;  /* 0x3fb8aa3b2d1a7823 */ /* 0x000fe2000000091a */
[----:B------:R-:W-:Y:S01]  /*b260*/  FADD R63, R61, -12583039 ;  /* 0xcb40007f3d3f7421 */ /* 0x000fe20000000000 */
[----:B------:R-:W-:Y:S01]  /*b270*/  FFMA R70, R27, R34, 1 ;  /* 0x3f8000001b467423 */ /* 0x000fe20000000022 */
[----:B------:R-:W-:Y:S01]  /*b280*/  FADD R34, R69, -12583039 ;  /* 0xcb40007f45227421 */ /* 0x000fe20000000000 */
[----:B------:R-:W-:Y:S01]  /*b290*/  FFMA R26, -R45, 1.925963033500011079e-08, R26 ;  /* 0x32a570602d1a7823 */ /* 0x000fe2000000011a */
[----:B------:R-:W-:Y:S01]  /*b2a0*/  FFMA R56, -R43, 1.4426950216293334961, -R0 ;  /* 0x3fb8aa3b2b387823 */ /* 0x000fe20000000900 */
[----:B------:R-:W-:Y:S01]  /*b2b0*/  FFMA R67, -R44, 1.4426950216293334961, -R65 ;  /* 0x3fb8aa3b2c437823 */ /* 0x000fe20000000941 */
[----:B------:R-:W-:Y:S01]  /*b2c0*/  FFMA R27, -R46, 1.4426950216293334961, -R3 ;  /* 0x3fb8aa3b2e1b7823 */ /* 0x000fe20000000903 */
[----:B------:R-:W-:Y:S01]  /*b2d0*/  FFMA R63, -R42, 1.4426950216293334961, -R63 ;  /* 0x3fb8aa3b2a3f7823 */ /* 0x000fe2000000093f */
[----:B------:R-:W-:Y:S01]  /*b2e0*/  FFMA R34, -R47, 1.4426950216293334961, -R34 ;  /* 0x3fb8aa3b2f227823 */ /* 0x000fe20000000922 */
[----:B------:R1:W-:Y:S01]  /*b2f0*/  MUFU.EX2 R3, R26 ;  /* 0x0000001a00037308 */ /* 0x0003e20000000800 */
[----:B------:R-:W-:Y:S01]  /*b300*/  FFMA R60, -R41, 1.925963033500011079e-08, R60 ;  /* 0x32a57060293c7823 */ /* 0x000fe2000000013c */
[----:B------:R-:W-:Y:S01]  /*b310*/  FFMA R56, -R43, 1.925963033500011079e-08, R56 ;  /* 0x32a570602b387823 */ /* 0x000fe20000000138 */
[----:B------:R-:W-:Y:S01]  /*b320*/  FFMA R67, -R44, 1.925963033500011079e-08, R67 ;  /* 0x32a570602c437823 */ /* 0x000fe20000000143 */
[----:B------:R-:W-:Y:S01]  /*b330*/  SHF.L.U32 R38, R38, 0x17, RZ ;  /* 0x0000001726267819 */ /* 0x000fe200000006ff */
[----:B------:R-:W-:Y:S01]  /*b340*/  FFMA R27, -R46, 1.925963033500011079e-08, R27 ;  /* 0x32a570602e1b7823 */ /* 0x000fe2000000011b */
[----:B------:R-:W-:Y:S01]  /*b350*/  FFMA R63, -R42, 1.925963033500011079e-08, R63 ;  /* 0x32a570602a3f7823 */ /* 0x000fe2000000013f */
[----:B------:R-:W-:Y:S01]  /*b360*/  FFMA R34, -R47, 1.925963033500011079e-08, R34 ;  /* 0x32a570602f227823 */ /* 0x000fe20000000122 */
[----:B------:R3:W-:Y:S01]  /*b370*/  MUFU.EX2 R65, R56 ;  /* 0x0000003800417308 */ /* 0x0007e20000000800 */
[----:B-1----:R-:W-:Y:S01]  /*b380*/  IADD3 R26, R71, 0x1800000, RZ ;  /* 0x01800000471a7810 */ /* 0x002fe20007ffe0ff */
[----:B------:R-:W-:Y:S01]  /*b390*/  BSSY B1, `(.L_x_287) ;  /* 0x0000030000017945 */ /* 0x000fe20003800000 */
[----:B------:R-:W-:-:S02]  /*b3a0*/  SHF.L.U32 R48, R48, 0x17, RZ ;  /* 0x0000001730307819 */ /* 0x000fc400000006ff */
[----:B------:R-:W-:Y:S02]  /*b3b0*/  LOP3.LUT R26, R26, 0x7f800000, RZ, 0xc0, !PT ;  /* 0x7f8000001a1a7812 */ /* 0x000fe400078ec0ff */
[----:B------:R-:W-:Y:S01]  /*b3c0*/  SHF.L.U32 R61, R61, 0x17, RZ ;  /* 0x000000173d3d7819 */ /* 0x000fe200000006ff */
[----:B------:R-:W1:Y:S01]  /*b3d0*/  MUFU.EX2 R0, R63 ;  /* 0x0000003f00007308 */ /* 0x000e620000000800 */
[----:B---3--:R-:W-:Y:S01]  /*b3e0*/  FFMA R56, R38, R35, 1 ;  /* 0x3f80000026387423 */ /* 0x008fe20000000023 */
[----:B------:R-:W-:Y:S01]  /*b3f0*/  ISETP.GT.U32.AND P2, PT, R26, 0x1ffffff, PT ;  /* 0x01ffffff1a00780c */ /* 0x000fe20003f44070 */
[----:B------:R-:W-:Y:S01]  /*b400*/  FFMA R73, R48, R49, 1 ;  /* 0x3f80000030497423 */ /* 0x000fe20000000031 */
[----:B------:R-:W-:Y:S02]  /*b410*/  SHF.L.U32 R36, R36, 0x17, RZ ;  /* 0x0000001724247819 */ /* 0x000fe400000006ff */
[----:B------:R-:W-:Y:S02]  /*b420*/  SHF.L.U32 R50, R50, 0x17, RZ ;  /* 0x0000001732327819 */ /* 0x000fe400000006ff */
[----:B------:R-:W2:Y:S01]  /*b430*/  MUFU.EX2 R37, R37 ;  /* 0x0000002500257308 */ /* 0x000ea20000000800 */
[----:B------:R-:W-:-:S02]  /*b440*/  SHF.L.U32 R52, R52, 0x17, RZ ;  /* 0x0000001734347819 */ /* 0x000fc400000006ff */
[----:B------:R-:W-:Y:S01]  /*b450*/  SHF.L.U32 R54, R54, 0x17, RZ ;  /* 0x0000001736367819 */ /* 0x000fe200000006ff */
[----:B------:R-:W-:Y:S01]  /*b460*/  FFMA R72, R50, R51, 1 ;  /* 0x3f80000032487423 */ /* 0x000fe20000000033 */
[----:B------:R-:W-:Y:S02]  /*b470*/  SHF.L.U32 R57, R57, 0x17, RZ ;  /* 0x0000001739397819 */ /* 0x000fe400000006ff */
[----:B------:R-:W-:Y:S01]  /*b480*/  SHF.L.U32 R59, R59, 0x17, RZ ;  /* 0x000000173b3b7819 */ /* 0x000fe200000006ff */
[----:B------:R-:W3:Y:S01]  /*b490*/  MUFU.EX2 R53, R53 ;  /* 0x0000003500357308 */ /* 0x000ee20000000800 */
[----:B------:R-:W-:Y:S01]  /*b4a0*/  SHF.L.U32 R62, R62, 0x17, RZ ;  /* 0x000000173e3e7819 */ /* 0x000fe200000006ff */
[----:B-1----:R-:W-:Y:S01]  /*b4b0*/  FFMA R76, R61, R0, 1 ;  /* 0x3f8000003d4c7423 */ /* 0x002fe20000000000 */
[----:B------:R-:W-:Y:S01]  /*b4c0*/  SHF.L.U32 R64, R64, 0x17, RZ ;  /* 0x0000001740407819 */ /* 0x000fe200000006ff */
[----:B------:R-:W-:Y:S01]  /*b4d0*/  FFMA R55, R54, R55, 1 ;  /* 0x3f80000036377423 */ /* 0x000fe20000000037 */
[----:B------:R-:W-:Y:S01]  /*b4e0*/  SHF.L.U32 R66, R66, 0x17, RZ ;  /* 0x0000001742427819 */ /* 0x000fe200000006ff */
[----:B------:R-:W-:Y:S01]  /*b4f0*/  FFMA R65, R62, R65, 1 ;  /* 0x3f8000003e417423 */ /* 0x000fe20000000041 */
[----:B------:R-:W-:Y:S01]  /*b500*/  SHF.L.U32 R68, R68, 0x17, RZ ;  /* 0x0000001744447819 */ /* 0x000fe200000006ff */
[----:B------:R-:W1:Y:S01]  /*b510*/  MUFU.EX2 R58, R58 ;  /* 0x0000003a003a7308 */ /* 0x000e620000000800 */
[----:B------:R-:W-:Y:S01]  /*b520*/  SHF.L.U32 R48, R69, 0x17, RZ ;  /* 0x0000001745307819 */ /* 0x000fe200000006ff */
[----:B--2---:R-:W-:Y:S01]  /*b530*/  FFMA R63, R36, R37, 1 ;  /* 0x3f800000243f7423 */ /* 0x004fe20000000025 */
[----:B------:R-:W-:-:S05]  /*b540*/  FFMA R61, R66, R3, 1 ;  /* 0x3f800000423d7423 */ /* 0x000fca0000000003 */
[----:B------:R-:W2:Y:S01]  /*b550*/  MUFU.EX2 R60, R60 ;  /* 0x0000003c003c7308 */ /* 0x000ea20000000800 */
[----:B---3--:R-:W-:-:S07]  /*b560*/  FFMA R75, R52, R53, 1 ;  /* 0x3f800000344b7423 */ /* 0x008fce0000000035 */
[----:B------:R-:W3:Y:S01]  /*b570*/  MUFU.EX2 R67, R67 ;  /* 0x0000004300437308 */ /* 0x000ee20000000800 */
[----:B-1----:R-:W-:-:S07]  /*b580*/  FFMA R74, R57, R58, 1 ;  /* 0x3f800000394a7423 */ /* 0x002fce000000003a */
[----:B------:R-:W1:Y:S01]  /*b590*/  MUFU.EX2 R27, R27 ;  /* 0x0000001b001b7308 */ /* 0x000e620000000800 */
[----:B--2---:R-:W-:-:S07]  /*b5a0*/  FFMA R59, R59, R60, 1 ;  /* 0x3f8000003b3b7423 */ /* 0x004fce000000003c */
[----:B------:R-:W2:Y:S01]  /*b5b0*/  MUFU.EX2 R35, R34 ;  /* 0x0000002200237308 */ /* 0x000ea20000000800 */
[----:B---3--:R-:W-:Y:S01]  /*b5c0*/  FFMA R64, R64, R67, 1 ;  /* 0x3f80000040407423 */ /* 0x008fe20000000043 */
[----:B-1----:R-:W-:Y:S01]  /*b5d0*/  FFMA R68, R68, R27, 1 ;  /* 0x3f80000044447423 */ /* 0x002fe2000000001b */
[----:B--2---:R-:W-:Y:S01]  /*b5e0*/  FFMA R48, R48, R35, 1 ;  /* 0x3f80000030307423 */ /* 0x004fe20000000023 */
[----:B------:R-:W-:Y:S06]  /*b5f0*/  @P2 BRA `(.L_x_288) ;  /* 0x0000000000142947 */ /* 0x000fec0003800000 */
[----:B------:R-:W-:Y:S02]  /*b600*/  MOV R0, R71 ;  /* 0x0000004700007202 */ /* 0x000fe40000000f00 */
[----:B------:R-:W-:-:S07]  /*b610*/  MOV R26, 0xb630 ;  /* 0x0000b630001a7802 */ /* 0x000fce0000000f00 */
[----:B------:R-:W-:Y:S05]  /*b620*/  CALL.REL.NOINC `($__internal_0_$__cuda_sm20_rcp_rn_f32_slowpath) ;  /* 0x000000b0007c7944 */ /* 0x000fea0003c00000 */
[----:B------:R-:W-:Y:S01]  /*b630*/  MOV R50, R0 ;  /* 0x0000000000327202 */ /* 0x000fe20000000f00 */
[----:B------:R-:W-:Y:S06]  /*b640*/  BRA `(.L_x_289) ;  /* 0x0000000000107947 */ /* 0x000fec0003800000 */
.L_x_288:
[----:B------:R-:W1:Y:S02]  /*b650*/  MUFU.RCP R50, R71 ;  /* 0x0000004700327308 */ /* 0x000e640000001000 */
[----:B-1----:R-:W-:-:S04]  /*b660*/  FFMA R0, R71, R50, -1 ;  /* 0xbf80000047007423 */ /* 0x002fc80000000032 */
[----:B------:R-:W-:-:S04]  /*b670*/  FADD.FTZ R3, -R0, -RZ ;  /* 0x800000ff00037221 */ /* 0x000fc80000010100 */
[----:B------:R-:W-:-:S07]  /*b680*/  FFMA R50, R50, R3, R50 ;  /* 0x0000000332327223 */ /* 0x000fce0000000032 */
.L_x_289:
[----:B------:R-:W-:Y:S05]  /*b690*/  BSYNC B1 ;  /* 0x0000000000017941 */ /* 0x000fea0003800000 */
.L_x_287:
        /* <DEDUP_REMOVED lines=10> */
.L_x_291:
[----:B------:R-:W1:Y:S02]  /*b740*/  MUFU.RCP R49, R70 ;  /* 0x0000004600317308 */ /* 0x000e640000001000 */
[----:B-1----:R-:W-:-:S04]  /*b750*/  FFMA R0, R70, R49, -1 ;  /* 0xbf80000046007423 */ /* 0x002fc80000000031 */
[----:B------:R-:W-:-:S04]  /*b760*/  FADD.FTZ R0, -R0, -RZ ;  /* 0x800000ff00007221 */ /* 0x000fc80000010100 */
[----:B------:R-:W-:-:S07]  /*b770*/  FFMA R49, R49, R0, R49 ;  /* 0x0000000031317223 */ /* 0x000fce0000000031 */
.L_x_292:
[----:B------:R-:W-:Y:S05]  /*b780*/  BSYNC B1 ;  /* 0x0000000000017941 */ /* 0x000fea0003800000 */
.L_x_290:
        /* <DEDUP_REMOVED lines=10> */
.L_x_294:
[----:B------:R-:W1:Y:S02]  /*b830*/  MUFU.RCP R52, R63 ;  /* 0x0000003f00347308 */ /* 0x000e640000001000 */
[----:B-1----:R-:W-:-:S04]  /*b840*/  FFMA R0, R63, R52, -1 ;  /* 0xbf8000003f007423 */ /* 0x002fc80000000034 */
[----:B------:R-:W-:-:S04]  /*b850*/  FADD.FTZ R3, -R0, -RZ ;  /* 0x800000ff00037221 */ /* 0x000fc80000010100 */
[----:B------:R-:W-:-:S07]  /*b860*/  FFMA R52, R52, R3, R52 ;  /* 0x0000000334347223 */ /* 0x000fce0000000034 */
.L_x_295:
[----:B------:R-:W-:Y:S05]  /*b870*/  BSYNC B1 ;  /* 0x0000000000017941 */ /* 0x000fea0003800000 */
.L_x_293:
        /* <DEDUP_REMOVED lines=10> */
.L_x_297:
[----:B------:R-:W1:Y:S02]  /*b920*/  MUFU.RCP R51, R56 ;  /* 0x0000003800337308 */ /* 0x000e640000001000 */
[----:B-1----:R-:W-:-:S04]  /*b930*/  FFMA R0, R56, R51, -1 ;  /* 0xbf80000038007423 */ /* 0x002fc80000000033 */
[----:B------:R-:W-:-:S04]  /*b940*/  FADD.FTZ R0, -R0, -RZ ;  /* 0x800000ff00007221 */ /* 0x000fc80000010100 */
[----:B------:R-:W-:-:S07]  /*b950*/  FFMA R51, R51, R0, R51 ;  /* 0x0000000033337223 */ /* 0x000fce0000000033 */
.L_x_298:
[----:B------:R-:W-:Y:S05]  /*b960*/  BSYNC B1 ;  /* 0x0000000000017941 */ /* 0x000fea0003800000 */
.L_x_296:
        /* <DEDUP_REMOVED lines=10> */
.L_x_300:
[----:B------:R-:W1:Y:S02]  /*ba10*/  MUFU.RCP R54, R73 ;  /* 0x0000004900367308 */ /* 0x000e640000001000 */
[----:B-1----:R-:W-:-:S04]  /*ba20*/  FFMA R0, R73, R54, -1 ;  /* 0xbf80000049007423 */ /* 0x002fc80000000036 */
[----:B------:R-:W-:-:S04]  /*ba30*/  FADD.FTZ R3, -R0, -RZ ;  /* 0x800000ff00037221 */ /* 0x000fc80000010100 */
[----:B------:R-:W-:-:S07]  /*ba40*/  FFMA R54, R54, R3, R54 ;  /* 0x0000000336367223 */ /* 0x000fce0000000036 */
.L_x_301:
[----:B------:R-:W-:Y:S05]  /*ba50*/  BSYNC B1 ;  /* 0x0000000000017941 */ /* 0x000fea0003800000 */
.L_x_299:
        /* <DEDUP_REMOVED lines=10> */
.L_x_303:
[----:B------:R-:W1:Y:S02]  /*bb00*/  MUFU.RCP R53, R72 ;  /* 0x0000004800357308 */ /* 0x000e640000001000 */
[----:B-1----:R-:W-:-:S04]  /*bb10*/  FFMA R0, R72, R53, -1 ;  /* 0xbf80000048007423 */ /* 0x002fc80000000035 */
[----:B------:R-:W-:-:S04]  /*bb20*/  FADD.FTZ R0, -R0, -RZ ;  /* 0x800000ff00007221 */ /* 0x000fc80000010100 */
[----:B------:R-:W-:-:S07]  /*bb30*/  FFMA R53, R53, R0, R53 ;  /* 0x0000000035357223 */ /* 0x000fce0000000035 */
.L_x_304:
[----:B------:R-:W-:Y:S05]  /*bb40*/  BSYNC B1 ;  /* 0x0000000000017941 */ /* 0x000fea0003800000 */
.L_x_302:
        /* <DEDUP_REMOVED lines=10> */
.L_x_306:
[----:B------:R-:W1:Y:S02]  /*bbf0*/  MUFU.RCP R56, R75 ;  /* 0x0000004b00387308 */ /* 0x000e640000001000 */
[----:B-1----:R-:W-:-:S04]  /*bc00*/  FFMA R0, R75, R56, -1 ;  /* 0xbf8000004b007423 */ /* 0x002fc80000000038 */
[----:B------:R-:W-:-:S04]  /*bc10*/  FADD.FTZ R3, -R0, -RZ ;  /* 0x800000ff00037221 */ /* 0x000fc80000010100 */
[----:B------:R-:W-:-:S07]  /*bc20*/  FFMA R56, R56, R3, R56 ;  /* 0x0000000338387223 */ /* 0x000fce0000000038 */
.L_x_307:
[----:B------:R-:W-:Y:S05]  /*bc30*/  BSYNC B1 ;  /* 0x0000000000017941 */ /* 0x000fea0003800000 */
.L_x_305:
        /* <DEDUP_REMOVED lines=10> */
.L_x_309:
[----:B------:R-:W1:Y:S02]  /*bce0*/  MUFU.RCP R58, R55 ;  /* 0x00000037003a7308 */ /* 0x000e640000001000 */
[----:B-1----:R-:W-:-:S04]  /*bcf0*/  FFMA R0, R55, R58, -1 ;  /* 0xbf80000037007423 */ /* 0x002fc8000000003a */
[----:B------:R-:W-:-:S04]  /*bd00*/  FADD.FTZ R3, -R0, -RZ ;  /* 0x800000ff00037221 */ /* 0x000fc80000010100 */
[----:B------:R-:W-:-:S07]  /*bd10*/  FFMA R58, R58, R3, R58 ;  /* 0x000000033a3a7223 */ /* 0x000fce000000003a */
.L_x_310:
[----:B------:R-:W-:Y:S05]  /*bd20*/  BSYNC B1 ;  /* 0x0000000000017941 */ /* 0x000fea0003800000 */
.L_x_308:
        /* <DEDUP_REMOVED lines=10> */
.L_x_312:
[----:B------:R-:W1:Y:S02]  /*bdd0*/  MUFU.RCP R55, R74 ;  /* 0x0000004a00377308 */ /* 0x000e640000001000 */
[----:B-1----:R-:W-:-:S04]  /*bde0*/  FFMA R0, R74, R55, -1 ;  /* 0xbf8000004a007423 */ /* 0x002fc80000000037 */
[----:B------:R-:W-:-:S04]  /*bdf0*/  FADD.FTZ R0, -R0, -RZ ;  /* 0x800000ff00007221 */ /* 0x000fc80000010100 */
[----:B------:R-:W-:-:S07]  /*be00*/  FFMA R55, R55, R0, R55 ;  /* 0x0000000037377223 */ /* 0x000fce0000000037 */
.L_x_313:
[----:B------:R-:W-:Y:S05]  /*be10*/  BSYNC B1 ;  /* 0x0000000000017941 */ /* 0x000fea0003800000 */
.L_x_311:
        /* <DEDUP_REMOVED lines=10> */
.L_x_315:
[----:B------:R-:W1:Y:S02]  /*bec0*/  MUFU.RCP R60, R59 ;  /* 0x0000003b003c7308 */ /* 0x000e640000001000 */
[----:B-1----:R-:W-:-:S04]  /*bed0*/  FFMA R0, R59, R60, -1 ;  /* 0xbf8000003b007423 */ /* 0x002fc8000000003c */
[----:B------:R-:W-:-:S04]  /*bee0*/  FADD.FTZ R3, -R0, -RZ ;  /* 0x800000ff00037221 */ /* 0x000fc80000010100 */
[----:B------:R-:W-:-:S07]  /*bef0*/  FFMA R60, R60, R3, R60 ;  /* 0x000000033c3c7223 */ /* 0x000fce000000003c */
.L_x_316:
[----:B------:R-:W-:Y:S05]  /*bf00*/  BSYNC B1 ;  /* 0x0000000000017941 */ /* 0x000fea0003800000 */
.L_x_314:
        /* <DEDUP_REMOVED lines=10> */
.L_x_318:
[----:B------:R-:W1:Y:S02]  /*bfb0*/  MUFU.RCP R57, R76 ;  /* 0x0000004c00397308 */ /* 0x000e640000001000 */
[----:B-1----:R-:W-:-:S04]  /*bfc0*/  FFMA R0, R76, R57, -1 ;  /* 0xbf8000004c007423 */ /* 0x002fc80000000039 */
[----:B------:R-:W-:-:S04]  /*bfd0*/  FADD.FTZ R0, -R0, -RZ ;  /* 0x800000ff00007221 */ /* 0x000fc80000010100 */
[----:B------:R-:W-:-:S07]  /*bfe0*/  FFMA R57, R57, R0, R57 ;  /* 0x0000000039397223 */ /* 0x000fce0000000039 */
.L_x_319:
[----:B------:R-:W-:Y:S05]  /*bff0*/  BSYNC B1 ;  /* 0x0000000000017941 */ /* 0x000fea0003800000 */
.L_x_317:
        /* <DEDUP_REMOVED lines=10> */
.L_x_321:
[----:B------:R-:W1:Y:S02]  /*c0a0*/  MUFU.RCP R62, R65 ;  /* 0x00000041003e7308 */ /* 0x000e640000001000 */
[----:B-1----:R-:W-:-:S04]  /*c0b0*/  FFMA R0, R65, R62, -1 ;  /* 0xbf80000041007423 */ /* 0x002fc8000000003e */
[----:B------:R-:W-:-:S04]  /*c0c0*/  FADD.FTZ R3, -R0, -RZ ;  /* 0x800000ff00037221 */ /* 0x000fc80000010100 */
[----:B------:R-:W-:-:S07]  /*c0d0*/  FFMA R62, R62, R3, R62 ;  /* 0x000000033e3e7223 */ /* 0x000fce000000003e */
.L_x_322:
[----:B------:R-:W-:Y:S05]  /*c0e0*/  BSYNC B1 ;  /* 0x0000000000017941 */ /* 0x000fea0003800000 */
.L_x_320:
        /* <DEDUP_REMOVED lines=10> */
.L_x_324:
[----:B------:R-:W1:Y:S02]  /*c190*/  MUFU.RCP R59, R64 ;  /* 0x00000040003b7308 */ /* 0x000e640000001000 */
[----:B-1----:R-:W-:-:S04]  /*c1a0*/  FFMA R0, R64, R59, -1 ;  /* 0xbf80000040007423 */ /* 0x002fc8000000003b */
[----:B------:R-:W-:-:S04]  /*c1b0*/  FADD.FTZ R0, -R0, -RZ ;  /* 0x800000ff00007221 */ /* 0x000fc80000010100 */
[----:B------:R-:W-:-:S07]  /*c1c0*/  FFMA R59, R59, R0, R59 ;  /* 0x000000003b3b7223 */ /* 0x000fce000000003b */
.L_x_325:
[----:B------:R-:W-:Y:S05]  /*c1d0*/  BSYNC B1 ;  /* 0x0000000000017941 */ /* 0x000fea0003800000 */
.L_x_323:
        /* <DEDUP_REMOVED lines=10> */
.L_x_327:
[----:B------:R-:W1:Y:S02]  /*c280*/  MUFU.RCP R64, R61 ;  /* 0x0000003d00407308 */ /* 0x000e640000001000 */
[----:B-1----:R-:W-:-:S04]  /*c290*/  FFMA R0, R61, R64, -1 ;  /* 0xbf8000003d007423 */ /* 0x002fc80000000040 */
[----:B------:R-:W-:-:S04]  /*c2a0*/  FADD.FTZ R3, -R0, -RZ ;  /* 0x800000ff00037221 */ /* 0x000fc80000010100 */
[----:B------:R-:W-:-:S07]  /*c2b0*/  FFMA R64, R64, R3, R64 ;  /* 0x0000000340407223 */ /* 0x000fce0000000040 */
.L_x_328:
[----:B------:R-:W-:Y:S05]  /*c2c0*/  BSYNC B1 ;  /* 0x0000000000017941 */ /* 0x000fea0003800000 */
.L_x_326:
        /* <DEDUP_REMOVED lines=10> */
.L_x_330:
[----:B------:R-:W1:Y:S02]  /*c370*/  MUFU.RCP R61, R68 ;  /* 0x00000044003d7308 */ /* 0x000e640000001000 */
[----:B-1----:R-:W-:-:S04]  /*c380*/  FFMA R0, R68, R61, -1 ;  /* 0xbf80000044007423 */ /* 0x002fc8000000003d */
[----:B------:R-:W-:-:S04]  /*c390*/  FADD.FTZ R0, -R0, -RZ ;  /* 0x800000ff00007221 */ /* 0x000fc80000010100 */
[----:B------:R-:W-:-:S07]  /*c3a0*/  FFMA R61, R61, R0, R61 ;  /* 0x000000003d3d7223 */ /* 0x000fce000000003d */
.L_x_331:
[----:B------:R-:W-:Y:S05]  /*c3b0*/  BSYNC B1 ;  /* 0x0000000000017941 */ /* 0x000fea0003800000 */
.L_x_329:
        /* <DEDUP_REMOVED lines=9> */
.L_x_333:
[----:B------:R-:W1:Y:S02]  /*c450*/  MUFU.RCP R3, R48 ;  /* 0x0000003000037308 */ /* 0x000e640000001000 */
[----:B-1----:R-:W-:-:S04]  /*c460*/  FFMA R0, R48, R3, -1 ;  /* 0xbf80000030007423 */ /* 0x002fc80000000003 */
[----:B------:R-:W-:-:S04]  /*c470*/  FADD.FTZ R0, -R0, -RZ ;  /* 0x800000ff00007221 */ /* 0x000fc80000010100 */
[----:B------:R-:W-:-:S07]  /*c480*/  FFMA R0, R3, R0, R3 ;  /* 0x0000000003007223 */ /* 0x000fce0000000003 */
.L_x_334:
[----:B------:R-:W-:Y:S05]  /*c490*/  BSYNC B1 ;  /* 0x0000000000017941 */ /* 0x000fea0003800000 */
.L_x_332:
        /* <DEDUP_REMOVED lines=26> */
[----:B------:R-:W-:-:S05]  /*c640*/  F2FP.F16.F32.PACK_AB R59, R0, R61 ;  /* 0x0000003d003b723e */ /* 0x000fca00000000ff */
[----:B------:R1:W-:Y:S01]  /*c650*/  STSM.16.M88.4 [R13], R56 ;  /* 0x000000380d007844 */ /* 0x0003e20000000200 */
        /* <DEDUP_REMOVED lines=17> */
.L_x_336:
[----:B------:R-:W-:Y:S05]  /*c770*/  BSYNC B0 ;  /* 0x0000000000007941 */ /* 0x000fea0003800000 */
.L_x_335:
[----:B------:R-:W-:Y:S06]  /*c780*/  BAR.SYNC.DEFER_BLOCKING 0x1, 0x100 ;  /* 0x0044000000007b1d */ /* 0x000fec0000010000 */
[----:B------:R-:W-:Y:S04]  /*c790*/  BSSY B0, `(.L_x_337) ;  /* 0x000000a000007945 */ /* 0x000fe80003800000 */
[----:B------:R-:W-:Y:S05]  /*c7a0*/  @P0 BRA `(.L_x_338) ;  /* 0x0000000000200947 */ /* 0x000fea0003800000 */
[----:B------:R-:W-:-:S06]  /*c7b0*/  UISETP.NE.AND UP0, UPT, UR45, 0x3, UPT ;  /* 0x000000032d00788c */ /* 0x000fcc000bf05270 */
[----:B------:R-:W-:-:S13]  /*c7c0*/  PLOP3.LUT P2, PT, PT, PT, UP0, 0x80, 0x0 ;  /* 0x000000000000781c */ /* 0x000fda0003f4f008 */
[----:B------:R-:W-:Y:S05]  /*c7d0*/  @!P2 BRA `(.L_x_339) ;  /* 0x000000000004a947 */ /* 0x000fea0003800000 */
[----:B------:R-:W-:Y:S01]  /*c7e0*/  BPT.TRAP 0x1 ;  /* 0x000000040000795c */ /* 0x000fe20000300000 */
.L_x_339:
[----:B------:R-:W-:-:S04]  /*c7f0*/  ULEA UR4, UR8, UR53, 0x3 ;  /* 0x0000003508047291 */ /* 0x000fc8000f8e183f */
[----:B------:R-:W-:-:S04]  /*c800*/  UIADD3 UR4, UR4, 0x60, URZ ;  /* 0x0000006004047890 */ /* 0x000fc8000fffe03f */
[----:B------:R-:W-:-:S09]  /*c810*/  UPRMT UR4, UR54, 0x654, UR4 ;  /* 0x0000065436047896 */ /* 0x000fd20008000004 */
[----:B------:R-:W-:Y:S03]  /*c820*/  SYNCS.ARRIVE.TRANS64.RED.A1T0 RZ, [UR4], RZ ;  /* 0x000000ffffff79a7 */ /* 0x000fe60008100404 */
.L_x_338:
[----:B------:R-:W-:Y:S05]  /*c830*/  BSYNC B0 ;  /* 0x0000000000007941 */ /* 0x000fea0003800000 */
.L_x_337:
        /* <DEDUP_REMOVED lines=9> */
.L_x_342:
[C---:B------:R-:W-:Y:S01]  /*c8d0*/  LEA R0, R12.reuse, UR53, 0x3 ;  /* 0x000000350c007c11 */ /* 0x040fe2000f8e18ff */
[----:B------:R-:W-:Y:S01]  /*c8e0*/  BSSY B1, `(.L_x_343) ;  /* 0x0000006000017945 */ /* 0x000fe20003800000 */
[----:B------:R-:W-:Y:S02]  /*c8f0*/  SHF.L.U32 R3, R19, 0x1f, RZ ;  /* 0x0000001f13037819 */ /* 0x000fe400000006ff */
[----:B------:R-:W-:Y:S02]  /*c900*/  @!P1 LEA R26, R12, R15, 0xd ;  /* 0x0000000f0c1a9211 */ /* 0x000fe400078e68ff */
[----:B------:R-:W2:Y:S02]  /*c910*/  SYNCS.PHASECHK.TRANS64.TRYWAIT P2, [R0+URZ+0x40], R3 ;  /* 0x00004003000075a7 */ /* 0x000ea4000804017f */
[----:B-1----:R-:W-:Y:S01]  /*c920*/  @!P1 LEA R13, R155, R26, 0x1 ;  /* 0x0000001a9b0d9211 */ /* 0x002fe200078e08ff */
[----:B--2---:R-:W-:Y:S06]  /*c930*/  @!P2 BRA `(.L_x_344) ;  /* 0x0000009400d8a947 */ /* 0x004fec0003800000 */
.L_x_619:
[----:B------:R-:W-:Y:S05]  /*c940*/  BSYNC B1 ;  /* 0x0000000000017941 */ /* 0x000fea0003800000 */
.L_x_343:
        /* <DEDUP_REMOVED lines=8> */
.L_x_341:
[----:B------:R-:W-:Y:S05]  /*c9d0*/  BSYNC B0 ;  /* 0x0000000000007941 */ /* 0x000fea0003800000 */
.L_x_340:
[--C-:B---3--:R-:W-:Y:S02]  /*c9e0*/  HADD2.F32 R3, -RZ, R5.reuse.H0_H0 ;  /* 0x20000005ff037230 */ /* 0x108fe40000004100 */
[C---:B------:R-:W-:Y:S01]  /*c9f0*/  FMUL R28, R154.reuse, R106 ;  /* 0x0000006a9a1c7220 */ /* 0x040fe20000400000 */
[----:B------:R-:W-:Y:S02]  /*ca00*/  HADD2.F32 R25, -RZ, R4.H1_H1 ;  /* 0x30000004ff197230 */ /* 0x000fe40000004100 */
[C---:B------:R-:W-:Y:S01]  /*ca10*/  FMUL R0, R154.reuse, R105 ;  /* 0x000000699a007220 */ /* 0x040fe20000400000 */
[----:B------:R-:W-:Y:S02]  /*ca20*/  HADD2.F32 R29, -RZ, R5.H1_H1 ;  /* 0x30000005ff1d7230 */ /* 0x000fe40000004100 */
[----:B------:R-:W-:Y:S01]  /*ca30*/  FMUL R26, R154, R107 ;  /* 0x0000006b9a1a7220 */ /* 0x000fe20000400000 */
[C---:B------:R-:W-:Y:S01]  /*ca40*/  FFMA R28, R153.reuse, R3, R28 ;  /* 0x00000003991c7223 */ /* 0x040fe2000000001c */
[----:B------:R-:W-:Y:S01]  /*ca50*/  MOV R68, 0x3bbb989d ;  /* 0x3bbb989d00447802 */ /* 0x000fe20000000f00 */
[C---:B------:R-:W-:Y:S01]  /*ca60*/  FFMA R25, R153.reuse, R25, R0 ;  /* 0x0000001999197223 */ /* 0x040fe20000000000 */
[----:B------:R-:W-:Y:S01]  /*ca70*/  FFMA R29, R153, R29, R26 ;  /* 0x0000001d991d7223 */ /* 0x000fe2000000001a */
[----:B------:R-:W-:-:S02]  /*ca80*/  HADD2.F32 R3, -RZ, R6.H0_H0 ;  /* 0x20000006ff037230 */ /* 0x000fc40000004100 */
[C---:B------:R-:W-:Y:S01]  /*ca90*/  FMUL R30, R154.reuse, R108 ;  /* 0x0000006c9a1e7220 */ /* 0x040fe20000400000 */
[----:B------:R-:W-:Y:S01]  /*caa0*/  MOV R70, 0x437c0000 ;  /* 0x437c000000467802 */ /* 0x000fe20000000f00 */
[----:B------:R-:W-:Y:S02]  /*cab0*/  HADD2.F32 R31, -RZ, R6.H1_H1 ;  /* 0x30000006ff1f7230 */ /* 0x000fe40000004100 */
[-C--:B------:R-:W-:Y:S01]  /*cac0*/  FFMA.SAT R26, -R25, R68.reuse, 0.5 ;  /* 0x3f000000191a7423 */ /* 0x080fe20000002144 */
[----:B------:R-:W-:Y:S02]  /*cad0*/  HADD2.F32 R27, -RZ, R7.H0_H0 ;  /* 0x20000007ff1b7230 */ /* 0x000fe40000004100 */
[----:B-1----:R-:W-:Y:S01]  /*cae0*/  FFMA.SAT R36, -R29, R68, 0.5 ;  /* 0x3f0000001d247423 */ /* 0x002fe20000002144 */
[C---:B------:R-:W-:Y:S01]  /*caf0*/  FMUL R0, R154.reuse, R109 ;  /* 0x0000006d9a007220 */ /* 0x040fe20000400000 */
[----:B------:R-:W-:Y:S01]  /*cb00*/  FMUL R32, R154, R110 ;  /* 0x0000006e9a207220 */ /* 0x000fe20000400000 */
[----:B------:R-:W-:Y:S01]  /*cb10*/  FFMA R30, R153, R3, R30 ;  /* 0x00000003991e7223 */ /* 0x000fe2000000001e */
[----:B----4-:R-:W-:-:S02]  /*cb20*/  HADD2.F32 R35, -RZ, R8.H1_H1 ;  /* 0x30000008ff237230 */ /* 0x010fc40000004100 */
[-C--:B------:R-:W-:Y:S01]  /*cb30*/  FFMA.RM R26, R26, R70.reuse, 12582913 ;  /* 0x4b4000011a1a7423 */ /* 0x080fe20000004046 */
[----:B------:R-:W-:Y:S01]  /*cb40*/  FFMA.RM R38, R36, R70, 12582913 ;  /* 0x4b40000124267423 */ /* 0x000fe20000004046 */
[C---:B------:R-:W-:Y:S01]  /*cb50*/  FFMA R31, R153.reuse, R31, R0 ;  /* 0x0000001f991f7223 */ /* 0x040fe20000000000 */
[C---:B------:R-:W-:Y:S01]  /*cb60*/  FFMA R32, R153.reuse, R27, R32 ;  /* 0x0000001b99207223 */ /* 0x040fe20000000020 */
[----:B------:R-:W-:Y:S01]  /*cb70*/  FMUL R40, R154, R113 ;  /* 0x000000719a287220 */ /* 0x000fe20000400000 */
[-C--:B------:R-:W-:Y:S01]  /*cb80*/  FFMA.SAT R42, -R30, R68.reuse, 0.5 ;  /* 0x3f0000001e2a7423 */ /* 0x080fe20000002144 */
[----:B------:R-:W-:Y:S02]  /*cb90*/  HADD2.F32 R13, -RZ, R4.H0_H0 ;  /* 0x20000004ff0d7230 */ /* 0x000fe40000004100 */
[----:B------:R-:W-:Y:S01]  /*cba0*/  FFMA.SAT R27, -R28, R68, 0.5 ;  /* 0x3f0000001c1b7423 */ /* 0x000fe20000002144 */
[----:B------:R-:W-:Y:S01]  /*cbb0*/  FMUL R104, R154, R104 ;  /* 0x000000689a687220 */ /* 0x000fe20000400000 */
[----:B------:R-:W-:Y:S01]  /*cbc0*/  FADD R34, R26, -12583039 ;  /* 0xcb40007f1a227421 */ /* 0x000fe20000000000 */
[----:B------:R-:W-:Y:S01]  /*cbd0*/  FADD R36, R38, -12583039 ;  /* 0xcb40007f26247421 */ /* 0x000fe20000000000 */
[----:B------:R-:W-:Y:S01]  /*cbe0*/  FFMA R40, R153, R35, R40 ;  /* 0x0000002399287223 */ /* 0x000fe20000000028 */
[----:B------:R-:W-:Y:S01]  /*cbf0*/  FFMA.RM R48, R42, R70, 12582913 ;  /* 0x4b4000012a307423 */ /* 0x000fe20000004046 */
[----:B------:R-:W-:Y:S01]  /*cc00*/  FFMA.SAT R45, -R31, R68, 0.5 ;  /* 0x3f0000001f2d7423 */ /* 0x000fe20000002144 */
[----:B------:R-:W-:Y:S01]  /*cc10*/  FFMA.RM R35, R27, R70, 12582913 ;  /* 0x4b4000011b237423 */ /* 0x000fe20000004046 */
[----:B------:R-:W-:Y:S01]  /*cc20*/  FFMA R13, R153, R13, R104 ;  /* 0x0000000d990d7223 */ /* 0x000fe20000000068 */
[----:B------:R-:W-:-:S02]  /*cc30*/  HADD2.F32 R46, -RZ, R9.H1_H1 ;  /* 0x30000009ff2e7230 */ /* 0x000fc40000004100 */
[----:B------:R-:W-:Y:S01]  /*cc40*/  FFMA R34, -R25, 1.4426950216293334961, -R34 ;  /* 0x3fb8aa3b19227823 */ /* 0x000fe20000000922 */
[----:B------:R-:W-:Y:S01]  /*cc50*/  FFMA R44, -R29, 1.4426950216293334961, -R36 ;  /* 0x3fb8aa3b1d2c7823 */ /* 0x000fe20000000924 */
[----:B------:R-:W-:Y:S01]  /*cc60*/  FMUL R42, R154, R115 ;  /* 0x000000739a2a7220 */ /* 0x000fe20000400000 */
[----:B------:R-:W-:Y:S02]  /*cc70*/  HADD2.F32 R39, -RZ, R8.H0_H0 ;  /* 0x20000008ff277230 */ /* 0x000fe40000004100 */
[----:B------:R-:W-:Y:S01]  /*cc80*/  FADD R43, R48, -12583039 ;  /* 0xcb40007f302b7421 */ /* 0x000fe20000000000 */
[----:B------:R-:W-:Y:S01]  /*cc90*/  FFMA.RM R49, R45, R70, 12582913 ;  /* 0x4b4000012d317423 */ /* 0x000fe20000004046 */
[----:B------:R-:W-:Y:S02]  /*cca0*/  HADD2.F32 R33, -RZ, R7.H1_H1 ;  /* 0x30000007ff217230 */ /* 0x000fe40000004100 */
[C---:B------:R-:W-:Y:S01]  /*ccb0*/  FMUL R112, R154.reuse, R112 ;  /* 0x000000709a707220 */ /* 0x040fe20000400000 */
[----:B------:R-:W-:Y:S01]  /*ccc0*/  FADD R27, R35, -12583039 ;  /* 0xcb40007f231b7421 */ /* 0x000fe20000000000 */
[-C--:B------:R-:W-:Y:S01]  /*ccd0*/  FFMA.SAT R3, -R13, R68.reuse, 0.5 ;  /* 0x3f0000000d037423 */ /* 0x080fe20000002144 */
[----:B------:R-:W-:Y:S01]  /*cce0*/  FMUL R0, R154, R111 ;  /* 0x0000006f9a007220 */ /* 0x000fe20000400000 */
[----:B------:R-:W-:Y:S01]  /*ccf0*/  FFMA.SAT R45, -R32, R68, 0.5 ;  /* 0x3f000000202d7423 */ /* 0x000fe20000002144 */
[----:B------:R-:W-:Y:S01]  /*cd00*/  FFMA R34, -R25, 1.925963033500011079e-08, R34 ;  /* 0x32a5706019227823 */ /* 0x000fe20000000122 */
[----:B------:R-:W-:Y:S01]  /*cd10*/  FFMA R44, -R29, 1.925963033500011079e-08, R44 ;  /* 0x32a570601d2c7823 */ /* 0x000fe2000000012c */
[----:B------:R-:W-:Y:S01]  /*cd20*/  FFMA R42, R153, R46, R42 ;  /* 0x0000002e992a7223 */ /* 0x000fe2000000002a */
[----:B------:R-:W-:Y:S01]  /*cd30*/  FFMA R43, -R30, 1.4426950216293334961, -R43 ;  /* 0x3fb8aa3b1e2b7823 */ /* 0x000fe2000000092b */
[----:B------:R-:W-:-:S02]  /*cd40*/  HADD2.F32 R50, -RZ, R10.H0_H0 ;  /* 0x2000000aff327230 */ /* 0x000fc40000004100 */
[----:B------:R-:W-:Y:S01]  /*cd50*/  FADD R46, R49, -12583039 ;  /* 0xcb40007f312e7421 */ /* 0x000fe20000000000 */
[----:B------:R-:W-:Y:S01]  /*cd60*/  FFMA R39, R153, R39, R112 ;  /* 0x0000002799277223 */ /* 0x000fe20000000070 */
[----:B------:R-:W-:Y:S01]  /*cd70*/  FMUL R116, R154, R116 ;  /* 0x000000749a747220 */ /* 0x000fe20000400000 */
[-C--:B------:R-:W-:Y:S01]  /*cd80*/  FFMA.RM R3, R3, R70.reuse, 12582913 ;  /* 0x4b40000103037423 */ /* 0x080fe20000004046 */
[----:B------:R-:W-:Y:S01]  /*cd90*/  FFMA R33, R153, R33, R0 ;  /* 0x0000002199217223 */ /* 0x000fe20000000000 */
[C---:B------:R-:W-:Y:S01]  /*cda0*/  FFMA R37, -R28.reuse, 1.4426950216293334961, -R27 ;  /* 0x3fb8aa3b1c257823 */ /* 0x040fe2000000091b */
[----:B------:R-:W-:Y:S01]  /*cdb0*/  FFMA.RM R51, R45, R70, 12582913 ;  /* 0x4b4000012d337423 */ /* 0x000fe20000004046 */
[----:B------:R1:W2:Y:S01]  /*cdc0*/  MUFU.EX2 R27, R34 ;  /* 0x00000022001b7308 */ /* 0x0002a20000000800 */
[----:B------:R-:W-:Y:S02]  /*cdd0*/  HADD2.F32 R55, -RZ, R10.H1_H1 ;  /* 0x3000000aff377230 */ /* 0x000fe40000004100 */
[----:B------:R-:W-:Y:S01]  /*cde0*/  FFMA R46, -R31, 1.4426950216293334961, -R46 ;  /* 0x3fb8aa3b1f2e7823 */ /* 0x000fe2000000092e */
[----:B------:R-:W-:Y:S01]  /*cdf0*/  FFMA.SAT R53, -R39, R68, 0.5 ;  /* 0x3f00000027357423 */ /* 0x000fe20000002144 */
[----:B------:R-:W-:Y:S01]  /*ce00*/  FADD R0, R3, -12583039 ;  /* 0xcb40007f03007421 */ /* 0x000fe20000000000 */
[----:B------:R-:W-:Y:S01]  /*ce10*/  FADD R45, R51, -12583039 ;  /* 0xcb40007f332d7421 */ /* 0x000fe20000000000 */
[----:B------:R-:W-:Y:S01]  /*ce20*/  FFMA R37, -R28, 1.925963033500011079e-08, R37 ;  /* 0x32a570601c257823 */ /* 0x000fe20000000125 */
[----:B------:R-:W-:Y:S01]  /*ce30*/  FFMA R46, -R31, 1.925963033500011079e-08, R46 ;  /* 0x32a570601f2e7823 */ /* 0x000fe2000000012e */
[----:B------:R3:W-:Y:S01]  /*ce40*/  MUFU.EX2 R47, R44 ;  /* 0x0000002c002f7308 */ /* 0x0007e20000000800 */
[----:B-1----:R-:W-:Y:S01]  /*ce50*/  FFMA R34, -R30, 1.925963033500011079e-08, R43 ;  /* 0x32a570601e227823 */ /* 0x002fe2000000012b */
[----:B------:R-:W-:Y:S01]  /*ce60*/  FFMA R43, R153, R50, R116 ;  /* 0x00000032992b7223 */ /* 0x000fe20000000074 */
[----:B------:R-:W-:Y:S01]  /*ce70*/  FFMA.SAT R50, -R33, R68, 0.5 ;  /* 0x3f00000021327423 */ /* 0x000fe20000002144 */
[----:B------:R-:W-:Y:S01]  /*ce80*/  FFMA R0, -R13, 1.4426950216293334961, -R0 ;  /* 0x3fb8aa3b0d007823 */ /* 0x000fe20000000900 */
[----:B------:R-:W-:Y:S01]  /*ce90*/  FFMA R45, -R32, 1.4426950216293334961, -R45 ;  /* 0x3fb8aa3b202d7823 */ /* 0x000fe2000000092d */
[----:B------:R-:W-:-:S02]  /*cea0*/  HADD2.F32 R56, -RZ, R11.H0_H0 ;  /* 0x2000000bff387230 */ /* 0x000fc40000004100 */
[----:B------:R-:W-:Y:S01]  /*ceb0*/  FFMA.RM R52, R50, R70, 12582913 ;  /* 0x4b40000132347423 */ /* 0x000fe20000004046 */
[----:B------:R-:W-:Y:S01]  /*cec0*/  MUFU.EX2 R36, R37 ;  /* 0x0000002500247308 */ /* 0x000fe20000000800 */
[C---:B---3--:R-:W-:Y:S01]  /*ced0*/  FMUL R44, R154.reuse, R117 ;  /* 0x000000759a2c7220 */ /* 0x048fe20000400000 */
[----:B------:R-:W-:Y:S01]  /*cee0*/  FFMA R0, -R13, 1.925963033500011079e-08, R0 ;  /* 0x32a570600d007823 */ /* 0x000fe20000000100 */
[C---:B------:R-:W-:Y:S01]  /*cef0*/  FMUL R118, R154.reuse, R118 ;  /* 0x000000769a767220 */ /* 0x040fe20000400000 */
[----:B------:R-:W-:Y:S02]  /*cf00*/  HADD2.F32 R41, -RZ, R9.H0_H0 ;  /* 0x20000009ff297230 */ /* 0x000fe40000004100 */
[----:B------:R-:W-:Y:S01]  /*cf10*/  FFMA R44, R153, R55, R44 ;  /* 0x00000037992c7223 */ /* 0x000fe2000000002c */
[----:B------:R-:W-:Y:S01]  /*cf20*/  FFMA.RM R55, R53, R70, 12582913 ;  /* 0x4b40000135377423 */ /* 0x000fe20000004046 */
[----:B------:R-:W-:Y:S01]  /*cf30*/  FMUL R114, R154, R114 ;  /* 0x000000729a727220 */ /* 0x000fe20000400000 */
[----:B------:R1:W-:Y:S01]  /*cf40*/  MUFU.EX2 R50, R46 ;  /* 0x0000002e00327308 */ /* 0x0003e20000000800 */
[----:B------:R-:W-:-:S02]  /*cf50*/  HADD2.F32 R61, -RZ, R11.H1_H1 ;  /* 0x3000000bff3d7230 */ /* 0x000fc40000004100 */
[----:B------:R-:W-:Y:S01]  /*cf60*/  FADD R54, R52, -12583039 ;  /* 0xcb40007f34367421 */ /* 0x000fe20000000000 */
[----:B------:R-:W-:Y:S01]  /*cf70*/  FFMA R41, R153, R41, R114 ;  /* 0x0000002999297223 */ /* 0x000fe20000000072 */
[-C--:B------:R-:W-:Y:S01]  /*cf80*/  FFMA.SAT R60, -R42, R68.reuse, 0.5 ;  /* 0x3f0000002a3c7423 */ /* 0x080fe20000002144 */
[-C--:B------:R-:W-:Y:S01]  /*cf90*/  FFMA.SAT R63, -R43, R68.reuse, 0.5 ;  /* 0x3f0000002b3f7423 */ /* 0x080fe20000002144 */
[----:B------:R-:W-:Y:S01]  /*cfa0*/  FFMA R54, -R33, 1.4426950216293334961, -R54 ;  /* 0x3fb8aa3b21367823 */ /* 0x000fe20000000936 */
[-C--:B------:R-:W-:Y:S01]  /*cfb0*/  FFMA.SAT R58, -R41, R68.reuse, 0.5 ;  /* 0x3f000000293a7423 */ /* 0x080fe20000002144 */
[----:B------:R3:W-:Y:S01]  /*cfc0*/  MUFU.EX2 R37, R34 ;  /* 0x0000002200257308 */ /* 0x0007e20000000800 */
[----:B-1----:R-:W-:Y:S01]  /*cfd0*/  FADD R46, R55, -12583039 ;  /* 0xcb40007f372e7421 */ /* 0x002fe20000000000 */
[----:B------:R-:W-:Y:S01]  /*cfe0*/  FFMA.SAT R65, -R44, R68, 0.5 ;  /* 0x3f0000002c417423 */ /* 0x000fe20000002144 */
[----:B------:R-:W-:Y:S01]  /*cff0*/  FFMA R54, -R33, 1.925963033500011079e-08, R54 ;  /* 0x32a5706021367823 */ /* 0x000fe20000000136 */
[----:B------:R-:W-:Y:S01]  /*d000*/  SHF.L.U32 R3, R3, 0x17, RZ ;  /* 0x0000001703037819 */ /* 0x000fe200000006ff */
[----:B------:R-:W-:Y:S01]  /*d010*/  FFMA R46, -R39, 1.4426950216293334961, -R46 ;  /* 0x3fb8aa3b272e7823 */ /* 0x000fe2000000092e */
[----:B------:R-:W-:Y:S01]  /*d020*/  SHF.L.U32 R26, R26, 0x17, RZ ;  /* 0x000000171a1a7819 */ /* 0x000fe200000006ff */
[----:B------:R-:W-:Y:S01]  /*d030*/  FFMA.RM R58, R58, R70, 12582913 ;  /* 0x4b4000013a3a7423 */ /* 0x000fe20000004046 */
[----:B------:R-:W1:Y:S01]  /*d040*/  MUFU.EX2 R0, R0 ;  /* 0x0000000000007308 */ /* 0x000e620000000800 */
[----:B---3--:R-:W-:Y:S01]  /*d050*/  FFMA R34, -R32, 1.925963033500011079e-08, R45 ;  /* 0x32a5706020227823 */ /* 0x008fe2000000012d */
[----:B------:R-:W-:Y:S01]  /*d060*/  FFMA.SAT R45, -R40, R68, 0.5 ;  /* 0x3f000000282d7423 */ /* 0x000fe20000002144 */
[-C--:B------:R-:W-:Y:S01]  /*d070*/  FFMA.RM R62, R60, R70.reuse, 12582913 ;  /* 0x4b4000013c3e7423 */ /* 0x080fe20000004046 */
[-C--:B------:R-:W-:Y:S01]  /*d080*/  FFMA.RM R64, R63, R70.reuse, 12582913 ;  /* 0x4b4000013f407423 */ /* 0x080fe20000004046 */
[-C--:B------:R-:W-:Y:S01]  /*d090*/  FFMA.RM R65, R65, R70.reuse, 12582913 ;  /* 0x4b40000141417423 */ /* 0x080fe20000004046 */
[----:B------:R-:W-:Y:S01]  /*d0a0*/  FFMA.RM R57, R45, R70, 12582913 ;  /* 0x4b4000012d397423 */ /* 0x000fe20000004046 */
[----:B------:R-:W-:Y:S01]  /*d0b0*/  FFMA R45, R153, R56, R118 ;  /* 0x00000038992d7223 */ /* 0x000fe20000000076 */
[----:B------:R-:W-:Y:S01]  /*d0c0*/  FFMA R56, -R39, 1.925963033500011079e-08, R46 ;  /* 0x32a5706027387823 */ /* 0x000fe2000000012e */
[----:B------:R-:W-:Y:S01]  /*d0d0*/  FMUL R46, R154, R119 ;  /* 0x000000779a2e7220 */ /* 0x000fe20000400000 */
[----:B------:R-:W3:Y:S01]  /*d0e0*/  MUFU.EX2 R34, R34 ;  /* 0x0000002200227308 */ /* 0x000ee20000000800 */
[----:B------:R-:W-:Y:S01]  /*d0f0*/  FFMA.SAT R67, -R45, R68, 0.5 ;  /* 0x3f0000002d437423 */ /* 0x000fe20000002144 */
[----:B------:R-:W-:Y:S01]  /*d100*/  FADD R59, R57, -12583039 ;  /* 0xcb40007f393b7421 */ /* 0x000fe20000000000 */
[----:B------:R-:W-:Y:S01]  /*d110*/  FFMA R46, R153, R61, R46 ;  /* 0x0000003d992e7223 */ /* 0x000fe2000000002e */
[----:B--2---:R-:W-:Y:S01]  /*d120*/  FFMA R71, R26, R27, 1 ;  /* 0x3f8000001a477423 */ /* 0x004fe2000000001b */
[----:B------:R-:W-:Y:S01]  /*d130*/  FFMA.RM R67, R67, R70, 12582913 ;  /* 0x4b40000143437423 */ /* 0x000fe20000004046 */
[----:B------:R-:W-:Y:S01]  /*d140*/  FFMA R59, -R40, 1.4426950216293334961, -R59 ;  /* 0x3fb8aa3b283b7823 */ /* 0x000fe2000000093b */
[----:B------:R-:W-:Y:S01]  /*d150*/  FFMA.SAT R68, -R46, R68, 0.5 ;  /* 0x3f0000002e447423 */ /* 0x000fe20000002144 */
[----:B------:R2:W-:Y:S01]  /*d160*/  MUFU.EX2 R53, R54 ;  /* 0x0000003600357308 */ /* 0x0005e20000000800 */
[----:B-1----:R-:W-:Y:S01]  /*d170*/  FFMA R69, R3, R0, 1 ;  /* 0x3f80000003457423 */ /* 0x002fe20000000000 */
[----:B------:R-:W-:Y:S01]  /*d180*/  FADD R61, R62, -12583039 ;  /* 0xcb40007f3e3d7421 */ /* 0x000fe20000000000 */
[----:B------:R-:W-:Y:S01]  /*d190*/  FFMA.RM R68, R68, R70, 12582913 ;  /* 0x4b40000144447423 */ /* 0x000fe20000004046 */
[----:B------:R-:W-:Y:S01]  /*d1a0*/  FADD R0, R67, -12583039 ;  /* 0xcb40007f43007421 */ /* 0x000fe20000000000 */
[----:B------:R-:W-:Y:S01]  /*d1b0*/  FFMA R59, -R40, 1.925963033500011079e-08, R59 ;  /* 0x32a57060283b7823 */ /* 0x000fe2000000013b */
[----:B------:R-:W-:Y:S01]  /*d1c0*/  FADD R66, R64, -12583039 ;  /* 0xcb40007f40427421 */ /* 0x000fe20000000000 */
[----:B------:R-:W-:Y:S01]  /*d1d0*/  FADD R27, R68, -12583039 ;  /* 0xcb40007f441b7421 */ /* 0x000fe20000000000 */
[----:B------:R-:W-:Y:S01]  /*d1e0*/  FADD R3, R65, -12583039 ;  /* 0xcb40007f41037421 */ /* 0x000fe20000000000 */
[----:B--2---:R-:W-:Y:S01]  /*d1f0*/  FADD R54, R58, -12583039 ;  /* 0xcb40007f3a367421 */ /* 0x004fe20000000000 */
[----:B------:R-:W-:Y:S01]  /*d200*/  SHF.L.U32 R51, R51, 0x17, RZ ;  /* 0x0000001733337819 */ /* 0x000fe200000006ff */
[----:B------:R-:W-:Y:S01]  /*d210*/  FFMA R63, -R42, 1.4426950216293334961, -R61 ;  /* 0x3fb8aa3b2a3f7823 */ /* 0x000fe2000000093d */
[----:B------:R-:W-:Y:S01]  /*d220*/  FFMA R26, -R45, 1.4426950216293334961, -R0 ;  /* 0x3fb8aa3b2d1a7823 */ /* 0x000fe20000000900 */
[----:B------:R-:W-:Y:S01]  /*d230*/  FFMA R60, -R41, 1.4426950216293334961, -R54 ;  /* 0x3fb8aa3b293c7823 */ /* 0x000fe20000000936 */
[----:B------:R-:W-:Y:S01]  /*d240*/  FFMA R27, -R46, 1.4426950216293334961, -R27 ;  /* 0x3fb8aa3b2e1b7823 */ /* 0x000fe2000000091b */
[----:B------:R1:W2:Y:S01]  /*d250*/  MUFU.EX2 R54, R59 ;  /* 0x0000003b00367308 */ /* 0x0002a20000000800 */
[----:B------:R-:W-:Y:S01]  /*d260*/  FFMA R66, -R43, 1.4426950216293334961, -R66 ;  /* 0x3fb8aa3b2b427823 */ /* 0x000fe20000000942 */
[----:B---3--:R-:W-:Y:S01]  /*d270*/  FFMA R70, R51, R34, 1 ;  /* 0x3f80000033467423 */ /* 0x008fe20000000022 */
[----:B------:R-:W-:Y:S01]  /*d280*/  FFMA R63, -R42, 1.925963033500011079e-08, R63 ;  /* 0x32a570602a3f7823 */ /* 0x000fe2000000013f */
[----:B------:R-:W-:Y:S01]  /*d290*/  FFMA R26, -R45, 1.925963033500011079e-08, R26 ;  /* 0x32a570602d1a7823 */ /* 0x000fe2000000011a */
[----:B------:R-:W-:Y:S01]  /*d2a0*/  FFMA R27, -R46, 1.925963033500011079e-08, R27 ;  /* 0x32a570602e1b7823 */ /* 0x000fe2000000011b */
[----:B------:R-:W-:Y:S01]  /*d2b0*/  IADD3 R34, R69, 0x1800000, RZ ;  /* 0x0180000045227810 */ /* 0x000fe20007ffe0ff */
[----:B------:R-:W-:Y:S01]  /*d2c0*/  FFMA R66, -R43, 1.925963033500011079e-08, R66 ;  /* 0x32a570602b427823 */ /* 0x000fe20000000142 */
[----:B------:R-:W-:Y:S01]  /*d2d0*/  FFMA R60, -R41, 1.925963033500011079e-08, R60 ;  /* 0x32a57060293c7823 */ /* 0x000fe2000000013c */
[----:B-1----:R-:W-:Y:S01]  /*d2e0*/  FFMA R59, -R44, 1.4426950216293334961, -R3 ;  /* 0x3fb8aa3b2c3b7823 */ /* 0x002fe20000000903 */
[----:B------:R-:W-:Y:S01]  /*d2f0*/  LOP3.LUT R34, R34, 0x7f800000, RZ, 0xc0, !PT ;  /* 0x7f80000022227812 */ /* 0x000fe200078ec0ff */
[----:B------:R-:W1:Y:S01]  /*d300*/  MUFU.EX2 R3, R66 ;  /* 0x0000004200037308 */ /* 0x000e620000000800 */
[----:B------:R-:W-:Y:S01]  /*d310*/  SHF.L.U32 R57, R57, 0x17, RZ ;  /* 0x0000001739397819 */ /* 0x000fe200000006ff */
[----:B------:R-:W-:Y:S01]  /*d320*/  FFMA R59, -R44, 1.925963033500011079e-08, R59 ;  /* 0x32a570602c3b7823 */ /* 0x000fe2000000013b */
[----:B------:R-:W-:Y:S01]  /*d330*/  ISETP.GT.U32.AND P2, PT, R34, 0x1ffffff, PT ;  /* 0x01ffffff2200780c */ /* 0x000fe20003f44070 */
[----:B------:R-:W-:Y:S01]  /*d340*/  BSSY B1, `(.L_x_345) ;  /* 0x000002a000017945 */ /* 0x000fe20003800000 */
[----:B------:R-:W-:Y:S01]  /*d350*/  SHF.L.U32 R64, R64, 0x17, RZ ;  /* 0x0000001740407819 */ /* 0x000fe200000006ff */
[----:B--2---:R-:W-:Y:S01]  /*d360*/  FFMA R72, R57, R54, 1 ;  /* 0x3f80000039487423 */ /* 0x004fe20000000036 */
[----:B------:R-:W-:Y:S01]  /*d370*/  SHF.L.U32 R35, R35, 0x17, RZ ;  /* 0x0000001723237819 */ /* 0x000fe200000006ff */
[----:B------:R-:W2:Y:S01]  /*d380*/  MUFU.EX2 R56, R56 ;  /* 0x0000003800387308 */ /* 0x000ea20000000800 */
[----:B------:R-:W-:-:S02]  /*d390*/  SHF.L.U32 R38, R38, 0x17, RZ ;  /* 0x0000001726267819 */ /* 0x000fc400000006ff */
[----:B------:R-:W-:Y:S02]  /*d3a0*/  SHF.L.U32 R48, R48, 0x17, RZ ;  /* 0x0000001730307819 */ /* 0x000fe400000006ff */
[----:B------:R-:W-:Y:S01]  /*d3b0*/  SHF.L.U32 R49, R49, 0x17, RZ ;  /* 0x0000001731317819 */ /* 0x000fe200000006ff */
[----:B------:R-:W-:Y:S01]  /*d3c0*/  FFMA R73, R38, R47, 1 ;  /* 0x3f80000026497423 */ /* 0x000fe2000000002f */
[----:B------:R-:W-:Y:S01]  /*d3d0*/  SHF.L.U32 R52, R52, 0x17, RZ ;  /* 0x0000001734347819 */ /* 0x000fe200000006ff */
[----:B------:R3:W4:Y:S01]  /*d3e0*/  MUFU.EX2 R61, R60 ;  /* 0x0000003c003d7308 */ /* 0x0007220000000800 */
        /* <DEDUP_REMOVED lines=9> */
[----:B---3--:R-:W-:Y:S01]  /*d480*/  FFMA R60, R35, R36, 1 ;  /* 0x3f800000233c7423 */ /* 0x008fe20000000024 */
[----:B------:R-:W-:Y:S01]  /*d490*/  SHF.L.U32 R68, R68, 0x17, RZ ;  /* 0x0000001744447819 */ /* 0x000fe200000006ff */
[----:B------:R-:W-:Y:S01]  /*d4a0*/  FFMA R53, R52, R53, 1 ;  /* 0x3f80000034357423 */ /* 0x000fe20000000035 */
[----:B--2---:R-:W-:-:S03]  /*d4b0*/  FFMA R55, R55, R56, 1 ;  /* 0x3f80000037377423 */ /* 0x004fc60000000038 */
        /* <DEDUP_REMOVED lines=14> */
.L_x_346:
[----:B------:R-:W1:Y:S02]  /*d5a0*/  MUFU.RCP R48, R69 ;  /* 0x0000004500307308 */ /* 0x000e640000001000 */
[----:B-1----:R-:W-:-:S04]  /*d5b0*/  FFMA R0, R69, R48, -1 ;  /* 0xbf80000045007423 */ /* 0x002fc80000000030 */
[----:B------:R-:W-:-:S04]  /*d5c0*/  FADD.FTZ R3, -R0, -RZ ;  /* 0x800000ff00037221 */ /* 0x000fc80000010100 */
[----:B------:R-:W-:-:S07]  /*d5d0*/  FFMA R48, R48, R3, R48 ;  /* 0x0000000330307223 */ /* 0x000fce0000000030 */
.L_x_347:
[----:B------:R-:W-:Y:S05]  /*d5e0*/  BSYNC B1 ;  /* 0x0000000000017941 */ /* 0x000fea0003800000 */
.L_x_345:
        /* <DEDUP_REMOVED lines=10> */
.L_x_349:
[----:B------:R-:W1:Y:S02]  /*d690*/  MUFU.RCP R50, R71 ;  /* 0x0000004700327308 */ /* 0x000e640000001000 */
[----:B-1----:R-:W-:-:S04]  /*d6a0*/  FFMA R0, R71, R50, -1 ;  /* 0xbf80000047007423 */ /* 0x002fc80000000032 */
[----:B------:R-:W-:-:S04]  /*d6b0*/  FADD.FTZ R3, -R0, -RZ ;  /* 0x800000ff00037221 */ /* 0x000fc80000010100 */
[----:B------:R-:W-:-:S07]  /*d6c0*/  FFMA R50, R50, R3, R50 ;  /* 0x0000000332327223 */ /* 0x000fce0000000032 */
.L_x_350:
[----:B------:R-:W-:Y:S05]  /*d6d0*/  BSYNC B1 ;  /* 0x0000000000017941 */ /* 0x000fea0003800000 */
.L_x_348:
        /* <DEDUP_REMOVED lines=10> */
.L_x_352:
[----:B------:R-:W1:Y:S02]  /*d780*/  MUFU.RCP R47, R60 ;  /* 0x0000003c002f7308 */ /* 0x000e640000001000 */
[----:B-1----:R-:W-:-:S04]  /*d790*/  FFMA R0, R60, R47, -1 ;  /* 0xbf8000003c007423 */ /* 0x002fc8000000002f */
[----:B------:R-:W-:-:S04]  /*d7a0*/  FADD.FTZ R0, -R0, -RZ ;  /* 0x800000ff00007221 */ /* 0x000fc80000010100 */
[----:B------:R-:W-:-:S07]  /*d7b0*/  FFMA R47, R47, R0, R47 ;  /* 0x000000002f2f7223 */ /* 0x000fce000000002f */
.L_x_353:
[----:B------:R-:W-:Y:S05]  /*d7c0*/  BSYNC B1 ;  /* 0x0000000000017941 */ /* 0x000fea0003800000 */
.L_x_351:
        /* <DEDUP_REMOVED lines=10> */
.L_x_355:
[----:B------:R-:W1:Y:S02]  /*d870*/  MUFU.RCP R52, R73 ;  /* 0x0000004900347308 */ /* 0x000e640000001000 */
[----:B-1----:R-:W-:-:S04]  /*d880*/  FFMA R0, R73, R52, -1 ;  /* 0xbf80000049007423 */ /* 0x002fc80000000034 */
[----:B------:R-:W-:-:S04]  /*d890*/  FADD.FTZ R3, -R0, -RZ ;  /* 0x800000ff00037221 */ /* 0x000fc80000010100 */
[----:B------:R-:W-:-:S07]  /*d8a0*/  FFMA R52, R52, R3, R52 ;  /* 0x0000000334347223 */ /* 0x000fce0000000034 */
.L_x_356:
[----:B------:R-:W-:Y:S05]  /*d8b0*/  BSYNC B1 ;  /* 0x0000000000017941 */ /* 0x000fea0003800000 */
.L_x_354:
        /* <DEDUP_REMOVED lines=10> */
.L_x_358:
[----:B------:R-:W1:Y:S02]  /*d960*/  MUFU.RCP R49, R66 ;  /* 0x0000004200317308 */ /* 0x000e640000001000 */
[----:B-1----:R-:W-:-:S04]  /*d970*/  FFMA R0, R66, R49, -1 ;  /* 0xbf80000042007423 */ /* 0x002fc80000000031 */
[----:B------:R-:W-:-:S04]  /*d980*/  FADD.FTZ R0, -R0, -RZ ;  /* 0x800000ff00007221 */ /* 0x000fc80000010100 */
[----:B------:R-:W-:-:S07]  /*d990*/  FFMA R49, R49, R0, R49 ;  /* 0x0000000031317223 */ /* 0x000fce0000000031 */
.L_x_359:
[----:B------:R-:W-:Y:S05]  /*d9a0*/  BSYNC B1 ;  /* 0x0000000000017941 */ /* 0x000fea0003800000 */
.L_x_357:
        /* <DEDUP_REMOVED lines=10> */
.L_x_361:
[----:B------:R-:W1:Y:S02]  /*da50*/  MUFU.RCP R54, R75 ;  /* 0x0000004b00367308 */ /* 0x000e640000001000 */
[----:B-1----:R-:W-:-:S04]  /*da60*/  FFMA R0, R75, R54, -1 ;  /* 0xbf8000004b007423 */ /* 0x002fc80000000036 */
[----:B------:R-:W-:-:S04]  /*da70*/  FADD.FTZ R3, -R0, -RZ ;  /* 0x800000ff00037221 */ /* 0x000fc80000010100 */
[----:B------:R-:W-:-:S07]  /*da80*/  FFMA R54, R54, R3, R54 ;  /* 0x0000000336367223 */ /* 0x000fce0000000036 */
.L_x_362:
[----:B------:R-:W-:Y:S05]  /*da90*/  BSYNC B1 ;  /* 0x0000000000017941 */ /* 0x000fea0003800000 */
.L_x_360:
        /* <DEDUP_REMOVED lines=10> */
.L_x_364:
[----:B------:R-:W1:Y:S02]  /*db40*/  MUFU.RCP R51, R70 ;  /* 0x0000004600337308 */ /* 0x000e640000001000 */
[----:B-1----:R-:W-:-:S04]  /*db50*/  FFMA R0, R70, R51, -1 ;  /* 0xbf80000046007423 */ /* 0x002fc80000000033 */
[----:B------:R-:W-:-:S04]  /*db60*/  FADD.FTZ R0, -R0, -RZ ;  /* 0x800000ff00007221 */ /* 0x000fc80000010100 */
[----:B------:R-:W-:-:S07]  /*db70*/  FFMA R51, R51, R0, R51 ;  /* 0x0000000033337223 */ /* 0x000fce0000000033 */
.L_x_365:
[----:B------:R-:W-:Y:S05]  /*db80*/  BSYNC B1 ;  /* 0x0000000000017941 */ /* 0x000fea0003800000 */
.L_x_363:
        /* <DEDUP_REMOVED lines=10> */
.L_x_367:
[----:B------:R-:W1:Y:S02]  /*dc30*/  MUFU.RCP R56, R53 ;  /* 0x0000003500387308 */ /* 0x000e640000001000 */
[----:B-1----:R-:W-:-:S04]  /*dc40*/  FFMA R0, R53, R56, -1 ;  /* 0xbf80000035007423 */ /* 0x002fc80000000038 */
[----:B------:R-:W-:-:S04]  /*dc50*/  FADD.FTZ R3, -R0, -RZ ;  /* 0x800000ff00037221 */ /* 0x000fc80000010100 */
[----:B------:R-:W-:-:S07]  /*dc60*/  FFMA R56, R56, R3, R56 ;  /* 0x0000000338387223 */ /* 0x000fce0000000038 */
.L_x_368:
[----:B------:R-:W-:Y:S05]  /*dc70*/  BSYNC B1 ;  /* 0x0000000000017941 */ /* 0x000fea0003800000 */
.L_x_366:
        /* <DEDUP_REMOVED lines=10> */
.L_x_370:
[----:B------:R-:W1:Y:S02]  /*dd20*/  MUFU.RCP R58, R55 ;  /* 0x00000037003a7308 */ /* 0x000e640000001000 */
[----:B-1----:R-:W-:-:S04]  /*dd30*/  FFMA R0, R55, R58, -1 ;  /* 0xbf80000037007423 */ /* 0x002fc8000000003a */
[----:B------:R-:W-:-:S04]  /*dd40*/  FADD.FTZ R3, -R0, -RZ ;  /* 0x800000ff00037221 */ /* 0x000fc80000010100 */
[----:B------:R-:W-:-:S07]  /*dd50*/  FFMA R58, R58, R3, R58 ;  /* 0x000000033a3a7223 */ /* 0x000fce000000003a */
.L_x_371:
[----:B------:R-:W-:Y:S05]  /*dd60*/  BSYNC B1 ;  /* 0x0000000000017941 */ /* 0x000fea0003800000 */
.L_x_369:
        /* <DEDUP_REMOVED lines=10> */
.L_x_373:
[----:B------:R-:W1:Y:S02]  /*de10*/  MUFU.RCP R53, R72 ;  /* 0x0000004800357308 */ /* 0x000e640000001000 */
[----:B-1----:R-:W-:-:S04]  /*de20*/  FFMA R0, R72, R53, -1 ;  /* 0xbf80000048007423 */ /* 0x002fc80000000035 */
[----:B------:R-:W-:-:S04]  /*de30*/  FADD.FTZ R0, -R0, -RZ ;  /* 0x800000ff00007221 */ /* 0x000fc80000010100 */
[----:B------:R-:W-:-:S07]  /*de40*/  FFMA R53, R53, R0, R53 ;  /* 0x0000000035357223 */ /* 0x000fce0000000035 */
.L_x_374:
[----:B------:R-:W-:Y:S05]  /*de50*/  BSYNC B1 ;  /* 0x0000000000017941 */ /* 0x000fea0003800000 */
.L_x_372:
        /* <DEDUP_REMOVED lines=10> */
.L_x_376:
[----:B------:R-:W1:Y:S02]  /*df00*/  MUFU.RCP R60, R61 ;  /* 0x0000003d003c7308 */ /* 0x000e640000001000 */
[----:B-1----:R-:W-:-:S04]  /*df10*/  FFMA R0, R61, R60, -1 ;  /* 0xbf8000003d007423 */ /* 0x002fc8000000003c */
[----:B------:R-:W-:-:S04]  /*df20*/  FADD.FTZ R3, -R0, -RZ ;  /* 0x800000ff00037221 */ /* 0x000fc80000010100 */
[----:B------:R-:W-:-:S07]  /*df30*/  FFMA R60, R60, R3, R60 ;  /* 0x000000033c3c7223 */ /* 0x000fce000000003c */
.L_x_377:
[----:B------:R-:W-:Y:S05]  /*df40*/  BSYNC B1 ;  /* 0x0000000000017941 */ /* 0x000fea0003800000 */
.L_x_375:
        /* <DEDUP_REMOVED lines=10> */
.L_x_379:
[----:B------:R-:W1:Y:S02]  /*dff0*/  MUFU.RCP R55, R62 ;  /* 0x0000003e00377308 */ /* 0x000e640000001000 */
[----:B-1----:R-:W-:-:S04]  /*e000*/  FFMA R0, R62, R55, -1 ;  /* 0xbf8000003e007423 */ /* 0x002fc80000000037 */
[----:B------:R-:W-:-:S04]  /*e010*/  FADD.FTZ R0, -R0, -RZ ;  /* 0x800000ff00007221 */ /* 0x000fc80000010100 */
[----:B------:R-:W-:-:S07]  /*e020*/  FFMA R55, R55, R0, R55 ;  /* 0x0000000037377223 */ /* 0x000fce0000000037 */
.L_x_380:
[----:B------:R-:W-:Y:S05]  /*e030*/  BSYNC B1 ;  /* 0x0000000000017941 */ /* 0x000fea0003800000 */
.L_x_378:
        /* <DEDUP_REMOVED lines=10> */
.L_x_382:
[----:B------:R-:W1:Y:S02]  /*e0e0*/  MUFU.RCP R62, R57 ;  /* 0x00000039003e7308 */ /* 0x000e640000001000 */
[----:B-1----:R-:W-:-:S04]  /*e0f0*/  FFMA R0, R57, R62, -1 ;  /* 0xbf80000039007423 */ /* 0x002fc8000000003e */
[----:B------:R-:W-:-:S04]  /*e100*/  FADD.FTZ R3, -R0, -RZ ;  /* 0x800000ff00037221 */ /* 0x000fc80000010100 */
[----:B------:R-:W-:-:S07]  /*e110*/  FFMA R62, R62, R3, R62 ;  /* 0x000000033e3e7223 */ /* 0x000fce000000003e */
.L_x_383:
[----:B------:R-:W-:Y:S05]  /*e120*/  BSYNC B1 ;  /* 0x0000000000017941 */ /* 0x000fea0003800000 */
.L_x_381:
        /* <DEDUP_REMOVED lines=10> */
.L_x_385:
[----:B------:R-:W1:Y:S02]  /*e1d0*/  MUFU.RCP R57, R64 ;  /* 0x0000004000397308 */ /* 0x000e640000001000 */
[----:B-1----:R-:W-:-:S04]  /*e1e0*/  FFMA R0, R64, R57, -1 ;  /* 0xbf80000040007423 */ /* 0x002fc80000000039 */
[----:B------:R-:W-:-:S04]  /*e1f0*/  FADD.FTZ R0, -R0, -RZ ;  /* 0x800000ff00007221 */ /* 0x000fc80000010100 */
[----:B------:R-:W-:-:S07]  /*e200*/  FFMA R57, R57, R0, R57 ;  /* 0x0000000039397223 */ /* 0x000fce0000000039 */
.L_x_386:
[----:B------:R-:W-:Y:S05]  /*e210*/  BSYNC B1 ;  /* 0x0000000000017941 */ /* 0x000fea0003800000 */
.L_x_384:
        /* <DEDUP_REMOVED lines=10> */
.L_x_388:
[----:B------:R-:W1:Y:S02]  /*e2c0*/  MUFU.RCP R64, R67 ;  /* 0x0000004300407308 */ /* 0x000e640000001000 */
[----:B-1----:R-:W-:-:S04]  /*e2d0*/  FFMA R0, R67, R64, -1 ;  /* 0xbf80000043007423 */ /* 0x002fc80000000040 */
[----:B------:R-:W-:-:S04]  /*e2e0*/  FADD.FTZ R3, -R0, -RZ ;  /* 0x800000ff00037221 */ /* 0x000fc80000010100 */
[----:B------:R-:W-:-:S07]  /*e2f0*/  FFMA R64, R64, R3, R64 ;  /* 0x0000000340407223 */ /* 0x000fce0000000040 */
.L_x_389:
[----:B------:R-:W-:Y:S05]  /*e300*/  BSYNC B1 ;  /* 0x0000000000017941 */ /* 0x000fea0003800000 */
.L_x_387:
        /* <DEDUP_REMOVED lines=9> */
.L_x_391:
[----:B------:R-:W1:Y:S02]  /*e3a0*/  MUFU.RCP R0, R59 ;  /* 0x0000003b00007308 */ /* 0x000e640000001000 */
[----:B-1----:R-:W-:-:S04]  /*e3b0*/  FFMA R3, R59, R0, -1 ;  /* 0xbf8000003b037423 */ /* 0x002fc80000000000 */
[----:B------:R-:W-:-:S04]  /*e3c0*/  FADD.FTZ R3, -R3, -RZ ;  /* 0x800000ff03037221 */ /* 0x000fc80000010100 */
[----:B------:R-:W-:-:S07]  /*e3d0*/  FFMA R0, R0, R3, R0 ;  /* 0x0000000300007223 */ /* 0x000fce0000000000 */
.L_x_392:
[----:B------:R-:W-:Y:S05]  /*e3e0*/  BSYNC B1 ;  /* 0x0000000000017941 */ /* 0x000fea0003800000 */
.L_x_390:
        /* <DEDUP_REMOVED lines=45> */
.L_x_394:
[----:B------:R-:W-:Y:S05]  /*e6c0*/  BSYNC B0 ;  /* 0x0000000000007941 */ /* 0x000fea0003800000 */
.L_x_393:
[----:B------:R-:W-:Y:S06]  /*e6d0*/  BAR.SYNC.DEFER_BLOCKING 0x1, 0x100 ;  /* 0x0044000000007b1d */ /* 0x000fec0000010000 */
[----:B------:R-:W-:Y:S04]  /*e6e0*/  BSSY B0, `(.L_x_395) ;  /* 0x000000a000007945 */ /* 0x000fe80003800000 */
[----:B------:R-:W-:Y:S05]  /*e6f0*/  @P0 BRA `(.L_x_396) ;  /* 0x0000000000200947 */ /* 0x000fea0003800000 */
[----:B------:R-:W-:-:S06]  /*e700*/  UISETP.NE.AND UP0, UPT, UR45, 0x3, UPT ;  /* 0x000000032d00788c */ /* 0x000fcc000bf05270 */
[----:B------:R-:W-:-:S13]  /*e710*/  PLOP3.LUT P2, PT, PT, PT, UP0, 0x80, 0x0 ;  /* 0x000000000000781c */ /* 0x000fda0003f4f008 */
[----:B------:R-:W-:Y:S05]  /*e720*/  @!P2 BRA `(.L_x_397) ;  /* 0x000000000004a947 */ /* 0x000fea0003800000 */
[----:B------:R-:W-:Y:S01]  /*e730*/  BPT.TRAP 0x1 ;  /* 0x000000040000795c */ /* 0x000fe20000300000 */
.L_x_397:
[----:B------:R-:W-:-:S04]  /*e740*/  ULEA UR4, UR8, UR53, 0x3 ;  /* 0x0000003508047291 */ /* 0x000fc8000f8e183f */
[----:B------:R-:W-:-:S04]  /*e750*/  UIADD3 UR4, UR4, 0x60, URZ ;  /* 0x0000006004047890 */ /* 0x000fc8000fffe03f */
[----:B------:R-:W-:-:S09]  /*e760*/  UPRMT UR4, UR54, 0x654, UR4 ;  /* 0x0000065436047896 */ /* 0x000fd20008000004 */
[----:B------:R-:W-:Y:S03]  /*e770*/  SYNCS.ARRIVE.TRANS64.RED.A1T0 RZ, [UR4], RZ ;  /* 0x000000ffffff79a7 */ /* 0x000fe60008100404 */
.L_x_396:
[----:B------:R-:W-:Y:S05]  /*e780*/  BSYNC B0 ;  /* 0x0000000000007941 */ /* 0x000fea0003800000 */
.L_x_395:
        /* <DEDUP_REMOVED lines=9> */
.L_x_400:
[C---:B------:R-:W-:Y:S01]  /*e820*/  LEA R0, R12.reuse, UR53, 0x3 ;  /* 0x000000350c007c11 */ /* 0x040fe2000f8e18ff */
[----:B------:R-:W-:Y:S01]  /*e830*/  BSSY B1, `(.L_x_401) ;  /* 0x0000006000017945 */ /* 0x000fe20003800000 */
[----:B------:R-:W-:Y:S02]  /*e840*/  SHF.L.U32 R3, R19, 0x1f, RZ ;  /* 0x0000001f13037819 */ /* 0x000fe400000006ff */
[----:B-1----:R-:W-:Y:S02]  /*e850*/  @!P1 LEA R20, R12, R15, 0xd ;  /* 0x0000000f0c149211 */ /* 0x002fe400078e68ff */
[----:B------:R-:W1:Y:S02]  /*e860*/  SYNCS.PHASECHK.TRANS64.TRYWAIT P2, [R0+URZ+0x40], R3 ;  /* 0x00004003000075a7 */ /* 0x000e64000804017f */
[----:B------:R-:W-:Y:S01]  /*e870*/  @!P1 LEA R13, R155, R20, 0x1 ;  /* 0x000000149b0d9211 */ /* 0x000fe200078e08ff */
[----:B-1----:R-:W-:Y:S06]  /*e880*/  @!P2 BRA `(.L_x_402) ;  /* 0x000000780018a947 */ /* 0x002fec0003800000 */
.L_x_620:
[----:B------:R-:W-:Y:S05]  /*e890*/  BSYNC B1 ;  /* 0x0000000000017941 */ /* 0x000fea0003800000 */
.L_x_401:
        /* <DEDUP_REMOVED lines=8> */
.L_x_399:
[----:B------:R-:W-:Y:S05]  /*e920*/  BSYNC B0 ;  /* 0x0000000000007941 */ /* 0x000fea0003800000 */
.L_x_398:
[--C-:B---3--:R-:W-:Y:S02]  /*e930*/  HADD2.F32 R13, -RZ, R4.reuse.H0_H0 ;  /* 0x20000004ff0d7230 */ /* 0x108fe40000004100 */
[C---:B------:R-:W-:Y:S01]  /*e940*/  FMUL R120, R154.reuse, R120 ;  /* 0x000000789a787220 */ /* 0x040fe20000400000 */
[----:B------:R-:W-:Y:S02]  /*e950*/  HADD2.F32 R3, -RZ, R4.H1_H1 ;  /* 0x30000004ff037230 */ /* 0x000fe40000004100 */
[C---:B-1----:R-:W-:Y:S01]  /*e960*/  FMUL R20, R154.reuse, R121 ;  /* 0x000000799a147220 */ /* 0x042fe20000400000 */
[----:B------:R-:W-:Y:S01]  /*e970*/  MOV R66, 0x3bbb989d ;  /* 0x3bbb989d00427802 */ /* 0x000fe20000000f00 */
[C---:B------:R-:W-:Y:S01]  /*e980*/  FFMA R13, R153.reuse, R13, R120 ;  /* 0x0000000d990d7223 */ /* 0x040fe20000000078 */
[----:B------:R-:W-:Y:S01]  /*e990*/  FMUL R30, R154, R125 ;  /* 0x0000007d9a1e7220 */ /* 0x000fe20000400000 */
[----:B------:R-:W-:Y:S01]  /*e9a0*/  FFMA R20, R153, R3, R20 ;  /* 0x0000000399147223 */ /* 0x000fe20000000014 */
[----:B------:R-:W-:Y:S01]  /*e9b0*/  HADD2.F32 R3, -RZ, R6.H1_H1 ;  /* 0x30000006ff037230 */ /* 0x000fe20000004100 */
[----:B------:R-:W-:Y:S01]  /*e9c0*/  MOV R69, 0x437c0000 ;  /* 0x437c000000457802 */ /* 0x000fe20000000f00 */
[----:B------:R-:W-:-:S02]  /*e9d0*/  HADD2.F32 R25, -RZ, R5.H0_H0 ;  /* 0x20000005ff197230 */ /* 0x000fc40000004100 */
[----:B------:R-:W-:Y:S01]  /*e9e0*/  FFMA.SAT R0, -R13, R66, 0.5 ;  /* 0x3f0000000d007423 */ /* 0x000fe20000002142 */
[C---:B------:R-:W-:Y:S01]  /*e9f0*/  FMUL R122, R154.reuse, R122 ;  /* 0x0000007a9a7a7220 */ /* 0x040fe20000400000 */
[----:B------:R-:W-:Y:S02]  /*ea00*/  HADD2.F32 R26, -RZ, R7.H1_H1 ;  /* 0x30000007ff1a7230 */ /* 0x000fe40000004100 */
[----:B------:R-:W-:Y:S01]  /*ea10*/  FMUL R32, R154, R127 ;  /* 0x0000007f9a207220 */ /* 0x000fe20000400000 */
[C---:B------:R-:W-:Y:S01]  /*ea20*/  FFMA R30, R153.reuse, R3, R30 ;  /* 0x00000003991e7223 */ /* 0x040fe2000000001e */
[----:B------:R-:W-:Y:S01]  /*ea30*/  FFMA.RM R3, R0, R69, 12582913 ;  /* 0x4b40000100037423 */ /* 0x000fe20000004045 */
[----:B------:R-:W-:Y:S02]  /*ea40*/  HADD2.F32 R27, -RZ, R5.H1_H1 ;  /* 0x30000005ff1b7230 */ /* 0x000fe40000004100 */
[C---:B------:R-:W-:Y:S01]  /*ea50*/  FFMA R25, R153.reuse, R25, R122 ;  /* 0x0000001999197223 */ /* 0x040fe2000000007a */
        /* <DEDUP_REMOVED lines=9> */
[----:B----4-:R-:W-:Y:S02]  /*eaf0*/  HADD2.F32 R39, -RZ, R8.H1_H1 ;  /* 0x30000008ff277230 */ /* 0x010fe40000004100 */
        /* <DEDUP_REMOVED lines=26> */
[----:B------:R-:W-:Y:S01]  /*eca0*/  FFMA.SAT R43, -R30, R66, 0.5 ;  /* 0x3f0000001e2b7423 */ /* 0x000fe20000002142 */
[----:B------:R1:W2:Y:S01]  /*ecb0*/  MUFU.EX2 R34, R35 ;  /* 0x0000002300227308 */ /* 0x0002a20000000800 */
[----:B------:R-:W-:Y:S01]  /*ecc0*/  FFMA R42, -R29, 1.4426950216293334961, -R42 ;  /* 0x3fb8aa3b1d2a7823 */ /* 0x000fe2000000092a */
[----:B------:R-:W-:Y:S02]  /*ecd0*/  HADD2.F32 R33, -RZ, R8.H0_H0 ;  /* 0x20000008ff217230 */ /* 0x000fe40000004100 */
[----:B------:R-:W-:Y:S01]  /*ece0*/  FFMA.RM R48, R43, R69, 12582913 ;  /* 0x4b4000012b307423 */ /* 0x000fe20000004045 */
[C---:B------:R-:W-:Y:S01]  /*ecf0*/  FMUL R128, R154.reuse, R128 ;  /* 0x000000809a807220 */ /* 0x040fe20000400000 */
[----:B------:R-:W-:Y:S01]  /*ed00*/  FFMA R43, -R29, 1.925963033500011079e-08, R42 ;  /* 0x32a570601d2b7823 */ /* 0x000fe2000000012a */
[----:B------:R-:W-:Y:S01]  /*ed10*/  FMUL R42, R154, R132 ;  /* 0x000000849a2a7220 */ /* 0x000fe20000400000 */
[----:B------:R-:W-:Y:S01]  /*ed20*/  FADD R45, R48, -12583039 ;  /* 0xcb40007f302d7421 */ /* 0x000fe20000000000 */
[C---:B------:R-:W-:Y:S01]  /*ed30*/  FFMA R33, R153.reuse, R33, R128 ;  /* 0x0000002199217223 */ /* 0x040fe20000000080 */
[----:B-1----:R-:W-:Y:S01]  /*ed40*/  FFMA R35, -R28, 1.925963033500011079e-08, R41 ;  /* 0x32a570601c237823 */ /* 0x002fe20000000129 */
[----:B------:R-:W-:Y:S01]  /*ed50*/  FFMA R41, R153, R44, R0 ;  /* 0x0000002c99297223 */ /* 0x000fe20000000000 */
[----:B------:R-:W-:Y:S01]  /*ed60*/  FFMA.SAT R0, -R31, R66, 0.5 ;  /* 0x3f0000001f007423 */ /* 0x000fe20000002142 */
[----:B------:R-:W-:-:S02]  /*ed70*/  HADD2.F32 R44, -RZ, R10.H0_H0 ;  /* 0x2000000aff2c7230 */ /* 0x000fc40000004100 */
[----:B------:R-:W-:Y:S01]  /*ed80*/  FFMA.SAT R54, -R33, R66, 0.5 ;  /* 0x3f00000021367423 */ /* 0x000fe20000002142 */
[----:B------:R-:W-:Y:S02]  /*ed90*/  HADD2.F32 R55, -RZ, R10.H1_H1 ;  /* 0x3000000aff377230 */ /* 0x000fe40000004100 */
[-C--:B------:R-:W-:Y:S01]  /*eda0*/  FFMA.RM R50, R0, R69.reuse, 12582913 ;  /* 0x4b40000100327423 */ /* 0x080fe20000004045 */
[----:B------:R-:W-:Y:S01]  /*edb0*/  FFMA R45, -R30, 1.4426950216293334961, -R45 ;  /* 0x3fb8aa3b1e2d7823 */ /* 0x000fe2000000092d */
[----:B------:R-:W-:Y:S01]  /*edc0*/  FFMA R42, R153, R44, R42 ;  /* 0x0000002c992a7223 */ /* 0x000fe2000000002a */
[----:B------:R-:W-:Y:S01]  /*edd0*/  FFMA.SAT R44, -R32, R66, 0.5 ;  /* 0x3f000000202c7423 */ /* 0x000fe20000002142 */
[----:B------:R-:W-:Y:S01]  /*ede0*/  FADD R0, R50, -12583039 ;  /* 0xcb40007f32007421 */ /* 0x000fe20000000000 */
[-C--:B------:R-:W-:Y:S01]  /*edf0*/  FFMA.RM R54, R54, R69.reuse, 12582913 ;  /* 0x4b40000136367423 */ /* 0x080fe20000004045 */
[----:B------:R1:W-:Y:S01]  /*ee00*/  MUFU.EX2 R47, R43 ;  /* 0x0000002b002f7308 */ /* 0x0003e20000000800 */
[----:B------:R-:W-:Y:S01]  /*ee10*/  FFMA.RM R52, R44, R69, 12582913 ;  /* 0x4b4000012c347423 */ /* 0x000fe20000004045 */
[----:B------:R-:W-:Y:S01]  /*ee20*/  FFMA R44, -R31, 1.4426950216293334961, -R0 ;  /* 0x3fb8aa3b1f2c7823 */ /* 0x000fe20000000900 */
[----:B------:R-:W-:Y:S01]  /*ee30*/  FMUL R0, R154, R133 ;  /* 0x000000859a007220 */ /* 0x000fe20000400000 */
[----:B------:R-:W-:Y:S01]  /*ee40*/  FFMA R26, -R13, 1.925963033500011079e-08, R26 ;  /* 0x32a570600d1a7823 */ /* 0x000fe2000000011a */
[----:B------:R-:W-:Y:S01]  /*ee50*/  FFMA R45, -R30, 1.925963033500011079e-08, R45 ;  /* 0x32a570601e2d7823 */ /* 0x000fe2000000012d */
[----:B------:R-:W-:Y:S01]  /*ee60*/  FFMA R51, -R31, 1.925963033500011079e-08, R44 ;  /* 0x32a570601f337823 */ /* 0x000fe2000000012c */
[----:B------:R-:W-:-:S02]  /*ee70*/  HADD2.F32 R57, -RZ, R11.H0_H0 ;  /* 0x2000000bff397230 */ /* 0x000fc40000004100 */
[----:B------:R-:W-:Y:S01]  /*ee80*/  FMUL R44, R154, R134 ;  /* 0x000000869a2c7220 */ /* 0x000fe20000400000 */
[----:B-1----:R-:W-:Y:S01]  /*ee90*/  FFMA R43, R153, R55, R0 ;  /* 0x00000037992b7223 */ /* 0x002fe20000000000 */
[-C--:B------:R-:W-:Y:S01]  /*eea0*/  FFMA.SAT R55, -R39, R66.reuse, 0.5 ;  /* 0x3f00000027377423 */ /* 0x080fe20000002142 */
[----:B------:R-:W-:Y:S01]  /*eeb0*/  FADD R0, R54, -12583039 ;  /* 0xcb40007f36007421 */ /* 0x000fe20000000000 */
[----:B------:R-:W1:Y:S01]  /*eec0*/  MUFU.EX2 R26, R26 ;  /* 0x0000001a001a7308 */ /* 0x000e620000000800 */
[----:B------:R-:W-:Y:S02]  /*eed0*/  HADD2.F32 R61, -RZ, R11.H1_H1 ;  /* 0x3000000bff3d7230 */ /* 0x000fe40000004100 */
[----:B------:R-:W-:Y:S01]  /*eee0*/  FFMA.RM R56, R55, R69, 12582913 ;  /* 0x4b40000137387423 */ /* 0x000fe20000004045 */
[----:B------:R-:W-:Y:S01]  /*eef0*/  FFMA R0, -R33, 1.4426950216293334961, -R0 ;  /* 0x3fb8aa3b21007823 */ /* 0x000fe20000000900 */
[----:B------:R-:W-:Y:S01]  /*ef00*/  FFMA R44, R153, R57, R44 ;  /* 0x00000039992c7223 */ /* 0x000fe2000000002c */
[-C--:B------:R-:W-:Y:S01]  /*ef10*/  FFMA.SAT R63, -R43, R66.reuse, 0.5 ;  /* 0x3f0000002b3f7423 */ /* 0x080fe20000002142 */
[----:B------:R-:W-:Y:S01]  /*ef20*/  FADD R58, R56, -12583039 ;  /* 0xcb40007f383a7421 */ /* 0x000fe20000000000 */
[----:B------:R-:W-:Y:S01]  /*ef30*/  FFMA R55, -R33, 1.925963033500011079e-08, R0 ;  /* 0x32a5706021377823 */ /* 0x000fe20000000100 */
[----:B------:R3:W-:Y:S01]  /*ef40*/  MUFU.EX2 R49, R45 ;  /* 0x0000002d00317308 */ /* 0x0007e20000000800 */
[----:B------:R-:W-:Y:S01]  /*ef50*/  FMUL R0, R154, R135 ;  /* 0x000000879a007220 */ /* 0x000fe20000400000 */
[----:B------:R-:W-:Y:S01]  /*ef60*/  FFMA R58, -R39, 1.4426950216293334961, -R58 ;  /* 0x3fb8aa3b273a7823 */ /* 0x000fe2000000093a */
[-C--:B------:R-:W-:Y:S01]  /*ef70*/  FFMA.SAT R60, -R41, R66.reuse, 0.5 ;  /* 0x3f000000293c7423 */ /* 0x080fe20000002142 */
[-C--:B------:R-:W-:Y:S01]  /*ef80*/  FFMA.SAT R62, -R42, R66.reuse, 0.5 ;  /* 0x3f0000002a3e7423 */ /* 0x080fe20000002142 */
[-C--:B------:R-:W-:Y:S01]  /*ef90*/  FFMA.SAT R65, -R44, R66.reuse, 0.5 ;  /* 0x3f0000002c417423 */ /* 0x080fe20000002142 */
[----:B------:R-:W-:Y:S01]  /*efa0*/  FFMA R58, -R39, 1.925963033500011079e-08, R58 ;  /* 0x32a57060273a7823 */ /* 0x000fe2000000013a */
[----:B------:R-:W-:Y:S01]  /*efb0*/  SHF.L.U32 R3, R3, 0x17, RZ ;  /* 0x0000001703037819 */ /* 0x000fe200000006ff */
[-C--:B------:R-:W-:Y:S01]  /*efc0*/  FFMA.RM R60, R60, R69.reuse, 12582913 ;  /* 0x4b4000013c3c7423 */ /* 0x080fe20000004045 */
[----:B---3--:R-:W-:Y:S01]  /*efd0*/  FFMA.SAT R45, -R40, R66, 0.5 ;  /* 0x3f000000282d7423 */ /* 0x008fe20000002142 */
[-C--:B------:R-:W-:Y:S01]  /*efe0*/  FFMA.RM R64, R62, R69.reuse, 12582913 ;  /* 0x4b4000013e407423 */ /* 0x080fe20000004045 */
[----:B------:R-:W-:Y:S01]  /*eff0*/  SHF.L.U32 R27, R27, 0x17, RZ ;  /* 0x000000171b1b7819 */ /* 0x000fe200000006ff */
[----:B------:R-:W-:Y:S01]  /*f000*/  FADD R53, R52, -12583039 ;  /* 0xcb40007f34357421 */ /* 0x000fe20000000000 */
[----:B------:R-:W-:Y:S01]  /*f010*/  FFMA.RM R59, R45, R69, 12582913 ;  /* 0x4b4000012d3b7423 */ /* 0x000fe20000004045 */
[----:B------:R-:W-:Y:S01]  /*f020*/  FFMA R45, R153, R61, R0 ;  /* 0x0000003d992d7223 */ /* 0x000fe20000000000 */
[----:B------:R-:W-:Y:S01]  /*f030*/  FADD R0, R60, -12583039 ;  /* 0xcb40007f3c007421 */ /* 0x000fe20000000000 */
[----:B--2---:R-:W-:Y:S01]  /*f040*/  FFMA R68, R27, R34, 1 ;  /* 0x3f8000001b447423 */ /* 0x004fe20000000022 */
[----:B------:R-:W-:Y:S01]  /*f050*/  FADD R57, R59, -12583039 ;  /* 0xcb40007f3b397421 */ /* 0x000fe20000000000 */
[----:B------:R-:W-:Y:S01]  /*f060*/  FFMA.SAT R67, -R45, R66, 0.5 ;  /* 0x3f0000002d437423 */ /* 0x000fe20000002142 */
[-C--:B------:R-:W-:Y:S01]  /*f070*/  FFMA.RM R66, R63, R69.reuse, 12582913 ;  /* 0x4b4000013f427423 */ /* 0x080fe20000004045 */
[----:B------:R-:W-:Y:S01]  /*f080*/  FADD R63, R64, -12583039 ;  /* 0xcb40007f403f7421 */ /* 0x000fe20000000000 */
[----:B------:R-:W-:Y:S01]  /*f090*/  FFMA R61, -R40, 1.4426950216293334961, -R57 ;  /* 0x3fb8aa3b283d7823 */ /* 0x000fe20000000939 */
[-C--:B------:R-:W-:Y:S01]  /*f0a0*/  FFMA.RM R67, R67, R69.reuse, 12582913 ;  /* 0x4b40000143437423 */ /* 0x080fe20000004045 */
[----:B------:R2:W-:Y:S01]  /*f0b0*/  MUFU.EX2 R57, R58 ;  /* 0x0000003a00397308 */ /* 0x0005e20000000800 */
[----:B------:R-:W-:Y:S01]  /*f0c0*/  FFMA R53, -R32, 1.4426950216293334961, -R53 ;  /* 0x3fb8aa3b20357823 */ /* 0x000fe20000000935 */
[----:B------:R-:W-:Y:S01]  /*f0d0*/  FFMA R62, -R41, 1.4426950216293334961, -R0 ;  /* 0x3fb8aa3b293e7823 */ /* 0x000fe20000000900 */
[----:B------:R-:W-:Y:S01]  /*f0e0*/  FADD R34, R67, -12583039 ;  /* 0xcb40007f43227421 */ /* 0x000fe20000000000 */
[----:B------:R-:W-:Y:S01]  /*f0f0*/  FFMA R61, -R40, 1.925963033500011079e-08, R61 ;  /* 0x32a57060283d7823 */ /* 0x000fe2000000013d */
[----:B------:R-:W-:Y:S01]  /*f100*/  FFMA R53, -R32, 1.925963033500011079e-08, R53 ;  /* 0x32a5706020357823 */ /* 0x000fe20000000135 */
[----:B------:R-:W-:Y:S01]  /*f110*/  FFMA R62, -R41, 1.925963033500011079e-08, R62 ;  /* 0x32a57060293e7823 */ /* 0x000fe2000000013e */
[----:B------:R-:W-:Y:S01]  /*f120*/  FFMA R34, -R45, 1.4426950216293334961, -R34 ;  /* 0x3fb8aa3b2d227823 */ /* 0x000fe20000000922 */
[----:B------:R-:W3:Y:S01]  /*f130*/  MUFU.EX2 R0, R61 ;  /* 0x0000003d00007308 */ /* 0x000ee20000000800 */
[----:B--2---:R-:W-:Y:S01]  /*f140*/  FFMA.RM R58, R65, R69, 12582913 ;  /* 0x4b400001413a7423 */ /* 0x004fe20000004045 */
[----:B-1----:R-:W-:Y:S01]  /*f150*/  FFMA R69, R3, R26, 1 ;  /* 0x3f80000003457423 */ /* 0x002fe2000000001a */
[----:B------:R-:W-:Y:S01]  /*f160*/  FADD R26, R66, -12583039 ;  /* 0xcb40007f421a7421 */ /* 0x000fe20000000000 */
[----:B------:R-:W-:Y:S01]  /*f170*/  FFMA R65, -R42, 1.4426950216293334961, -R63 ;  /* 0x3fb8aa3b2a417823 */ /* 0x000fe2000000093f */
[----:B------:R-:W-:Y:S01]  /*f180*/  FADD R3, R58, -12583039 ;  /* 0xcb40007f3a037421 */ /* 0x000fe20000000000 */
[----:B------:R-:W-:Y:S01]  /*f190*/  FFMA R34, -R45, 1.925963033500011079e-08, R34 ;  /* 0x32a570602d227823 */ /* 0x000fe20000000122 */
[C---:B------:R-:W-:Y:S01]  /*f1a0*/  FFMA R26, -R43.reuse, 1.4426950216293334961, -R26 ;  /* 0x3fb8aa3b2b1a7823 */ /* 0x040fe2000000091a */
[----:B------:R-:W-:Y:S01]  /*f1b0*/  FFMA R65, -R42, 1.925963033500011079e-08, R65 ;  /* 0x32a570602a417823 */ /* 0x000fe20000000141 */
[C---:B------:R-:W-:Y:S01]  /*f1c0*/  FFMA R27, -R44.reuse, 1.4426950216293334961, -R3 ;  /* 0x3fb8aa3b2c1b7823 */ /* 0x040fe20000000903 */
[----:B------:R-:W1:Y:S01]  /*f1d0*/  MUFU.EX2 R37, R37 ;  /* 0x0000002500257308 */ /* 0x000e620000000800 */
[----:B------:R-:W-:Y:S01]  /*f1e0*/  FFMA R26, -R43, 1.925963033500011079e-08, R26 ;  /* 0x32a570602b1a7823 */ /* 0x000fe2000000011a */
[----:B------:R-:W-:Y:S01]  /*f1f0*/  SHF.L.U32 R59, R59, 0x17, RZ ;  /* 0x000000173b3b7819 */ /* 0x000fe200000006ff */
[----:B------:R-:W-:Y:S01]  /*f200*/  FFMA R27, -R44, 1.925963033500011079e-08, R27 ;  /* 0x32a570602c1b7823 */ /* 0x000fe2000000011b */
[----:B------:R-:W-:Y:S01]  /*f210*/  SHF.L.U32 R66, R66, 0x17, RZ ;  /* 0x0000001742427819 */ /* 0x000fe200000006ff */
[----:B------:R-:W-:Y:S01]  /*f220*/  BSSY B1, `(.L_x_403) ;  /* 0x0000031000017945 */ /* 0x000fe20003800000 */
[----:B------:R-:W-:Y:S01]  /*f230*/  SHF.L.U32 R36, R36, 0x17, RZ ;  /* 0x0000001724247819 */ /* 0x000fe200000006ff */
[----:B---3--:R-:W-:Y:S01]  /*f240*/  FFMA R74, R59, R0, 1 ;  /* 0x3f8000003b4a7423 */ /* 0x008fe20000000000 */
[----:B------:R2:W3:Y:S01]  /*f250*/  MUFU.EX2 R3, R26 ;  /* 0x0000001a00037308 */ /* 0x0004e20000000800 */
[----:B------:R-:W-:-:S02]  /*f260*/  SHF.L.U32 R38, R38, 0x17, RZ ;  /* 0x0000001726267819 */ /* 0x000fc400000006ff */
[----:B------:R-:W-:Y:S02]  /*f270*/  SHF.L.U32 R46, R46, 0x17, RZ ;  /* 0x000000172e2e7819 */ /* 0x000fe400000006ff */
[----:B------:R-:W-:Y:S02]  /*f280*/  SHF.L.U32 R48, R48, 0x17, RZ ;  /* 0x0000001730307819 */ /* 0x000fe400000006ff */
[----:B------:R-:W-:Y:S01]  /*f290*/  SHF.L.U32 R50, R50, 0x17, RZ ;  /* 0x0000001732327819 */ /* 0x000fe200000006ff */
[----:B------:R-:W-:Y:S01]  /*f2a0*/  MUFU.EX2 R35, R35 ;  /* 0x0000002300237308 */ /* 0x000fe20000000800 */
[----:B--2---:R-:W-:Y:S01]  /*f2b0*/  IADD3 R26, R69, 0x1800000, RZ ;  /* 0x01800000451a7810 */ /* 0x004fe20007ffe0ff */
[----:B-1----:R-:W-:Y:S01]  /*f2c0*/  FFMA R61, R36, R37, 1 ;  /* 0x3f800000243d7423 */ /* 0x002fe20000000025 */
[----:B------:R-:W-:Y:S01]  /*f2d0*/  SHF.L.U32 R52, R52, 0x17, RZ ;  /* 0x0000001734347819 */ /* 0x000fe200000006ff */
[----:B------:R-:W-:Y:S01]  /*f2e0*/  FFMA R71, R46, R47, 1 ;  /* 0x3f8000002e477423 */ /* 0x000fe2000000002f */
[----:B------:R-:W-:Y:S01]  /*f2f0*/  LOP3.LUT R26, R26, 0x7f800000, RZ, 0xc0, !PT ;  /* 0x7f8000001a1a7812 */ /* 0x000fe200078ec0ff */
[----:B------:R-:W-:Y:S01]  /*f300*/  FFMA R70, R48, R49, 1 ;  /* 0x3f80000030467423 */ /* 0x000fe20000000031 */
[----:B------:R-:W-:Y:S01]  /*f310*/  SHF.L.U32 R54, R54, 0x17, RZ ;  /* 0x0000001736367819 */ /* 0x000fe200000006ff */
[----:B------:R-:W1:Y:S01]  /*f320*/  MUFU.EX2 R51, R51 ;  /* 0x0000003300337308 */ /* 0x000e620000000800 */
[----:B------:R-:W-:Y:S01]  /*f330*/  ISETP.GT.U32.AND P2, PT, R26, 0x1ffffff, PT ;  /* 0x01ffffff1a00780c */ /* 0x000fe20003f44070 */
[----:B---3--:R-:W-:Y:S01]  /*f340*/  FFMA R59, R66, R3, 1 ;  /* 0x3f800000423b7423 */ /* 0x008fe20000000003 */
[----:B------:R-:W-:-:S02]  /*f350*/  SHF.L.U32 R56, R56, 0x17, RZ ;  /* 0x0000001738387819 */ /* 0x000fc400000006ff */
[----:B------:R-:W-:Y:S02]  /*f360*/  SHF.L.U32 R60, R60, 0x17, RZ ;  /* 0x000000173c3c7819 */ /* 0x000fe400000006ff */
[----:B------:R-:W-:Y:S01]  /*f370*/  SHF.L.U32 R64, R64, 0x17, RZ ;  /* 0x0000001740407819 */ /* 0x000fe200000006ff */
[----:B------:R-:W2:Y:S01]  /*f380*/  MUFU.EX2 R53, R53 ;  /* 0x0000003500357308 */ /* 0x000ea20000000800 */
[----:B------:R-:W-:Y:S01]  /*f390*/  SHF.L.U32 R58, R58, 0x17, RZ ;  /* 0x000000173a3a7819 */ /* 0x000fe200000006ff */
[----:B------:R-:W-:Y:S01]  /*f3a0*/  FFMA R57, R56, R57, 1 ;  /* 0x3f80000038397423 */ /* 0x000fe20000000039 */
[----:B------:R-:W-:-:S05]  /*f3b0*/  SHF.L.U32 R67, R67, 0x17, RZ ;  /* 0x0000001743437819 */ /* 0x000fca00000006ff */
[----:B------:R-:W3:Y:S01]  /*f3c0*/  MUFU.EX2 R55, R55 ;  /* 0x0000003700377308 */ /* 0x000ee20000000800 */
[----:B-1----:R-:W-:-:S07]  /*f3d0*/  FFMA R73, R50, R51, 1 ;  /* 0x3f80000032497423 */ /* 0x002fce0000000033 */
[----:B------:R1:W4:Y:S01]  /*f3e0*/  MUFU.EX2 R63, R62 ;  /* 0x0000003e003f7308 */ /* 0x0003220000000800 */
[----:B--2---:R-:W-:-:S07]  /*f3f0*/  FFMA R72, R52, R53, 1 ;  /* 0x3f80000034487423 */ /* 0x004fce0000000035 */
[----:B------:R-:W2:Y:S01]  /*f400*/  MUFU.EX2 R65, R65 ;  /* 0x0000004100417308 */ /* 0x000ea20000000800 */
[----:B-1----:R-:W-:Y:S01]  /*f410*/  FFMA R62, R38, R35, 1 ;  /* 0x3f800000263e7423 */ /* 0x002fe20000000023 */
[----:B---3--:R-:W-:-:S06]  /*f420*/  FFMA R55, R54, R55, 1 ;  /* 0x3f80000036377423 */ /* 0x008fcc0000000037 */
[----:B------:R-:W1:Y:S01]  /*f430*/  MUFU.EX2 R27, R27 ;  /* 0x0000001b001b7308 */ /* 0x000e620000000800 */
[----:B----4-:R-:W-:-:S07]  /*f440*/  FFMA R63, R60, R63, 1 ;  /* 0x3f8000003c3f7423 */ /* 0x010fce000000003f */
[----:B------:R-:W3:Y:S01]  /*f450*/  MUFU.EX2 R34, R34 ;  /* 0x0000002200227308 */ /* 0x000ee20000000800 */
[----:B--2---:R-:W-:Y:S01]  /*f460*/  FFMA R64, R64, R65, 1 ;  /* 0x3f80000040407423 */ /* 0x004fe20000000041 */
[----:B-1----:R-:W-:Y:S01]  /*f470*/  FFMA R66, R58, R27, 1 ;  /* 0x3f8000003a427423 */ /* 0x002fe2000000001b */
[----:B---3--:R-:W-:Y:S01]  /*f480*/  FFMA R67, R67, R34, 1 ;  /* 0x3f80000043437423 */ /* 0x008fe20000000022 */
[----:B------:R-:W-:Y:S06]  /*f490*/  @P2 BRA `(.L_x_404) ;  /* 0x0000000000142947 */ /* 0x000fec0003800000 */
[----:B------:R-:W-:Y:S02]  /*f4a0*/  MOV R0, R69 ;  /* 0x0000004500007202 */ /* 0x000fe40000000f00 */
[----:B------:R-:W-:-:S07]  /*f4b0*/  MOV R26, 0xf4d0 ;  /* 0x0000f4d0001a7802 */ /* 0x000fce0000000f00 */
[----:B------:R-:W-:Y:S05]  /*f4c0*/  CALL.REL.NOINC `($__internal_0_$__cuda_sm20_rcp_rn_f32_slowpath) ;  /* 0x0000007000d47944 */ /* 0x000fea0003c00000 */
[----:B------:R-:W-:Y:S01]  /*f4d0*/  MOV R46, R0 ;  /* 0x00000000002e7202 */ /* 0x000fe20000000f00 */
[----:B------:R-:W-:Y:S06]  /*f4e0*/  BRA `(.L_x_405) ;  /* 0x0000000000107947 */ /* 0x000fec0003800000 */
.L_x_404:
[----:B------:R-:W1:Y:S02]  /*f4f0*/  MUFU.RCP R46, R69 ;  /* 0x00000045002e7308 */ /* 0x000e640000001000 */
[----:B-1----:R-:W-:-:S04]  /*f500*/  FFMA R0, R69, R46, -1 ;  /* 0xbf80000045007423 */ /* 0x002fc8000000002e */
[----:B------:R-:W-:-:S04]  /*f510*/  FADD.FTZ R3, -R0, -RZ ;  /* 0x800000ff00037221 */ /* 0x000fc80000010100 */
[----:B------:R-:W-:-:S07]  /*f520*/  FFMA R46, R46, R3, R46 ;  /* 0x000000032e2e7223 */ /* 0x000fce000000002e */
.L_x_405:
[----:B------:R-:W-:Y:S05]  /*f530*/  BSYNC B1 ;  /* 0x0000000000017941 */ /* 0x000fea0003800000 */
.L_x_403:
        /* <DEDUP_REMOVED lines=10> */
.L_x_407:
[----:B------:R-:W1:Y:S02]  /*f5e0*/  MUFU.RCP R47, R68 ;  /* 0x00000044002f7308 */ /* 0x000e640000001000 */
[----:B-1----:R-:W-:-:S04]  /*f5f0*/  FFMA R0, R68, R47, -1 ;  /* 0xbf80000044007423 */ /* 0x002fc8000000002f */
[----:B------:R-:W-:-:S04]  /*f600*/  FADD.FTZ R0, -R0, -RZ ;  /* 0x800000ff00007221 */ /* 0x000fc80000010100 */
[----:B------:R-:W-:-:S07]  /*f610*/  FFMA R47, R47, R0, R47 ;  /* 0x000000002f2f7223 */ /* 0x000fce000000002f */
.L_x_408:
[----:B------:R-:W-:Y:S05]  /*f620*/  BSYNC B1 ;  /* 0x0000000000017941 */ /* 0x000fea0003800000 */
.L_x_406:
        /* <DEDUP_REMOVED lines=10> */
.L_x_410:
[----:B------:R-:W1:Y:S02]  /*f6d0*/  MUFU.RCP R48, R61 ;  /* 0x0000003d00307308 */ /* 0x000e640000001000 */
[----:B-1----:R-:W-:-:S04]  /*f6e0*/  FFMA R0, R61, R48, -1 ;  /* 0xbf8000003d007423 */ /* 0x002fc80000000030 */
[----:B------:R-:W-:-:S04]  /*f6f0*/  FADD.FTZ R3, -R0, -RZ ;  /* 0x800000ff00037221 */ /* 0x000fc80000010100 */
[----:B------:R-:W-:-:S07]  /*f700*/  FFMA R48, R48, R3, R48 ;  /* 0x0000000330307223 */ /* 0x000fce0000000030 */
.L_x_411:
[----:B------:R-:W-:Y:S05]  /*f710*/  BSYNC B1 ;  /* 0x0000000000017941 */ /* 0x000fea0003800000 */
.L_x_409:
        /* <DEDUP_REMOVED lines=10> */
.L_x_413:
[----:B------:R-:W1:Y:S02]  /*f7c0*/  MUFU.RCP R49, R62 ;  /* 0x0000003e00317308 */ /* 0x000e640000001000 */
[----:B-1----:R-:W-:-:S04]  /*f7d0*/  FFMA R0, R62, R49, -1 ;  /* 0xbf8000003e007423 */ /* 0x002fc80000000031 */
[----:B------:R-:W-:-:S04]  /*f7e0*/  FADD.FTZ R0, -R0, -RZ ;  /* 0x800000ff00007221 */ /* 0x000fc80000010100 */
[----:B------:R-:W-:-:S07]  /*f7f0*/  FFMA R49, R49, R0, R49 ;  /* 0x0000000031317223 */ /* 0x000fce0000000031 */
.L_x_414:
[----:B------:R-:W-:Y:S05]  /*f800*/  BSYNC B1 ;  /* 0x0000000000017941 */ /* 0x000fea0003800000 */
.L_x_412:
        /* <DEDUP_REMOVED lines=10> */
.L_x_416:
[----:B------:R-:W1:Y:S02]  /*f8b0*/  MUFU.RCP R50, R71 ;  /* 0x0000004700327308 */ /* 0x000e640000001000 */
[----:B-1----:R-:W-:-:S04]  /*f8c0*/  FFMA R0, R71, R50, -1 ;  /* 0xbf80000047007423 */ /* 0x002fc80000000032 */
[----:B------:R-:W-:-:S04]  /*f8d0*/  FADD.FTZ R3, -R0, -RZ ;  /* 0x800000ff00037221 */ /* 0x000fc80000010100 */
[----:B------:R-:W-:-:S07]  /*f8e0*/  FFMA R50, R50, R3, R50 ;  /* 0x0000000332327223 */ /* 0x000fce0000000032 */
.L_x_417:
[----:B------:R-:W-:Y:S05]  /*f8f0*/  BSYNC B1 ;  /* 0x0000000000017941 */ /* 0x000fea0003800000 */
.L_x_415:
        /* <DEDUP_REMOVED lines=10> */
.L_x_419:
[----:B------:R-:W1:Y:S02]  /*f9a0*/  MUFU.RCP R51, R70 ;  /* 0x0000004600337308 */ /* 0x000e640000001000 */
[----:B-1----:R-:W-:-:S04]  /*f9b0*/  FFMA R0, R70, R51, -1 ;  /* 0xbf80000046007423 */ /* 0x002fc80000000033 */
[----:B------:R-:W-:-:S04]  /*f9c0*/  FADD.FTZ R0, -R0, -RZ ;  /* 0x800000ff00007221 */ /* 0x000fc80000010100 */
[----:B------:R-:W-:-:S07]  /*f9d0*/  FFMA R51, R51, R0, R51 ;  /* 0x0000000033337223 */ /* 0x000fce0000000033 */
.L_x_420:
[----:B------:R-:W-:Y:S05]  /*f9e0*/  BSYNC B1 ;  /* 0x0000000000017941 */ /* 0x000fea0003800000 */
.L_x_418:
        /* <DEDUP_REMOVED lines=10> */
.L_x_422:
[----:B------:R-:W1:Y:S02]  /*fa90*/  MUFU.RCP R52, R73 ;  /* 0x0000004900347308 */ /* 0x000e640000001000 */
[----:B-1----:R-:W-:-:S04]  /*faa0*/  FFMA R0, R73, R52, -1 ;  /* 0xbf80000049007423 */ /* 0x002fc80000000034 */
[----:B------:R-:W-:-:S04]  /*fab0*/  FADD.FTZ R3, -R0, -RZ ;  /* 0x800000ff00037221 */ /* 0x000fc80000010100 */
[----:B------:R-:W-:-:S07]  /*fac0*/  FFMA R52, R52, R3, R52 ;  /* 0x0000000334347223 */ /* 0x000fce0000000034 */
.L_x_423:
[----:B------:R-:W-:Y:S05]  /*fad0*/  BSYNC B1 ;  /* 0x0000000000017941 */ /* 0x000fea0003800000 */
.L_x_421:
        /* <DEDUP_REMOVED lines=10> */
.L_x_425:
[----:B------:R-:W1:Y:S02]  /*fb80*/  MUFU.RCP R53, R72 ;  /* 0x0000004800357308 */ /* 0x000e640000001000 */
[----:B-1----:R-:W-:-:S04]  /*fb90*/  FFMA R0, R72, R53, -1 ;  /* 0xbf80000048007423 */ /* 0x002fc80000000035 */
[----:B------:R-:W-:-:S04]  /*fba0*/  FADD.FTZ R0, -R0, -RZ ;  /* 0x800000ff00007221 */ /* 0x000fc80000010100 */
[----:B------:R-:W-:-:S07]  /*fbb0*/  FFMA R53, R53, R0, R53 ;  /* 0x0000000035357223 */ /* 0x000fce0000000035 */
.L_x_426:
[----:B------:R-:W-:Y:S05]  /*fbc0*/  BSYNC B1 ;  /* 0x0000000000017941 */ /* 0x000fea0003800000 */
.L_x_424:
        /* <DEDUP_REMOVED lines=10> */
.L_x_428:
[----:B------:R-:W1:Y:S02]  /*fc70*/  MUFU.RCP R54, R55 ;  /* 0x0000003700367308 */ /* 0x000e640000001000 */
[----:B-1----:R-:W-:-:S04]  /*fc80*/  FFMA R0, R55, R54, -1 ;  /* 0xbf80000037007423 */ /* 0x002fc80000000036 */
[----:B------:R-:W-:-:S04]  /*fc90*/  FADD.FTZ R3, -R0, -RZ ;  /* 0x800000ff00037221 */ /* 0x000fc80000010100 */
[----:B------:R-:W-:-:S07]  /*fca0*/  FFMA R54, R54, R3, R54 ;  /* 0x0000000336367223 */ /* 0x000fce0000000036 */
.L_x_429:
[----:B------:R-:W-:Y:S05]  /*fcb0*/  BSYNC B1 ;  /* 0x0000000000017941 */ /* 0x000fea0003800000 */
.L_x_427:
        /* <DEDUP_REMOVED lines=10> */
.L_x_431:
[----:B------:R-:W1:Y:S02]  /*fd60*/  MUFU.RCP R56, R57 ;  /* 0x0000003900387308 */ /* 0x000e640000001000 */
[----:B-1----:R-:W-:-:S04]  /*fd70*/  FFMA R0, R57, R56, -1 ;  /* 0xbf80000039007423 */ /* 0x002fc80000000038 */
[----:B------:R-:W-:-:S04]  /*fd80*/  FADD.FTZ R3, -R0, -RZ ;  /* 0x800000ff00037221 */ /* 0x000fc80000010100 */
[----:B------:R-:W-:-:S07]  /*fd90*/  FFMA R56, R56, R3, R56 ;  /* 0x0000000338387223 */ /* 0x000fce0000000038 */
.L_x_432:
[----:B------:R-:W-:Y:S05]  /*fda0*/  BSYNC B1 ;  /* 0x0000000000017941 */ /* 0x000fea0003800000 */
.L_x_430:
        /* <DEDUP_REMOVED lines=10> */
.L_x_434:
[----:B------:R-:W1:Y:S02]  /*fe50*/  MUFU.RCP R55, R74 ;  /* 0x0000004a00377308 */ /* 0x000e640000001000 */
[----:B-1----:R-:W-:-:S04]  /*fe60*/  FFMA R0, R74, R55, -1 ;  /* 0xbf8000004a007423 */ /* 0x002fc80000000037 */
[----:B------:R-:W-:-:S04]  /*fe70*/  FADD.FTZ R0, -R0, -RZ ;  /* 0x800000ff00007221 */ /* 0x000fc80000010100 */
[----:B------:R-:W-:-:S07]  /*fe80*/  FFMA R55, R55, R0, R55 ;  /* 0x0000000037377223 */ /* 0x000fce0000000037 */
.L_x_435:
[----:B------:R-:W-:Y:S05]  /*fe90*/  BSYNC B1 ;  /* 0x0000000000017941 */ /* 0x000fea0003800000 */
.L_x_433:
        /* <DEDUP_REMOVED lines=10> */
.L_x_437:
[----:B------:R-:W1:Y:S02]  /*ff40*/  MUFU.RCP R58, R63 ;  /* 0x0000003f003a7308 */ /* 0x000e640000001000 */
[----:B-1----:R-:W-:-:S04]  /*ff50*/  FFMA R0, R63, R58, -1 ;  /* 0xbf8000003f007423 */ /* 0x002fc8000000003a */
[----:B------:R-:W-:-:S04]  /*ff60*/  FADD.FTZ R3, -R0, -RZ ;  /* 0x800000ff00037221 */ /* 0x000fc80000010100 */
[----:B------:R-:W-:-:S07]  /*ff70*/  FFMA R58, R58, R3, R58 ;  /* 0x000000033a3a7223 */ /* 0x000fce000000003a */
.L_x_438:
[----:B------:R-:W-:Y:S05]  /*ff80*/  BSYNC B1 ;  /* 0x0000000000017941 */ /* 0x000fea0003800000 */
.L_x_436:
        /* <DEDUP_REMOVED lines=10> */
.L_x_440:
[----:B------:R-:W1:Y:S02]  /*10030*/  MUFU.RCP R57, R64 ;  /* 0x0000004000397308 */ /* 0x000e640000001000 */
[----:B-1----:R-:W-:-:S04]  /*10040*/  FFMA R0, R64, R57, -1 ;  /* 0xbf80000040007423 */ /* 0x002fc80000000039 */
[----:B------:R-:W-:-:S04]  /*10050*/  FADD.FTZ R0, -R0, -RZ ;  /* 0x800000ff00007221 */ /* 0x000fc80000010100 */
[----:B------:R-:W-:-:S07]  /*10060*/  FFMA R57, R57, R0, R57 ;  /* 0x0000000039397223 */ /* 0x000fce0000000039 */
.L_x_441:
[----:B------:R-:W-:Y:S05]  /*10070*/  BSYNC B1 ;  /* 0x0000000000017941 */ /* 0x000fea0003800000 */
.L_x_439:
        /* <DEDUP_REMOVED lines=10> */
.L_x_443:
[----:B------:R-:W1:Y:S02]  /*10120*/  MUFU.RCP R60, R59 ;  /* 0x0000003b003c7308 */ /* 0x000e640000001000 */
[----:B-1----:R-:W-:-:S04]  /*10130*/  FFMA R0, R59, R60, -1 ;  /* 0xbf8000003b007423 */ /* 0x002fc8000000003c */
[----:B------:R-:W-:-:S04]  /*10140*/  FADD.FTZ R3, -R0, -RZ ;  /* 0x800000ff00037221 */ /* 0x000fc80000010100 */
[----:B------:R-:W-:-:S07]  /*10150*/  FFMA R60, R60, R3, R60 ;  /* 0x000000033c3c7223 */ /* 0x000fce000000003c */
.L_x_444:
[----:B------:R-:W-:Y:S05]  /*10160*/  BSYNC B1 ;  /* 0x0000000000017941 */ /* 0x000fea0003800000 */
.L_x_442:
        /* <DEDUP_REMOVED lines=10> */
.L_x_446:
[----:B------:R-:W1:Y:S02]  /*10210*/  MUFU.RCP R59, R66 ;  /* 0x00000042003b7308 */ /* 0x000e640000001000 */
[----:B-1----:R-:W-:-:S04]  /*10220*/  FFMA R0, R66, R59, -1 ;  /* 0xbf80000042007423 */ /* 0x002fc8000000003b */
[----:B------:R-:W-:-:S04]  /*10230*/  FADD.FTZ R0, -R0, -RZ ;  /* 0x800000ff00007221 */ /* 0x000fc80000010100 */
[----:B------:R-:W-:-:S07]  /*10240*/  FFMA R59, R59, R0, R59 ;  /* 0x000000003b3b7223 */ /* 0x000fce000000003b */
.L_x_447:
[----:B------:R-:W-:Y:S05]  /*10250*/  BSYNC B1 ;  /* 0x0000000000017941 */ /* 0x000fea0003800000 */
.L_x_445:
        /* <DEDUP_REMOVED lines=9> */
.L_x_449:
[----:B------:R-:W1:Y:S02]  /*102f0*/  MUFU.RCP R0, R67 ;  /* 0x0000004300007308 */ /* 0x000e640000001000 */
[----:B-1----:R-:W-:-:S04]  /*10300*/  FFMA R3, R67, R0, -1 ;  /* 0xbf80000043037423 */ /* 0x002fc80000000000 */
[----:B------:R-:W-:-:S04]  /*10310*/  FADD.FTZ R3, -R3, -RZ ;  /* 0x800000ff03037221 */ /* 0x000fc80000010100 */
[----:B------:R-:W-:-:S07]  /*10320*/  FFMA R0, R0, R3, R0 ;  /* 0x0000000300007223 */ /* 0x000fce0000000000 */
.L_x_450:
[----:B------:R-:W-:Y:S05]  /*10330*/  BSYNC B1 ;  /* 0x0000000000017941 */ /* 0x000fea0003800000 */
.L_x_448:
        /* <DEDUP_REMOVED lines=45> */
.L_x_452:
[----:B------:R-:W-:Y:S05]  /*10610*/  BSYNC B0 ;  /* 0x0000000000007941 */ /* 0x000fea0003800000 */
.L_x_451:
[----:B------:R-:W-:Y:S06]  /*10620*/  BAR.SYNC.DEFER_BLOCKING 0x1, 0x100 ;  /* 0x0044000000007b1d */ /* 0x000fec0000010000 */
[----:B------:R-:W-:Y:S04]  /*10630*/  BSSY B0, `(.L_x_453) ;  /* 0x000000a000007945 */ /* 0x000fe80003800000 */
[----:B------:R-:W-:Y:S05]  /*10640*/  @P0 BRA `(.L_x_454) ;  /* 0x0000000000200947 */ /* 0x000fea0003800000 */
[----:B------:R-:W-:-:S06]  /*10650*/  UISETP.NE.AND UP0, UPT, UR45, 0x3, UPT ;  /* 0x000000032d00788c */ /* 0x000fcc000bf05270 */
[----:B------:R-:W-:-:S13]  /*10660*/  PLOP3.LUT P2, PT, PT, PT, UP0, 0x80, 0x0 ;  /* 0x000000000000781c */ /* 0x000fda0003f4f008 */
[----:B------:R-:W-:Y:S05]  /*10670*/  @!P2 BRA `(.L_x_455) ;  /* 0x000000000004a947 */ /* 0x000fea0003800000 */
[----:B------:R-:W-:Y:S01]  /*10680*/  BPT.TRAP 0x1 ;  /* 0x000000040000795c */ /* 0x000fe20000300000 */
.L_x_455:
[----:B------:R-:W-:-:S04]  /*10690*/  ULEA UR4, UR8, UR53, 0x3 ;  /* 0x0000003508047291 */ /* 0x000fc8000f8e183f */
[----:B------:R-:W-:-:S04]  /*106a0*/  UIADD3 UR4, UR4, 0x60, URZ ;  /* 0x0000006004047890 */ /* 0x000fc8000fffe03f */
[----:B------:R-:W-:-:S09]  /*106b0*/  UPRMT UR4, UR54, 0x654, UR4 ;  /* 0x0000065436047896 */ /* 0x000fd20008000004 */
[----:B------:R-:W-:Y:S03]  /*106c0*/  SYNCS.ARRIVE.TRANS64.RED.A1T0 RZ, [UR4], RZ ;  /* 0x000000ffffff79a7 */ /* 0x000fe60008100404 */
.L_x_454:
[----:B------:R-:W-:Y:S05]  /*106d0*/  BSYNC B0 ;  /* 0x0000000000007941 */ /* 0x000fea0003800000 */
.L_x_453:
        /* <DEDUP_REMOVED lines=9> */
.L_x_458:
[----:B------:R-:W-:Y:S01]  /*10770*/  SHF.L.U32 R19, R19, 0x1f, RZ ;  /* 0x0000001f13137819 */ /* 0x000fe200000006ff */
[----:B------:R-:W-:Y:S01]  /*10780*/  BSSY B1, `(.L_x_459) ;  /* 0x0000006000017945 */ /* 0x000fe20003800000 */
[C---:B------:R-:W-:Y:S02]  /*10790*/  LEA R20, R12.reuse, UR53, 0x3 ;  /* 0x000000350c147c11 */ /* 0x040fe4000f8e18ff */
[----:B------:R-:W-:Y:S02]  /*107a0*/  @!P1 LEA R12, R12, R15, 0xd ;  /* 0x0000000f0c0c9211 */ /* 0x000fe400078e68ff */
[----:B------:R-:W2:Y:S02]  /*107b0*/  SYNCS.PHASECHK.TRANS64.TRYWAIT P2, [R20+URZ+0x40], R19 ;  /* 0x00004013140075a7 */ /* 0x000ea4000804017f */
[----:B------:R-:W-:Y:S01]  /*107c0*/  @!P1 LEA R0, R155, R12, 0x1 ;  /* 0x0000000c9b009211 */ /* 0x000fe200078e08ff */
[----:B--2---:R-:W-:Y:S06]  /*107d0*/  @!P2 BRA `(.L_x_460) ;  /* 0x000000580058a947 */ /* 0x004fec0003800000 */
.L_x_621:
[----:B------:R-:W-:Y:S05]  /*107e0*/  BSYNC B1 ;  /* 0x0000000000017941 */ /* 0x000fea0003800000 */
.L_x_459:
[----:B------:R-:W-:Y:S05]  /*107f0*/  @!P1 WARPSYNC.ALL ;  /* 0x0000000000009948 */ /* 0x000fea0003800000 */
[----:B------:R3:W4:Y:S04]  /*10800*/  @!P1 LDSM.16.M88.4 R4, [R12] ;  /* 0x000000000c04983b */ /* 0x0007280000000200 */
[----:B------:R3:W1:Y:S02]  /*10810*/  @!P1 LDSM.16.M88.4 R8, [R0] ;  /* 0x000000000008983b */ /* 0x0006640000000200 */
.L_x_457:
[----:B------:R-:W-:Y:S05]  /*10820*/  BSYNC B0 ;  /* 0x0000000000007941 */ /* 0x000fea0003800000 */
.L_x_456:
[--C-:B---34-:R-:W-:Y:S02]  /*10830*/  HADD2.F32 R0, -RZ, R4.reuse.H0_H0 ;  /* 0x20000004ff007230 */ /* 0x118fe40000004100 */
[C---:B------:R-:W-:Y:S01]  /*10840*/  FMUL R136, R154.reuse, R136 ;  /* 0x000000889a887220 */ /* 0x040fe20000400000 */
[----:B------:R-:W-:Y:S02]  /*10850*/  HADD2.F32 R12, -RZ, R4.H1_H1 ;  /* 0x30000004ff0c7230 */ /* 0x000fe40000004100 */
[----:B------:R-:W-:Y:S01]  /*10860*/  FMUL R137, R154, R137 ;  /* 0x000000899a897220 */ /* 0x000fe20000400000 */
[----:B------:R-:W-:Y:S01]  /*10870*/  MOV R58, 0x3bbb989d ;  /* 0x3bbb989d003a7802 */ /* 0x000fe20000000f00 */
[----:B------:R-:W-:Y:S01]  /*10880*/  FFMA R4, R153, R0, R136 ;  /* 0x0000000099047223 */ /* 0x000fe20000000088 */
[--C-:B--2---:R-:W-:Y:S01]  /*10890*/  HADD2.F32 R20, -RZ, R5.reuse.H0_H0 ;  /* 0x20000005ff147230 */ /* 0x104fe20000004100 */
[----:B------:R-:W-:Y:S01]  /*108a0*/  MOV R53, 0x437c0000 ;  /* 0x437c000000357802 */ /* 0x000fe20000000f00 */
[----:B------:R-:W-:-:S02]  /*108b0*/  HADD2.F32 R26, -RZ, R5.H1_H1 ;  /* 0x30000005ff1a7230 */ /* 0x000fc40000004100 */
[----:B------:R-:W-:Y:S01]  /*108c0*/  FFMA R5, R153, R12, R137 ;  /* 0x0000000c99057223 */ /* 0x000fe20000000089 */
[--C-:B-1----:R-:W-:Y:S02]  /*108d0*/  HADD2.F32 R32, -RZ, R7.reuse.H0_H0 ;  /* 0x20000007ff207230 */ /* 0x102fe40000004100 */
[-C--:B------:R-:W-:Y:S01]  /*108e0*/  FFMA.SAT R12, -R4, R58.reuse, 0.5 ;  /* 0x3f000000040c7423 */ /* 0x080fe2000000213a */
[----:B------:R-:W-:Y:S02]  /*108f0*/  HADD2.F32 R34, -RZ, R7.H1_H1 ;  /* 0x30000007ff227230 */ /* 0x000fe40000004100 */
[----:B------:R-:W-:Y:S01]  /*10900*/  FMUL R7, R154, R139 ;  /* 0x0000008b9a077220 */ /* 0x000fe20000400000 */
[--C-:B------:R-:W-:Y:S02]  /*10910*/  HADD2.F32 R28, -RZ, R6.reuse.H0_H0 ;  /* 0x20000006ff1c7230 */ /* 0x100fe40000004100 */
[----:B------:R-:W-:Y:S01]  /*10920*/  FFMA.RM R27, R12, R53, 12582913 ;  /* 0x4b4000010c1b7423 */ /* 0x000fe20000004035 */
[----:B------:R-:W-:Y:S01]  /*10930*/  FFMA.SAT R12, -R5, R58, 0.5 ;  /* 0x3f000000050c7423 */ /* 0x000fe2000000213a */
[----:B------:R-:W-:Y:S01]  /*10940*/  FFMA R7, R153, R26, R7 ;  /* 0x0000001a99077223 */ /* 0x000fe20000000007 */
[----:B------:R-:W-:-:S02]  /*10950*/  HADD2.F32 R30, -RZ, R6.H1_H1 ;  /* 0x30000006ff1e7230 */ /* 0x000fc40000004100 */
[----:B------:R-:W-:Y:S01]  /*10960*/  FMUL R6, R154, R138 ;  /* 0x0000008a9a067220 */ /* 0x000fe20000400000 */
[-C--:B------:R-:W-:Y:S01]  /*10970*/  FFMA.RM R29, R12, R53.reuse, 12582913 ;  /* 0x4b4000010c1d7423 */ /* 0x080fe20000004035 */
[----:B------:R-:W-:Y:S01]  /*10980*/  FFMA.SAT R21, -R7, R58, 0.5 ;  /* 0x3f00000007157423 */ /* 0x000fe2000000213a */
[----:B------:R-:W-:Y:S01]  /*10990*/  FADD R13, R27, -12583039 ;  /* 0xcb40007f1b0d7421 */ /* 0x000fe20000000000 */
[----:B------:R-:W-:Y:S01]  /*109a0*/  FFMA R6, R153, R20, R6 ;  /* 0x0000001499067223 */ /* 0x000fe20000000006 */
[----:B------:R-:W-:Y:S01]  /*109b0*/  FMUL R3, R154, R140 ;  /* 0x0000008c9a037220 */ /* 0x000fe20000400000 */
[----:B------:R-:W-:Y:S01]  /*109c0*/  FADD R20, R29, -12583039 ;  /* 0xcb40007f1d147421 */ /* 0x000fe20000000000 */
[----:B------:R-:W-:Y:S01]  /*109d0*/  FFMA.RM R33, R21, R53, 12582913 ;  /* 0x4b40000115217423 */ /* 0x000fe20000004035 */
[----:B------:R-:W-:Y:S01]  /*109e0*/  FFMA R13, -R4, 1.4426950216293334961, -R13 ;  /* 0x3fb8aa3b040d7823 */ /* 0x000fe2000000090d */
[----:B------:R-:W-:Y:S01]  /*109f0*/  FMUL R0, R154, R141 ;  /* 0x0000008d9a007220 */ /* 0x000fe20000400000 */
[----:B------:R-:W-:Y:S01]  /*10a00*/  FFMA.SAT R15, -R6, R58, 0.5 ;  /* 0x3f000000060f7423 */ /* 0x000fe2000000213a */
[----:B------:R-:W-:Y:S01]  /*10a10*/  FFMA R12, R153, R28, R3 ;  /* 0x0000001c990c7223 */ /* 0x000fe20000000003 */
[----:B------:R-:W-:Y:S01]  /*10a20*/  FFMA R20, -R5, 1.4426950216293334961, -R20 ;  /* 0x3fb8aa3b05147823 */ /* 0x000fe20000000914 */
[----:B------:R-:W-:Y:S01]  /*10a30*/  FADD R26, R33, -12583039 ;  /* 0xcb40007f211a7421 */ /* 0x000fe20000000000 */
[----:B------:R-:W-:Y:S01]  /*10a40*/  FFMA R3, -R4, 1.925963033500011079e-08, R13 ;  /* 0x32a5706004037823 */ /* 0x000fe2000000010d */
[C---:B------:R-:W-:Y:S01]  /*10a50*/  FMUL R142, R154.reuse, R142 ;  /* 0x0000008e9a8e7220 */ /* 0x040fe20000400000 */
[----:B------:R-:W-:Y:S01]  /*10a60*/  FFMA R13, R153, R30, R0 ;  /* 0x0000001e990d7223 */ /* 0x000fe20000000000 */
[----:B------:R-:W-:Y:S01]  /*10a70*/  FFMA.RM R31, R15, R53, 12582913 ;  /* 0x4b4000010f1f7423 */ /* 0x000fe20000004035 */
[----:B------:R-:W-:Y:S01]  /*10a80*/  FFMA R0, -R5, 1.925963033500011079e-08, R20 ;  /* 0x32a5706005007823 */ /* 0x000fe20000000114 */
[----:B------:R-:W-:Y:S01]  /*10a90*/  FFMA R26, -R7, 1.4426950216293334961, -R26 ;  /* 0x3fb8aa3b071a7823 */ /* 0x000fe2000000091a */
[----:B------:R-:W-:Y:S01]  /*10aa0*/  FFMA R15, R153, R32, R142 ;  /* 0x00000020990f7223 */ /* 0x000fe2000000008e */
[----:B------:R-:W-:Y:S01]  /*10ab0*/  FADD R19, R31, -12583039 ;  /* 0xcb40007f1f137421 */ /* 0x000fe20000000000 */
[----:B------:R-:W-:Y:S01]  /*10ac0*/  FFMA.SAT R28, -R13, R58, 0.5 ;  /* 0x3f0000000d1c7423 */ /* 0x000fe2000000213a */
[----:B------:R-:W-:Y:S01]  /*10ad0*/  FMUL R36, R154, R143 ;  /* 0x0000008f9a247220 */ /* 0x000fe20000400000 */
[----:B------:R1:W2:Y:S01]  /*10ae0*/  MUFU.EX2 R46, R3 ;  /* 0x00000003002e7308 */ /* 0x0002a20000000800 */
[----:B------:R-:W-:Y:S01]  /*10af0*/  FFMA R21, -R6, 1.4426950216293334961, -R19 ;  /* 0x3fb8aa3b06157823 */ /* 0x000fe20000000913 */
[----:B------:R-:W-:Y:S01]  /*10b00*/  FFMA.RM R37, R28, R53, 12582913 ;  /* 0x4b4000011c257423 */ /* 0x000fe20000004035 */
[----:B------:R-:W-:-:S02]  /*10b10*/  HADD2.F32 R20, -RZ, R8.H0_H0 ;  /* 0x20000008ff147230 */ /* 0x000fc40000004100 */
[----:B------:R-:W-:Y:S01]  /*10b20*/  FFMA R19, R153, R34, R36 ;  /* 0x0000002299137223 */ /* 0x000fe20000000024 */
[----:B------:R-:W-:Y:S01]  /*10b30*/  FMUL R144, R154, R144 ;  /* 0x000000909a907220 */ /* 0x000fe20000400000 */
[----:B------:R-:W-:Y:S01]  /*10b40*/  FFMA.SAT R25, -R12, R58, 0.5 ;  /* 0x3f0000000c197423 */ /* 0x000fe2000000213a */
[----:B------:R-:W-:Y:S01]  /*10b50*/  FADD R30, R37, -12583039 ;  /* 0xcb40007f251e7421 */ /* 0x000fe20000000000 */
[----:B------:R3:W4:Y:S01]  /*10b60*/  MUFU.EX2 R48, R0 ;  /* 0x0000000000307308 */ /* 0x0007220000000800 */
[----:B-1----:R-:W-:Y:S01]  /*10b70*/  FFMA R3, -R7, 1.925963033500011079e-08, R26 ;  /* 0x32a5706007037823 */ /* 0x002fe2000000011a */
[----:B------:R-:W-:Y:S02]  /*10b80*/  HADD2.F32 R26, -RZ, R9.H1_H1 ;  /* 0x30000009ff1a7230 */ /* 0x000fe40000004100 */
[----:B------:R-:W-:Y:S01]  /*10b90*/  FFMA R20, R153, R20, R144 ;  /* 0x0000001499147223 */ /* 0x000fe20000000090 */
[----:B------:R-:W-:Y:S01]  /*10ba0*/  FFMA.RM R35, R25, R53, 12582913 ;  /* 0x4b40000119237423 */ /* 0x000fe20000004035 */
[----:B------:R-:W-:-:S02]  /*10bb0*/  HADD2.F32 R8, -RZ, R8.H1_H1 ;  /* 0x30000008ff087230 */ /* 0x000fc40000004100 */
[C---:B------:R-:W-:Y:S01]  /*10bc0*/  FMUL R38, R154.reuse, R145 ;  /* 0x000000919a267220 */ /* 0x040fe20000400000 */
[----:B------:R-:W-:Y:S01]  /*10bd0*/  FFMA R32, -R13, 1.4426950216293334961, -R30 ;  /* 0x3fb8aa3b0d207823 */ /* 0x000fe2000000091e */
[--C-:B------:R-:W-:Y:S02]  /*10be0*/  HADD2.F32 R28, -RZ, R10.reuse.H0_H0 ;  /* 0x2000000aff1c7230 */ /* 0x100fe40000004100 */
[----:B------:R-:W-:Y:S01]  /*10bf0*/  FMUL R146, R154, R146 ;  /* 0x000000929a927220 */ /* 0x000fe20000400000 */
[----:B---3--:R-:W-:Y:S02]  /*10c00*/  HADD2.F32 R0, -RZ, R9.H0_H0 ;  /* 0x20000009ff007230 */ /* 0x008fe40000004100 */
[----:B------:R-:W-:Y:S01]  /*10c10*/  FFMA.SAT R9, -R15, R58, 0.5 ;  /* 0x3f0000000f097423 */ /* 0x000fe2000000213a */
[----:B------:R-:W-:Y:S02]  /*10c20*/  HADD2.F32 R30, -RZ, R10.H1_H1 ;  /* 0x3000000aff1e7230 */ /* 0x000fe40000004100 */
[----:B------:R-:W-:Y:S01]  /*10c30*/  FADD R25, R35, -12583039 ;  /* 0xcb40007f23197421 */ /* 0x000fe20000000000 */
[----:B------:R-:W-:Y:S01]  /*10c40*/  FFMA R8, R153, R8, R38 ;  /* 0x0000000899087223 */ /* 0x000fe20000000026 */
[----:B------:R-:W-:Y:S01]  /*10c50*/  FFMA.RM R39, R9, R53, 12582913 ;  /* 0x4b40000109277423 */ /* 0x000fe20000004035 */
[-C--:B------:R-:W-:Y:S01]  /*10c60*/  FFMA.SAT R9, -R19, R58.reuse, 0.5 ;  /* 0x3f00000013097423 */ /* 0x080fe2000000213a */
[----:B------:R-:W-:Y:S01]  /*10c70*/  FFMA R21, -R6, 1.925963033500011079e-08, R21 ;  /* 0x32a5706006157823 */ /* 0x000fe20000000115 */
[----:B------:R-:W-:Y:S01]  /*10c80*/  FMUL R40, R154, R147 ;  /* 0x000000939a287220 */ /* 0x000fe20000400000 */
[----:B------:R-:W-:Y:S01]  /*10c90*/  FADD R10, R39, -12583039 ;  /* 0xcb40007f270a7421 */ /* 0x000fe20000000000 */
[-C--:B------:R-:W-:Y:S01]  /*10ca0*/  FFMA.RM R41, R9, R53.reuse, 12582913 ;  /* 0x4b40000109297423 */ /* 0x080fe20000004035 */
[----:B------:R-:W-:Y:S01]  /*10cb0*/  FFMA.SAT R9, -R20, R58, 0.5 ;  /* 0x3f00000014097423 */ /* 0x000fe2000000213a */
[----:B------:R-:W-:Y:S01]  /*10cc0*/  FFMA R25, -R12, 1.4426950216293334961, -R25 ;  /* 0x3fb8aa3b0c197823 */ /* 0x000fe20000000919 */
[----:B------:R-:W-:Y:S01]  /*10cd0*/  FFMA R10, -R15, 1.4426950216293334961, -R10 ;  /* 0x3fb8aa3b0f0a7823 */ /* 0x000fe2000000090a */
[----:B------:R1:W3:Y:S01]  /*10ce0*/  MUFU.EX2 R36, R21 ;  /* 0x0000001500247308 */ /* 0x0002e20000000800 */
[----:B------:R-:W-:Y:S01]  /*10cf0*/  FFMA.RM R43, R9, R53, 12582913 ;  /* 0x4b400001092b7423 */ /* 0x000fe20000004035 */
[----:B------:R-:W-:Y:S01]  /*10d00*/  FFMA R9, R153, R0, R146 ;  /* 0x0000000099097223 */ /* 0x000fe20000000092 */
[----:B------:R-:W-:Y:S01]  /*10d10*/  FFMA.SAT R0, -R8, R58, 0.5 ;  /* 0x3f00000008007423 */ /* 0x000fe2000000213a */
[----:B------:R-:W-:Y:S01]  /*10d20*/  FFMA R25, -R12, 1.925963033500011079e-08, R25 ;  /* 0x32a570600c197823 */ /* 0x000fe20000000119 */
[C---:B------:R-:W-:Y:S01]  /*10d30*/  FMUL R42, R154.reuse, R149 ;  /* 0x000000959a2a7220 */ /* 0x040fe20000400000 */
[C---:B------:R-:W-:Y:S01]  /*10d40*/  FMUL R150, R154.reuse, R150 ;  /* 0x000000969a967220 */ /* 0x040fe20000400000 */
[----:B------:R-:W-:Y:S01]  /*10d50*/  FMUL R148, R154, R148 ;  /* 0x000000949a947220 */ /* 0x000fe20000400000 */
[----:B------:R5:W3:Y:S01]  /*10d60*/  MUFU.EX2 R50, R3 ;  /* 0x0000000300327308 */ /* 0x000ae20000000800 */
[----:B-1----:R-:W-:Y:S01]  /*10d70*/  FFMA R21, -R15, 1.925963033500011079e-08, R10 ;  /* 0x32a570600f157823 */ /* 0x002fe2000000010a */
[----:B------:R-:W-:Y:S01]  /*10d80*/  FFMA R10, R153, R26, R40 ;  /* 0x0000001a990a7223 */ /* 0x000fe20000000028 */
[----:B------:R-:W-:Y:S01]  /*10d90*/  FFMA.RM R26, R0, R53, 12582913 ;  /* 0x4b400001001a7423 */ /* 0x000fe20000004035 */
[----:B------:R-:W-:Y:S01]  /*10da0*/  FFMA.SAT R0, -R9, R58, 0.5 ;  /* 0x3f00000009007423 */ /* 0x000fe2000000213a */
[----:B------:R-:W-:-:S02]  /*10db0*/  HADD2.F32 R34, -RZ, R11.H1_H1 ;  /* 0x3000000bff227230 */ /* 0x000fc40000004100 */
[----:B------:R-:W-:Y:S01]  /*10dc0*/  FFMA.SAT R40, -R10, R58, 0.5 ;  /* 0x3f0000000a287423 */ /* 0x000fe2000000213a */
[----:B------:R-:W-:Y:S01]  /*10dd0*/  FMUL R44, R154, R151 ;  /* 0x000000979a2c7220 */ /* 0x000fe20000400000 */
[----:B------:R1:W-:Y:S01]  /*10de0*/  MUFU.EX2 R52, R25 ;  /* 0x0000001900347308 */ /* 0x0003e20000000800 */
[----:B-----5:R-:W-:Y:S01]  /*10df0*/  FFMA R3, -R13, 1.925963033500011079e-08, R32 ;  /* 0x32a570600d037823 */ /* 0x020fe20000000120 */
[----:B------:R-:W-:Y:S02]  /*10e00*/  HADD2.F32 R32, -RZ, R11.H0_H0 ;  /* 0x2000000bff207230 */ /* 0x000fe40000004100 */
[C---:B------:R-:W-:Y:S01]  /*10e10*/  FFMA R11, R153.reuse, R28, R148 ;  /* 0x0000001c990b7223 */ /* 0x040fe20000000094 */
[-C--:B------:R-:W-:Y:S01]  /*10e20*/  FFMA.RM R40, R40, R53.reuse, 12582913 ;  /* 0x4b40000128287423 */ /* 0x080fe20000004035 */
[----:B------:R-:W-:Y:S01]  /*10e30*/  FFMA R28, R153, R34, R44 ;  /* 0x00000022991c7223 */ /* 0x000fe2000000002c */
[----:B------:R-:W-:Y:S01]  /*10e40*/  SHF.L.U32 R27, R27, 0x17, RZ ;  /* 0x000000171b1b7819 */ /* 0x000fe200000006ff */
[-C--:B------:R-:W-:Y:S01]  /*10e50*/  FFMA.SAT R34, -R11, R58.reuse, 0.5 ;  /* 0x3f0000000b227423 */ /* 0x080fe2000000213a */
[----:B------:R5:W3:Y:S01]  /*10e60*/  MUFU.EX2 R54, R3 ;  /* 0x0000000300367308 */ /* 0x000ae20000000800 */
[----:B-1----:R-:W-:Y:S01]  /*10e70*/  FADD R25, R26, -12583039 ;  /* 0xcb40007f1a197421 */ /* 0x002fe20000000000 */
[----:B------:R-:W-:Y:S01]  /*10e80*/  FFMA.SAT R51, -R28, R58, 0.5 ;  /* 0x3f0000001c337423 */ /* 0x000fe2000000213a */
[----:B------:R-:W-:Y:S01]  /*10e90*/  SHF.L.U32 R29, R29, 0x17, RZ ;  /* 0x000000171d1d7819 */ /* 0x000fe200000006ff */
[----:B------:R-:W-:Y:S01]  /*10ea0*/  FADD R56, R41, -12583039 ;  /* 0xcb40007f29387421 */ /* 0x000fe20000000000 */
[----:B------:R-:W-:Y:S01]  /*10eb0*/  FFMA R45, -R8, 1.4426950216293334961, -R25 ;  /* 0x3fb8aa3b082d7823 */ /* 0x000fe20000000919 */
[----:B------:R-:W-:Y:S01]  /*10ec0*/  FFMA R25, R153, R32, R150 ;  /* 0x0000002099197223 */ /* 0x000fe20000000096 */
[----:B------:R-:W-:Y:S01]  /*10ed0*/  SHF.L.U32 R31, R31, 0x17, RZ ;  /* 0x000000171f1f7819 */ /* 0x000fe200000006ff */
[----:B------:R1:W-:Y:S01]  /*10ee0*/  MUFU.EX2 R38, R21 ;  /* 0x0000001500267308 */ /* 0x0003e20000000800 */
[----:B-----5:R-:W-:Y:S01]  /*10ef0*/  FADD R3, R43, -12583039 ;  /* 0xcb40007f2b037421 */ /* 0x020fe20000000000 */
[----:B------:R-:W-:Y:S01]  /*10f00*/  FFMA.SAT R49, -R25, R58, 0.5 ;  /* 0x3f00000019317423 */ /* 0x000fe2000000213a */
[-C--:B------:R-:W-:Y:S01]  /*10f10*/  FFMA.RM R34, R34, R53.reuse, 12582913 ;  /* 0x4b40000122227423 */ /* 0x080fe20000004035 */
[-C--:B------:R-:W-:Y:S01]  /*10f20*/  FFMA.RM R51, R51, R53.reuse, 12582913 ;  /* 0x4b40000133337423 */ /* 0x080fe20000004035 */
[----:B------:R-:W-:Y:S01]  /*10f30*/  FFMA R3, -R20, 1.4426950216293334961, -R3 ;  /* 0x3fb8aa3b14037823 */ /* 0x000fe20000000903 */
[-C--:B------:R-:W-:Y:S01]  /*10f40*/  FFMA.RM R49, R49, R53.reuse, 12582913 ;  /* 0x4b40000131317423 */ /* 0x080fe20000004035 */
[----:B------:R-:W-:Y:S01]  /*10f50*/  FFMA R56, -R19, 1.4426950216293334961, -R56 ;  /* 0x3fb8aa3b13387823 */ /* 0x000fe20000000938 */
[----:B------:R-:W-:Y:S01]  /*10f60*/  SHF.L.U32 R33, R33, 0x17, RZ ;  /* 0x0000001721217819 */ /* 0x000fe200000006ff */
[----:B-1----:R-:W-:Y:S01]  /*10f70*/  FFMA R21, R153, R30, R42 ;  /* 0x0000001e99157223 */ /* 0x002fe2000000002a */
[-C--:B------:R-:W-:Y:S01]  /*10f80*/  FFMA.RM R30, R0, R53.reuse, 12582913 ;  /* 0x4b400001001e7423 */ /* 0x080fe20000004035 */
[----:B------:R-:W-:Y:S01]  /*10f90*/  FFMA R3, -R20, 1.925963033500011079e-08, R3 ;  /* 0x32a5706014037823 */ /* 0x000fe20000000103 */
[----:B------:R-:W-:Y:S01]  /*10fa0*/  FFMA R56, -R19, 1.925963033500011079e-08, R56 ;  /* 0x32a5706013387823 */ /* 0x000fe20000000138 */
[----:B------:R-:W-:Y:S01]  /*10fb0*/  FFMA.SAT R42, -R21, R58, 0.5 ;  /* 0x3f000000152a7423 */ /* 0x000fe2000000213a */
[----:B------:R-:W-:Y:S01]  /*10fc0*/  FADD R32, R30, -12583039 ;  /* 0xcb40007f1e207421 */ /* 0x000fe20000000000 */
[----:B------:R1:W-:Y:S01]  /*10fd0*/  MUFU.EX2 R0, R3 ;  /* 0x0000000300007308 */ /* 0x0003e20000000800 */
[----:B--2---:R-:W-:Y:S01]  /*10fe0*/  FFMA R58, R27, R46, 1 ;  /* 0x3f8000001b3a7423 */ /* 0x004fe2000000002e */
[----:B------:R-:W-:Y:S01]  /*10ff0*/  FFMA.RM R44, R42, R53, 12582913 ;  /* 0x4b4000012a2c7423 */ /* 0x000fe20000004035 */
[----:B------:R-:W-:Y:S01]  /*11000*/  FFMA R32, -R9, 1.4426950216293334961, -R32 ;  /* 0x3fb8aa3b09207823 */ /* 0x000fe20000000920 */
[----:B----4-:R-:W-:Y:S01]  /*11010*/  FFMA R53, R29, R48, 1 ;  /* 0x3f8000001d357423 */ /* 0x010fe20000000030 */
[----:B------:R-:W-:Y:S01]  /*11020*/  FADD R46, R49, -12583039 ;  /* 0xcb40007f312e7421 */ /* 0x000fe20000000000 */
[----:B---3--:R-:W-:Y:S01]  /*11030*/  FFMA R48, R31, R36, 1 ;  /* 0x3f8000001f307423 */ /* 0x008fe20000000024 */
[----:B------:R-:W-:Y:S01]  /*11040*/  FFMA R32, -R9, 1.925963033500011079e-08, R32 ;  /* 0x32a5706009207823 */ /* 0x000fe20000000120 */
[----:B------:R-:W-:Y:S01]  /*11050*/  FADD R42, R34, -12583039 ;  /* 0xcb40007f222a7421 */ /* 0x000fe20000000000 */
[----:B-1----:R-:W-:Y:S01]  /*11060*/  FADD R3, R40, -12583039 ;  /* 0xcb40007f28037421 */ /* 0x002fe20000000000 */
[----:B------:R-:W-:Y:S01]  /*11070*/  FADD R31, R51, -12583039 ;  /* 0xcb40007f331f7421 */ /* 0x000fe20000000000 */
[----:B------:R-:W-:Y:S01]  /*11080*/  FFMA R46, -R25, 1.4426950216293334961, -R46 ;  /* 0x3fb8aa3b192e7823 */ /* 0x000fe2000000092e */
[----:B------:R-:W-:Y:S01]  /*11090*/  FFMA R42, -R11, 1.4426950216293334961, -R42 ;  /* 0x3fb8aa3b0b2a7823 */ /* 0x000fe2000000092a */
[----:B------:R-:W-:Y:S01]  /*110a0*/  FFMA R47, -R10, 1.4426950216293334961, -R3 ;  /* 0x3fb8aa3b0a2f7823 */ /* 0x000fe20000000903 */
[----:B------:R-:W-:Y:S01]  /*110b0*/  FFMA R31, -R28, 1.4426950216293334961, -R31 ;  /* 0x3fb8aa3b1c1f7823 */ /* 0x000fe2000000091f */
[----:B------:R1:W-:Y:S01]  /*110c0*/  MUFU.EX2 R3, R32 ;  /* 0x0000002000037308 */ /* 0x0003e20000000800 */
[----:B------:R-:W-:Y:S01]  /*110d0*/  FFMA R45, -R8, 1.925963033500011079e-08, R45 ;  /* 0x32a57060082d7823 */ /* 0x000fe2000000012d */
[----:B------:R-:W-:Y:S01]  /*110e0*/  FFMA R47, -R10, 1.925963033500011079e-08, R47 ;  /* 0x32a570600a2f7823 */ /* 0x000fe2000000012f */
[----:B------:R-:W-:Y:S01]  /*110f0*/  FFMA R55, R33, R50, 1 ;  /* 0x3f80000021377423 */ /* 0x000fe20000000032 */
[----:B------:R-:W-:Y:S01]  /*11100*/  FFMA R46, -R25, 1.925963033500011079e-08, R46 ;  /* 0x32a57060192e7823 */ /* 0x000fe2000000012e */
[----:B------:R-:W-:Y:S01]  /*11110*/  IADD3 R33, R58, 0x1800000, RZ ;  /* 0x018000003a217810 */ /* 0x000fe20007ffe0ff */
[----:B------:R-:W-:Y:S01]  /*11120*/  FFMA R42, -R11, 1.925963033500011079e-08, R42 ;  /* 0x32a570600b2a7823 */ /* 0x000fe2000000012a */
[----:B------:R-:W-:Y:S01]  /*11130*/  FFMA R31, -R28, 1.925963033500011079e-08, R31 ;  /* 0x32a570601c1f7823 */ /* 0x000fe2000000011f */
[----:B------:R-:W2:Y:S01]  /*11140*/  MUFU.EX2 R56, R56 ;  /* 0x0000003800387308 */ /* 0x000ea20000000800 */
[----:B-1----:R-:W-:Y:S01]  /*11150*/  FADD R32, R44, -12583039 ;  /* 0xcb40007f2c207421 */ /* 0x002fe20000000000 */
[----:B------:R-:W-:Y:S01]  /*11160*/  LOP3.LUT R33, R33, 0x7f800000, RZ, 0xc0, !PT ;  /* 0x7f80000021217812 */ /* 0x000fe200078ec0ff */
[----:B------:R-:W-:Y:S01]  /*11170*/  BSSY B1, `(.L_x_461) ;  /* 0x000002c000017945 */ /* 0x000fe20003800000 */
[----:B------:R-:W-:Y:S01]  /*11180*/  SHF.L.U32 R37, R37, 0x17, RZ ;  /* 0x0000001725257819 */ /* 0x000fe200000006ff */
[----:B------:R-:W-:Y:S01]  /*11190*/  FFMA R32, -R21, 1.4426950216293334961, -R32 ;  /* 0x3fb8aa3b15207823 */ /* 0x000fe20000000920 */
[----:B------:R-:W-:-:S02]  /*111a0*/  ISETP.GT.U32.AND P1, PT, R33, 0x1ffffff, PT ;  /* 0x01ffffff2100780c */ /* 0x000fc40003f24070 */
[----:B------:R-:W1:Y:S01]  /*111b0*/  MUFU.EX2 R45, R45 ;  /* 0x0000002d002d7308 */ /* 0x000e620000000800 */
[----:B------:R-:W-:Y:S01]  /*111c0*/  FFMA R32, -R21, 1.925963033500011079e-08, R32 ;  /* 0x32a5706015207823 */ /* 0x000fe20000000120 */
[----:B------:R-:W-:Y:S01]  /*111d0*/  SHF.L.U32 R41, R41, 0x17, RZ ;  /* 0x0000001729297819 */ /* 0x000fe200000006ff */
[----:B------:R-:W-:Y:S01]  /*111e0*/  FFMA R57, R37, R54, 1 ;  /* 0x3f80000025397423 */ /* 0x000fe20000000036 */
[----:B------:R-:W-:Y:S02]  /*111f0*/  SHF.L.U32 R43, R43, 0x17, RZ ;  /* 0x000000172b2b7819 */ /* 0x000fe400000006ff */
[----:B------:R-:W-:Y:S02]  /*11200*/  SHF.L.U32 R26, R26, 0x17, RZ ;  /* 0x000000171a1a7819 */ /* 0x000fe400000006ff */
[----:B------:R-:W3:Y:S01]  /*11210*/  MUFU.EX2 R47, R47 ;  /* 0x0000002f002f7308 */ /* 0x000ee20000000800 */
[----:B------:R-:W-:Y:S01]  /*11220*/  SHF.L.U32 R40, R40, 0x17, RZ ;  /* 0x0000001728287819 */ /* 0x000fe200000006ff */
[----:B--2---:R-:W-:Y:S01]  /*11230*/  FFMA R41, R41, R56, 1 ;  /* 0x3f80000029297423 */ /* 0x004fe20000000038 */
[----:B------:R-:W-:Y:S01]  /*11240*/  SHF.L.U32 R35, R35, 0x17, RZ ;  /* 0x0000001723237819 */ /* 0x000fe200000006ff */
[----:B------:R-:W-:Y:S01]  /*11250*/  FFMA R50, R43, R0, 1 ;  /* 0x3f8000002b327423 */ /* 0x000fe20000000000 */
[----:B------:R-:W-:-:S02]  /*11260*/  SHF.L.U32 R39, R39, 0x17, RZ ;  /* 0x0000001727277819 */ /* 0x000fc400000006ff */
[----:B------:R-:W-:Y:S01]  /*11270*/  SHF.L.U32 R30, R30, 0x17, RZ ;  /* 0x000000171e1e7819 */ /* 0x000fe200000006ff */
[----:B------:R-:W2:Y:S01]  /*11280*/  MUFU.EX2 R29, R32 ;  /* 0x00000020001d7308 */ /* 0x000ea20000000800 */
        /* <DEDUP_REMOVED lines=8> */
[----:B---3--:R-:W-:Y:S01]  /*11310*/  FFMA R56, R40, R47, 1 ;  /* 0x3f80000028387423 */ /* 0x008fe2000000002f */
[----:B------:R-:W-:-:S06]  /*11320*/  FFMA R43, R30, R3, 1 ;  /* 0x3f8000001e2b7423 */ /* 0x000fcc0000000003 */
[----:B------:R-:W3:Y:S01]  /*11330*/  MUFU.EX2 R46, R46 ;  /* 0x0000002e002e7308 */ /* 0x000ee20000000800 */
[----:B--2---:R-:W-:-:S07]  /*11340*/  FFMA R47, R44, R29, 1 ;  /* 0x3f8000002c2f7423 */ /* 0x004fce000000001d */
[----:B------:R-:W2:Y:S01]  /*11350*/  MUFU.EX2 R32, R31 ;  /* 0x0000001f00207308 */ /* 0x000ea20000000800 */
[----:B-1----:R-:W-:Y:S01]  /*11360*/  FFMA R45, R34, R27, 1 ;  /* 0x3f800000222d7423 */ /* 0x002fe2000000001b */
[----:B---3--:R-:W-:Y:S01]  /*11370*/  FFMA R49, R49, R46, 1 ;  /* 0x3f80000031317423 */ /* 0x008fe2000000002e */
[----:B--2---:R-:W-:Y:S01]  /*11380*/  FFMA R51, R51, R32, 1 ;  /* 0x3f80000033337423 */ /* 0x004fe20000000020 */
[----:B------:R-:W-:Y:S06]  /*11390*/  @P1 BRA `(.L_x_462) ;  /* 0x0000000000141947 */ /* 0x000fec0003800000 */
[----:B------:R-:W-:Y:S02]  /*113a0*/  MOV R0, R58 ;  /* 0x0000003a00007202 */ /* 0x000fe40000000f00 */
[----:B------:R-:W-:-:S07]  /*113b0*/  MOV R26, 0x113d0 ;  /* 0x000113d0001a7802 */ /* 0x000fce0000000f00 */
[----:B------:R-:W-:Y:S05]  /*113c0*/  CALL.REL.NOINC `($__internal_0_$__cuda_sm20_rcp_rn_f32_slowpath) ;  /* 0x0000005400147944 */ /* 0x000fea0003c00000 */
[----:B------:R-:W-:Y:S01]  /*113d0*/  MOV R29, R0 ;  /* 0x00000000001d7202 */ /* 0x000fe20000000f00 */
[----:B------:R-:W-:Y:S06]  /*113e0*/  BRA `(.L_x_463) ;  /* 0x0000000000107947 */ /* 0x000fec0003800000 */
.L_x_462:
[----:B------:R-:W1:Y:S02]  /*113f0*/  MUFU.RCP R29, R58 ;  /* 0x0000003a001d7308 */ /* 0x000e640000001000 */
[----:B-1----:R-:W-:-:S04]  /*11400*/  FFMA R0, R58, R29, -1 ;  /* 0xbf8000003a007423 */ /* 0x002fc8000000001d */
[----:B------:R-:W-:-:S04]  /*11410*/  FADD.FTZ R0, -R0, -RZ ;  /* 0x800000ff00007221 */ /* 0x000fc80000010100 */
[----:B------:R-:W-:-:S07]  /*11420*/  FFMA R29, R29, R0, R29 ;  /* 0x000000001d1d7223 */ /* 0x000fce000000001d */
.L_x_463:
[----:B------:R-:W-:Y:S05]  /*11430*/  BSYNC B1 ;  /* 0x0000000000017941 */ /* 0x000fea0003800000 */
.L_x_461:
        /* <DEDUP_REMOVED lines=10> */
.L_x_465:
[----:B------:R-:W1:Y:S02]  /*114e0*/  MUFU.RCP R30, R53 ;  /* 0x00000035001e7308 */ /* 0x000e640000001000 */
[----:B-1----:R-:W-:-:S04]  /*114f0*/  FFMA R0, R53, R30, -1 ;  /* 0xbf80000035007423 */ /* 0x002fc8000000001e */
[----:B------:R-:W-:-:S04]  /*11500*/  FADD.FTZ R3, -R0, -RZ ;  /* 0x800000ff00037221 */ /* 0x000fc80000010100 */
[----:B------:R-:W-:-:S07]  /*11510*/  FFMA R30, R30, R3, R30 ;  /* 0x000000031e1e7223 */ /* 0x000fce000000001e */
.L_x_466:
[----:B------:R-:W-:Y:S05]  /*11520*/  BSYNC B1 ;  /* 0x0000000000017941 */ /* 0x000fea0003800000 */
.L_x_464:
        /* <DEDUP_REMOVED lines=10> */
.L_x_468:
[----:B------:R-:W1:Y:S02]  /*115d0*/  MUFU.RCP R31, R48 ;  /* 0x00000030001f7308 */ /* 0x000e640000001000 */
[----:B-1----:R-:W-:-:S04]  /*115e0*/  FFMA R0, R48, R31, -1 ;  /* 0xbf80000030007423 */ /* 0x002fc8000000001f */
[----:B------:R-:W-:-:S04]  /*115f0*/  FADD.FTZ R0, -R0, -RZ ;  /* 0x800000ff00007221 */ /* 0x000fc80000010100 */
[----:B------:R-:W-:-:S07]  /*11600*/  FFMA R31, R31, R0, R31 ;  /* 0x000000001f1f7223 */ /* 0x000fce000000001f */
.L_x_469:
[----:B------:R-:W-:Y:S05]  /*11610*/  BSYNC B1 ;  /* 0x0000000000017941 */ /* 0x000fea0003800000 */
.L_x_467:
        /* <DEDUP_REMOVED lines=10> */
.L_x_471:
[----:B------:R-:W1:Y:S02]  /*116c0*/  MUFU.RCP R32, R55 ;  /* 0x0000003700207308 */ /* 0x000e640000001000 */
[----:B-1----:R-:W-:-:S04]  /*116d0*/  FFMA R0, R55, R32, -1 ;  /* 0xbf80000037007423 */ /* 0x002fc80000000020 */
[----:B------:R-:W-:-:S04]  /*116e0*/  FADD.FTZ R3, -R0, -RZ ;  /* 0x800000ff00037221 */ /* 0x000fc80000010100 */
[----:B------:R-:W-:-:S07]  /*116f0*/  FFMA R32, R32, R3, R32 ;  /* 0x0000000320207223 */ /* 0x000fce0000000020 */
.L_x_472:
[----:B------:R-:W-:Y:S05]  /*11700*/  BSYNC B1 ;  /* 0x0000000000017941 */ /* 0x000fea0003800000 */
.L_x_470:
        /* <DEDUP_REMOVED lines=10> */
.L_x_474:
[----:B------:R-:W1:Y:S02]  /*117b0*/  MUFU.RCP R33, R52 ;  /* 0x0000003400217308 */ /* 0x000e640000001000 */
[----:B-1----:R-:W-:-:S04]  /*117c0*/  FFMA R0, R52, R33, -1 ;  /* 0xbf80000034007423 */ /* 0x002fc80000000021 */
[----:B------:R-:W-:-:S04]  /*117d0*/  FADD.FTZ R0, -R0, -RZ ;  /* 0x800000ff00007221 */ /* 0x000fc80000010100 */
[----:B------:R-:W-:-:S07]  /*117e0*/  FFMA R33, R33, R0, R33 ;  /* 0x0000000021217223 */ /* 0x000fce0000000021 */
.L_x_475:
[----:B------:R-:W-:Y:S05]  /*117f0*/  BSYNC B1 ;  /* 0x0000000000017941 */ /* 0x000fea0003800000 */
.L_x_473:
        /* <DEDUP_REMOVED lines=10> */
.L_x_477:
[----:B------:R-:W1:Y:S02]  /*118a0*/  MUFU.RCP R40, R57 ;  /* 0x0000003900287308 */ /* 0x000e640000001000 */
[----:B-1----:R-:W-:-:S04]  /*118b0*/  FFMA R0, R57, R40, -1 ;  /* 0xbf80000039007423 */ /* 0x002fc80000000028 */
[----:B------:R-:W-:-:S04]  /*118c0*/  FADD.FTZ R3, -R0, -RZ ;  /* 0x800000ff00037221 */ /* 0x000fc80000010100 */
[----:B------:R-:W-:-:S07]  /*118d0*/  FFMA R40, R40, R3, R40 ;  /* 0x0000000328287223 */ /* 0x000fce0000000028 */
.L_x_478:
[----:B------:R-:W-:Y:S05]  /*118e0*/  BSYNC B1 ;  /* 0x0000000000017941 */ /* 0x000fea0003800000 */
.L_x_476:
        /* <DEDUP_REMOVED lines=10> */
.L_x_480:
[----:B------:R-:W1:Y:S02]  /*11990*/  MUFU.RCP R42, R39 ;  /* 0x00000027002a7308 */ /* 0x000e640000001000 */
[----:B-1----:R-:W-:-:S04]  /*119a0*/  FFMA R0, R39, R42, -1 ;  /* 0xbf80000027007423 */ /* 0x002fc8000000002a */
[----:B------:R-:W-:-:S04]  /*119b0*/  FADD.FTZ R3, -R0, -RZ ;  /* 0x800000ff00037221 */ /* 0x000fc80000010100 */
[----:B------:R-:W-:-:S07]  /*119c0*/  FFMA R42, R42, R3, R42 ;  /* 0x000000032a2a7223 */ /* 0x000fce000000002a */
.L_x_481:
[----:B------:R-:W-:Y:S05]  /*119d0*/  BSYNC B1 ;  /* 0x0000000000017941 */ /* 0x000fea0003800000 */
.L_x_479:
        /* <DEDUP_REMOVED lines=10> */
.L_x_483:
[----:B------:R-:W1:Y:S02]  /*11a80*/  MUFU.RCP R44, R41 ;  /* 0x00000029002c7308 */ /* 0x000e640000001000 */
[----:B-1----:R-:W-:-:S04]  /*11a90*/  FFMA R0, R41, R44, -1 ;  /* 0xbf80000029007423 */ /* 0x002fc8000000002c */
[----:B------:R-:W-:-:S04]  /*11aa0*/  FADD.FTZ R3, -R0, -RZ ;  /* 0x800000ff00037221 */ /* 0x000fc80000010100 */
[----:B------:R-:W-:-:S07]  /*11ab0*/  FFMA R44, R44, R3, R44 ;  /* 0x000000032c2c7223 */ /* 0x000fce000000002c */
.L_x_484:
[----:B------:R-:W-:Y:S05]  /*11ac0*/  BSYNC B1 ;  /* 0x0000000000017941 */ /* 0x000fea0003800000 */
.L_x_482:
        /* <DEDUP_REMOVED lines=10> */
.L_x_486:
[----:B------:R-:W1:Y:S02]  /*11b70*/  MUFU.RCP R39, R50 ;  /* 0x0000003200277308 */ /* 0x000e640000001000 */
[----:B-1----:R-:W-:-:S04]  /*11b80*/  FFMA R0, R50, R39, -1 ;  /* 0xbf80000032007423 */ /* 0x002fc80000000027 */
[----:B------:R-:W-:-:S04]  /*11b90*/  FADD.FTZ R0, -R0, -RZ ;  /* 0x800000ff00007221 */ /* 0x000fc80000010100 */
[----:B------:R-:W-:-:S07]  /*11ba0*/  FFMA R39, R39, R0, R39 ;  /* 0x0000000027277223 */ /* 0x000fce0000000027 */
.L_x_487:
[----:B------:R-:W-:Y:S05]  /*11bb0*/  BSYNC B1 ;  /* 0x0000000000017941 */ /* 0x000fea0003800000 */
.L_x_485:
        /* <DEDUP_REMOVED lines=10> */
.L_x_489:
[----:B------:R-:W1:Y:S02]  /*11c60*/  MUFU.RCP R41, R54 ;  /* 0x0000003600297308 */ /* 0x000e640000001000 */
[----:B-1----:R-:W-:-:S04]  /*11c70*/  FFMA R0, R54, R41, -1 ;  /* 0xbf80000036007423 */ /* 0x002fc80000000029 */
[----:B------:R-:W-:-:S04]  /*11c80*/  FADD.FTZ R0, -R0, -RZ ;  /* 0x800000ff00007221 */ /* 0x000fc80000010100 */
[----:B------:R-:W-:-:S07]  /*11c90*/  FFMA R41, R41, R0, R41 ;  /* 0x0000000029297223 */ /* 0x000fce0000000029 */
.L_x_490:
[----:B------:R-:W-:Y:S05]  /*11ca0*/  BSYNC B1 ;  /* 0x0000000000017941 */ /* 0x000fea0003800000 */
.L_x_488:
        /* <DEDUP_REMOVED lines=10> */
.L_x_492:
[----:B------:R-:W1:Y:S02]  /*11d50*/  MUFU.RCP R46, R43 ;  /* 0x0000002b002e7308 */ /* 0x000e640000001000 */
[----:B-1----:R-:W-:-:S04]  /*11d60*/  FFMA R0, R43, R46, -1 ;  /* 0xbf8000002b007423 */ /* 0x002fc8000000002e */
[----:B------:R-:W-:-:S04]  /*11d70*/  FADD.FTZ R3, -R0, -RZ ;  /* 0x800000ff00037221 */ /* 0x000fc80000010100 */
[----:B------:R-:W-:-:S07]  /*11d80*/  FFMA R46, R46, R3, R46 ;  /* 0x000000032e2e7223 */ /* 0x000fce000000002e */
.L_x_493:
[----:B------:R-:W-:Y:S05]  /*11d90*/  BSYNC B1 ;  /* 0x0000000000017941 */ /* 0x000fea0003800000 */
.L_x_491:
        /* <DEDUP_REMOVED lines=10> */
.L_x_495:
[----:B------:R-:W1:Y:S02]  /*11e40*/  MUFU.RCP R43, R56 ;  /* 0x00000038002b7308 */ /* 0x000e640000001000 */
[----:B-1----:R-:W-:-:S04]  /*11e50*/  FFMA R0, R56, R43, -1 ;  /* 0xbf80000038007423 */ /* 0x002fc8000000002b */
[----:B------:R-:W-:-:S04]  /*11e60*/  FADD.FTZ R0, -R0, -RZ ;  /* 0x800000ff00007221 */ /* 0x000fc80000010100 */
[----:B------:R-:W-:-:S07]  /*11e70*/  FFMA R43, R43, R0, R43 ;  /* 0x000000002b2b7223 */ /* 0x000fce000000002b */
.L_x_496:
[----:B------:R-:W-:Y:S05]  /*11e80*/  BSYNC B1 ;  /* 0x0000000000017941 */ /* 0x000fea0003800000 */
.L_x_494:
        /* <DEDUP_REMOVED lines=10> */
.L_x_498:
[----:B------:R-:W1:Y:S02]  /*11f30*/  MUFU.RCP R48, R45 ;  /* 0x0000002d00307308 */ /* 0x000e640000001000 */
[----:B-1----:R-:W-:-:S04]  /*11f40*/  FFMA R0, R45, R48, -1 ;  /* 0xbf8000002d007423 */ /* 0x002fc80000000030 */
[----:B------:R-:W-:-:S04]  /*11f50*/  FADD.FTZ R3, -R0, -RZ ;  /* 0x800000ff00037221 */ /* 0x000fc80000010100 */
[----:B------:R-:W-:-:S07]  /*11f60*/  FFMA R48, R48, R3, R48 ;  /* 0x0000000330307223 */ /* 0x000fce0000000030 */
.L_x_499:
[----:B------:R-:W-:Y:S05]  /*11f70*/  BSYNC B1 ;  /* 0x0000000000017941 */ /* 0x000fea0003800000 */
.L_x_497:
        /* <DEDUP_REMOVED lines=10> */
.L_x_501:
[----:B------:R-:W1:Y:S02]  /*12020*/  MUFU.RCP R50, R47 ;  /* 0x0000002f00327308 */ /* 0x000e640000001000 */
[----:B-1----:R-:W-:-:S04]  /*12030*/  FFMA R0, R47, R50, -1 ;  /* 0xbf8000002f007423 */ /* 0x002fc80000000032 */
[----:B------:R-:W-:-:S04]  /*12040*/  FADD.FTZ R3, -R0, -RZ ;  /* 0x800000ff00037221 */ /* 0x000fc80000010100 */
[----:B------:R-:W-:-:S07]  /*12050*/  FFMA R50, R50, R3, R50 ;  /* 0x0000000332327223 */ /* 0x000fce0000000032 */
.L_x_502:
[----:B------:R-:W-:Y:S05]  /*12060*/  BSYNC B1 ;  /* 0x0000000000017941 */ /* 0x000fea0003800000 */
.L_x_500:
        /* <DEDUP_REMOVED lines=10> */
.L_x_504:
[----:B------:R-:W1:Y:S02]  /*12110*/  MUFU.RCP R52, R49 ;  /* 0x0000003100347308 */ /* 0x000e640000001000 */
[----:B-1----:R-:W-:-:S04]  /*12120*/  FFMA R0, R49, R52, -1 ;  /* 0xbf80000031007423 */ /* 0x002fc80000000034 */
[----:B------:R-:W-:-:S04]  /*12130*/  FADD.FTZ R3, -R0, -RZ ;  /* 0x800000ff00037221 */ /* 0x000fc80000010100 */
[----:B------:R-:W-:-:S07]  /*12140*/  FFMA R52, R52, R3, R52 ;  /* 0x0000000334347223 */ /* 0x000fce0000000034 */
.L_x_505:
[----:B------:R-:W-:Y:S05]  /*12150*/  BSYNC B1 ;  /* 0x0000000000017941 */ /* 0x000fea0003800000 */
.L_x_503:
        /* <DEDUP_REMOVED lines=9> */
.L_x_507:
[----:B------:R-:W1:Y:S02]  /*121f0*/  MUFU.RCP R0, R51 ;  /* 0x0000003300007308 */ /* 0x000e640000001000 */
[----:B-1----:R-:W-:-:S04]  /*12200*/  FFMA R3, R51, R0, -1 ;  /* 0xbf80000033037423 */ /* 0x002fc80000000000 */
[----:B------:R-:W-:-:S04]  /*12210*/  FADD.FTZ R3, -R3, -RZ ;  /* 0x800000ff03037221 */ /* 0x000fc80000010100 */
[----:B------:R-:W-:-:S07]  /*12220*/  FFMA R0, R0, R3, R0 ;  /* 0x0000000300007223 */ /* 0x000fce0000000000 */
.L_x_508:
[----:B------:R-:W-:Y:S05]  /*12230*/  BSYNC B1 ;  /* 0x0000000000017941 */ /* 0x000fea0003800000 */
.L_x_506:
        /* <DEDUP_REMOVED lines=45> */
.L_x_510:
[----:B------:R-:W-:Y:S05]  /*12510*/  BSYNC B0 ;  /* 0x0000000000007941 */ /* 0x000fea0003800000 */
.L_x_509:
[----:B------:R-:W-:Y:S06]  /*12520*/  BAR.SYNC.DEFER_BLOCKING 0x1, 0x100 ;  /* 0x0044000000007b1d */ /* 0x000fec0000010000 */
[----:B------:R-:W-:Y:S04]  /*12530*/  BSSY B0, `(.L_x_511) ;  /* 0x000000a000007945 */ /* 0x000fe80003800000 */
[----:B------:R-:W-:Y:S05]  /*12540*/  @P0 BRA `(.L_x_512) ;  /* 0x0000000000200947 */ /* 0x000fea0003800000 */
[----:B------:R-:W-:-:S06]  /*12550*/  UISETP.NE.AND UP0, UPT, UR45, 0x3, UPT ;  /* 0x000000032d00788c */ /* 0x000fcc000bf05270 */
[----:B------:R-:W-:-:S13]  /*12560*/  PLOP3.LUT P0, PT, PT, PT, UP0, 0x80, 0x0 ;  /* 0x000000000000781c */ /* 0x000fda0003f0f008 */
[----:B------:R-:W-:Y:S05]  /*12570*/  @!P0 BRA `(.L_x_513) ;  /* 0x0000000000048947 */ /* 0x000fea0003800000 */
[----:B------:R-:W-:Y:S01]  /*12580*/  BPT.TRAP 0x1 ;  /* 0x000000040000795c */ /* 0x000fe20000300000 */
.L_x_513:
[----:B------:R-:W-:-:S04]  /*12590*/  ULEA UR4, UR36, UR53, 0x3 ;  /* 0x0000003524047291 */ /* 0x000fc8000f8e183f */
[----:B------:R-:W-:-:S04]  /*125a0*/  UIADD3 UR4, UR4, 0x60, URZ ;  /* 0x0000006004047890 */ /* 0x000fc8000fffe03f */
[----:B------:R-:W-:-:S09]  /*125b0*/  UPRMT UR4, UR54, 0x654, UR4 ;  /* 0x0000065436047896 */ /* 0x000fd20008000004 */
[----:B------:R-:W-:Y:S03]  /*125c0*/  SYNCS.ARRIVE.TRANS64.RED.A1T0 RZ, [UR4], RZ ;  /* 0x000000ffffff79a7 */ /* 0x000fe60008100404 */
.L_x_512:
[----:B------:R-:W-:Y:S05]  /*125d0*/  BSYNC B0 ;  /* 0x0000000000007941 */ /* 0x000fea0003800000 */
.L_x_511:
[----:B------:R-:W-:Y:S01]  /*125e0*/  IADD3 R2, P0, R2, UR46, RZ ;  /* 0x0000002e02027c10 */ /* 0x000fe2000ff1e0ff */
[----:B------:R-:W-:Y:S01]  /*125f0*/  ULDC.64 UR4, c[0x0][0x8f8] ;  /* 0x00023e0000047ab9 */ /* 0x000fe20000000a00 */
[----:B------:R-:W-:Y:S01]  /*12600*/  UIADD3 UR36, UR36, 0x1, URZ ;  /* 0x0000000124247890 */ /* 0x000fe2000fffe03f */
[----:B------:R-:W-:Y:S01]  /*12610*/  PRMT R0, RZ, 0x7610, R0 ;  /* 0x00007610ff007816 */ /* 0x000fe20000000000 */
[----:B------:R-:W-:Y:S01]  /*12620*/  UMOV UR51, 0xffffffff ;  /* 0xffffffff00337882 */ /* 0x000fe20000000000 */
[----:B------:R-:W-:Y:S01]  /*12630*/  IADD3.X R16, R16, UR39, RZ, P0, !PT ;  /* 0x0000002710107c10 */ /* 0x000fe200087fe4ff */
[----:B------:R-:W-:Y:S01]  /*12640*/  UISETP.NE.AND UP0, UPT, UR36, 0x4, UPT ;  /* 0x000000042400788c */ /* 0x000fe2000bf05270 */
[----:B------:R-:W-:Y:S02]  /*12650*/  ISETP.GE.U32.AND P0, PT, R2, UR4, PT ;  /* 0x0000000402007c0c */ /* 0x000fe4000bf06070 */
[----:B------:R-:W-:Y:S01]  /*12660*/  MOV R19, 0xffffffff ;  /* 0xffffffff00137802 */ /* 0x000fe20000000f00 */
[----:B------:R-:W-:Y:S01]  /*12670*/  USEL UR36, UR36, URZ, UP0 ;  /* 0x0000003f24247287 */ /* 0x000fe20008000000 */
[----:B------:R-:W-:-:S02]  /*12680*/  ISETP.GE.U32.AND.EX P0, PT, R16, UR5, PT, P0 ;  /* 0x0000000510007c0c */ /* 0x000fc4000bf06100 */
[----:B------:R-:W-:-:S11]  /*12690*/  MOV R156, 0xffffffff ;  /* 0xffffffff009c7802 */ /* 0x000fd60000000f00 */
[----:B------:R-:W-:Y:S05]  /*126a0*/  @P0 BRA `(.L_x_514) ;  /* 0x00000004006c0947 */ /* 0x000fea0003800000 */
[----:B------:R-:W2:Y:S01]  /*126b0*/  S2R R12, SR_CTAID.X ;  /* 0x00000000000c7919 */ /* 0x000ea20000002500 */
[----:B-1----:R-:W1:Y:S01]  /*126c0*/  LDC.64 R10, c[0x0][0x8d0] ;  /* 0x00023400ff0a7b82 */ /* 0x002e620000000a00 */
[----:B------:R-:W-:Y:S01]  /*126d0*/  ULDC UR4, c[0x0][0x150] ;  /* 0x0000540000047ab9 */ /* 0x000fe20000000800 */
[----:B------:R-:W-:Y:S01]  /*126e0*/  MOV R8, R2 ;  /* 0x0000000200087202 */ /* 0x000fe20000000f00 */
[----:B------:R-:W3:Y:S01]  /*126f0*/  S2R R24, SR_CTAID.Y ;  /* 0x0000000000187919 */ /* 0x000ee20000002600 */
[----:B------:R-:W-:-:S04]  /*12700*/  MOV R9, R16 ;  /* 0x0000001000097202 */ /* 0x000fc80000000f00 */
[----:B------:R-:W4:Y:S08]  /*12710*/  LDC R25, c[0x0][0x144] ;  /* 0x00005100ff197b82 */ /* 0x000f300000000800 */
[----:B------:R-:W3:Y:S08]  /*12720*/  LDC R0, c[0x0][0x8d8] ;  /* 0x00023600ff007b82 */ /* 0x000ef00000000800 */
[----:B------:R-:W3:Y:S01]  /*12730*/  LDC.64 R14, c[0x0][0x8c8] ;  /* 0x00023200ff0e7b82 */ /* 0x000ee20000000a00 */
[----:B-1----:R-:W-:-:S04]  /*12740*/  ISETP.NE.U32.AND P0, PT, R10, RZ, PT ;  /* 0x000000ff0a00720c */ /* 0x002fc80003f05070 */
[----:B------:R-:W-:Y:S02]  /*12750*/  ISETP.NE.AND.EX P0, PT, R11, RZ, PT, P0 ;  /* 0x000000ff0b00720c */ /* 0x000fe40003f05300 */
[----:B--2---:R-:W-:-:S05]  /*12760*/  I2FP.F32.U32 R3, R12 ;  /* 0x0000000c00037245 */ /* 0x004fca0000201000 */
[----:B------:R-:W-:-:S04]  /*12770*/  FMUL R3, R3, UR4 ;  /* 0x0000000403037c20 */ /* 0x000fc80008400000 */
[----:B------:R1:W2:Y:S02]  /*12780*/  F2I.U32.TRUNC.NTZ R19, R3 ;  /* 0x0000000300137305 */ /* 0x0002a4000020f000 */
[----:B----4-:R-:W-:Y:S05]  /*12790*/  @!P0 BRA `(.L_x_515) ;  /* 0x0000000000288947 */ /* 0x010fea0003800000 */
[----:B-1----:R-:W1:Y:S02]  /*127a0*/  LDC R3, c[0x0][0x8dc] ;  /* 0x00023700ff037b82 */ /* 0x002e640000000800 */
[----:B-1----:R-:W-:-:S04]  /*127b0*/  IADD3 R3, P0, R2, R3, RZ ;  /* 0x0000000302037210 */ /* 0x002fc80007f1e0ff */
        /* <DEDUP_REMOVED lines=8> */
.L_x_515:
[-CC-:B---3--:R-:W-:Y:S01]  /*12840*/  SHF.R.U64 R31, R8, R0.reuse, R9.reuse ;  /* 0x00000000081f7219 */ /* 0x188fe20000001209 */
[----:B------:R-:W3:Y:S01]  /*12850*/  LDC.64 R20, c[0x0][0x8e8] ;  /* 0x00023a00ff147b82 */ /* 0x000ee20000000a00 */
[----:B------:R-:W-:Y:S01]  /*12860*/  SHF.R.U32.HI R0, RZ, R0, R9 ;  /* 0x00000000ff007219 */ /* 0x000fe20000011609 */
[----:B------:R-:W-:Y:S01]  /*12870*/  ULDC UR4, c[0x0][0x154] ;  /* 0x0000550000047ab9 */ /* 0x000fe20000000800 */
[----:B------:R-:W-:Y:S02]  /*12880*/  IADD3 R7, P0, RZ, -R31, RZ ;  /* 0x8000001fff077210 */ /* 0x000fe40007f1e0ff */
[----:B--2---:R-:W-:Y:S02]  /*12890*/  IADD3 R19, -R19, RZ, RZ ;  /* 0x000000ff13137210 */ /* 0x004fe40007ffe1ff */
[----:B-1----:R-:W-:Y:S01]  /*128a0*/  IADD3.X R3, RZ, ~R0, RZ, P0, !PT ;  /* 0x80000000ff037210 */ /* 0x002fe200007fe4ff */
[----:B------:R-:W1:Y:S02]  /*128b0*/  LDC R6, c[0x0][0x8c0] ;  /* 0x00023000ff067b82 */ /* 0x000e640000000800 */
[----:B------:R-:W-:-:S02]  /*128c0*/  IMAD R26, R25, R19, R12 ;  /* 0x00000013191a7224 */ /* 0x000fc400078e020c */
[----:B------:R-:W-:Y:S01]  /*128d0*/  IMAD R0, R3, R14, RZ ;  /* 0x0000000e03007224 */ /* 0x000fe200078e02ff */
[----:B------:R-:W-:-:S03]  /*128e0*/  MOV R3, R16 ;  /* 0x0000001000037202 */ /* 0x000fc60000000f00 */
[----:B------:R-:W2:Y:S01]  /*128f0*/  LDC R8, c[0x0][0x8b0] ;  /* 0x00022c00ff087b82 */ /* 0x000ea20000000800 */
[----:B------:R-:W-:-:S04]  /*12900*/  IMAD.WIDE.U32 R4, R7, R14, R2 ;  /* 0x0000000e07047225 */ /* 0x000fc800078e0002 */
[----:B------:R-:W-:Y:S01]  /*12910*/  IMAD R3, R7, R15, R0 ;  /* 0x0000000f07037224 */ /* 0x000fe200078e0200 */
[----:B------:R-:W-:Y:S02]  /*12920*/  I2FP.F32.U32 R0, R24 ;  /* 0x0000001800007245 */ /* 0x000fe40000201000 */
[----:B------:R-:W4:Y:S01]  /*12930*/  LDC R28, c[0x0][0x900] ;  /* 0x00024000ff1c7b82 */ /* 0x000f220000000800 */
[----:B---3--:R-:W-:Y:S02]  /*12940*/  ISETP.NE.U32.AND P0, PT, R20, RZ, PT ;  /* 0x000000ff1400720c */ /* 0x008fe40003f05070 */
[----:B------:R-:W-:Y:S01]  /*12950*/  IADD3 R3, R5, R3, RZ ;  /* 0x0000000305037210 */ /* 0x000fe20007ffe0ff */
[----:B------:R-:W-:Y:S01]  /*12960*/  FMUL R0, R0, UR4 ;  /* 0x0000000400007c20 */ /* 0x000fe20008400000 */
[----:B------:R-:W-:Y:S02]  /*12970*/  ISETP.NE.AND.EX P0, PT, R21, RZ, PT, P0 ;  /* 0x000000ff1500720c */ /* 0x000fe40003f05300 */
[----:B------:R-:W-:Y:S01]  /*12980*/  MOV R5, 0xffffffff ;  /* 0xffffffff00057802 */ /* 0x000fe20000000f00 */
[----:B------:R-:W3:Y:S01]  /*12990*/  LDC R15, c[0x0][0x148] ;  /* 0x00005200ff0f7b82 */ /* 0x000ee20000000800 */
[-CC-:B-1----:R-:W-:Y:S01]  /*129a0*/  SHF.R.U64 R12, R4, R6.reuse, R3.reuse ;  /* 0x00000006040c7219 */ /* 0x182fe20000001203 */
[----:B------:R1:W1:Y:S01]  /*129b0*/  F2I.U32.TRUNC.NTZ R13, R0 ;  /* 0x00000000000d7305 */ /* 0x000262000020f000 */
[----:B------:R-:W-:-:S02]  /*129c0*/  SHF.R.U32.HI R3, RZ, R6, R3 ;  /* 0x00000006ff037219 */ /* 0x000fc40000011603 */
[----:B------:R-:W-:-:S03]  /*129d0*/  MOV R7, 0x1 ;  /* 0x0000000100077802 */ /* 0x000fc60000000f00 */
[----:B------:R-:W1:Y:S01]  /*129e0*/  LDC R25, c[0x0][0x8a8] ;  /* 0x00022a00ff197b82 */ /* 0x000e620000000800 */
[-CC-:B--2---:R-:W-:Y:S02]  /*129f0*/  SHF.R.U64 R10, R12, R8.reuse, R3.reuse ;  /* 0x000000080c0a7219 */ /* 0x184fe40000001203 */
[----:B------:R-:W-:-:S05]  /*12a00*/  SHF.R.U32.HI R3, RZ, R8, R3 ;  /* 0x00000008ff037219 */ /* 0x000fca0000011603 */
[----:B------:R-:W2:Y:S01]  /*12a10*/  LDC R27, c[0x0][0x8f0] ;  /* 0x00023c00ff1b7b82 */ /* 0x000ea20000000800 */
[-C--:B----4-:R-:W-:Y:S02]  /*12a20*/  SHF.L.U32 R4, R5, R28.reuse, RZ ;  /* 0x0000001c05047219 */ /* 0x090fe400000006ff */
[-CC-:B------:R-:W-:Y:S02]  /*12a30*/  SHF.R.U64 R14, R10, R28.reuse, R3.reuse ;  /* 0x0000001c0a0e7219 */ /* 0x180fe40000001203 */
[----:B------:R-:W-:Y:S02]  /*12a40*/  SHF.R.U32.HI R5, RZ, R28, R3 ;  /* 0x0000001cff057219 */ /* 0x000fe40000011603 */
[----:B------:R-:W-:Y:S01]  /*12a50*/  LOP3.LUT R19, RZ, R4, RZ, 0x33, !PT ;  /* 0x00000004ff137212 */ /* 0x000fe200078e33ff */
[----:B------:R-:W4:Y:S01]  /*12a60*/  LDC R29, c[0x0][0x8e0] ;  /* 0x00023800ff1d7b82 */ /* 0x000f220000000800 */
[----:B------:R-:W-:Y:S02]  /*12a70*/  SHF.L.U32 R28, R7, R28, RZ ;  /* 0x0000001c071c7219 */ /* 0x000fe400000006ff */
[----:B------:R-:W-:-:S05]  /*12a80*/  MOV R4, R14 ;  /* 0x0000000e00047202 */ /* 0x000fca0000000f00 */
[----:B------:R-:W1:Y:S01]  /*12a90*/  LDC R30, c[0x0][0x8b8] ;  /* 0x00022e00ff1e7b82 */ /* 0x000e620000000800 */
[----:B------:R-:W-:Y:S05]  /*12aa0*/  @!P0 BRA `(.L_x_516) ;  /* 0x0000000000288947 */ /* 0x000fea0003800000 */
        /* <DEDUP_REMOVED lines=10> */
.L_x_516:
[----:B------:R-:W-:Y:S02]  /*12b50*/  ISETP.NE.AND P0, PT, R18, 0x1, PT ;  /* 0x000000011200780c */ /* 0x000fe40003f05270 */
[----:B-12---:R-:W-:Y:S02]  /*12b60*/  SHF.R.U64 R0, R4, R27, R5 ;  /* 0x0000001b04007219 */ /* 0x006fe40000001205 */
[----:B------:R-:W-:Y:S02]  /*12b70*/  LOP3.LUT R19, R10, R19, RZ, 0xc0, !PT ;  /* 0x000000130a137212 */ /* 0x000fe400078ec0ff */
[----:B------:R-:W-:Y:S02]  /*12b80*/  IADD3 R13, -R13, RZ, RZ ;  /* 0x000000ff0d0d7210 */ /* 0x000fe40007ffe1ff */
[----:B------:R-:W-:Y:S01]  /*12b90*/  IADD3 R5, R25, -0x1, RZ ;  /* 0xffffffff19057810 */ /* 0x000fe20007ffe0ff */
[----:B------:R-:W-:Y:S01]  /*12ba0*/  IMAD R19, R28, R0, R19 ;  /* 0x000000001c137224 */ /* 0x000fe200078e0213 */
[----:B------:R-:W-:-:S02]  /*12bb0*/  IADD3 R3, -R0, RZ, RZ ;  /* 0x000000ff00037210 */ /* 0x000fc40007ffe1ff */
[----:B------:R-:W-:Y:S01]  /*12bc0*/  LOP3.LUT R5, R12, R5, RZ, 0xc0, !PT ;  /* 0x000000050c057212 */ /* 0x000fe200078ec0ff */
[----:B---3--:R-:W-:Y:S01]  /*12bd0*/  @P0 IMAD R26, R15, R13, R24 ;  /* 0x0000000d0f1a0224 */ /* 0x008fe200078e0218 */
[----:B------:R-:W-:Y:S01]  /*12be0*/  R2UR UR51, R31 ;  /* 0x000000001f3372ca */ /* 0x000fe200000e0000 */
[----:B----4-:R-:W-:Y:S01]  /*12bf0*/  IMAD R0, R3, R29, R14 ;  /* 0x0000001d03007224 */ /* 0x010fe200078e020e */
[----:B------:R-:W-:Y:S01]  /*12c00*/  MOV R3, 0x1 ;  /* 0x0000000100037802 */ /* 0x000fe20000000f00 */
[----:B------:R-:W-:Y:S02]  /*12c10*/  IMAD R19, R19, R30, R26 ;  /* 0x0000001e13137224 */ /* 0x000fe400078e021a */
[----:B------:R-:W-:-:S05]  /*12c20*/  IMAD R0, R0, R25, R5 ;  /* 0x0000001900007224 */ /* 0x000fca00078e0205 */
[----:B------:R-:W-:Y:S02]  /*12c30*/  SEL R156, R0, R19, !P0 ;  /* 0x00000013009c7207 */ /* 0x000fe40004000000 */
[----:B------:R-:W-:Y:S02]  /*12c40*/  SEL R19, R19, R0, !P0 ;  /* 0x0000000013137207 */ /* 0x000fe40004000000 */
[----:B------:R-:W-:-:S07]  /*12c50*/  PRMT R0, R3, 0x7610, R0 ;  /* 0x0000761003007816 */ /* 0x000fce0000000000 */
.L_x_514:
[----:B------:R-:W-:Y:S01]  /*12c60*/  UIADD3 UR44, UR52, UR44, URZ ;  /* 0x0000002c342c7290 */ /* 0x000fe2000fffe03f */
[----:B------:R-:W-:Y:S01]  /*12c70*/  LOP3.LUT P0, RZ, R0, 0xff, RZ, 0xc0, !PT ;  /* 0x000000ff00ff7812 */ /* 0x000fe2000780c0ff */
[----:B------:R-:W-:Y:S02]  /*12c80*/  UIADD3 UR42, UR42, 0x8, URZ ;  /* 0x000000082a2a7890 */ /* 0x000fe4000fffe03f */
[----:B------:R-:W-:Y:S02]  /*12c90*/  USHF.R.U32.HI UR4, URZ, 0x2, UR44 ;  /* 0x000000023f047899 */ /* 0x000fe4000801162c */
[----:B------:R-:W-:Y:S02]  /*12ca0*/  UISETP.GT.U32.AND UP0, UPT, UR44, 0x3, UPT ;  /* 0x000000032c00788c */ /* 0x000fe4000bf04070 */
[----:B------:R-:W-:Y:S02]  /*12cb0*/  ULOP3.LUT UR4, UR4, 0x1, URZ, 0xc0, !UPT ;  /* 0x0000000104047892 */ /* 0x000fe4000f8ec03f */
[----:B------:R-:W-:-:S02]  /*12cc0*/  UISETP.LT.U32.AND UP1, UPT, UR52, 0x4, UP0 ;  /* 0x000000043400788c */ /* 0x000fc40008721070 */
[----:B------:R-:W-:Y:S02]  /*12cd0*/  UISETP.NE.U32.AND UP2, UPT, UR4, 0x1, UPT ;  /* 0x000000010400788c */ /* 0x000fe4000bf45070 */
[----:B------:R-:W-:Y:S02]  /*12ce0*/  USEL UR5, URZ, 0x1, !UP1 ;  /* 0x000000013f057887 */ /* 0x000fe4000c800000 */
[----:B------:R-:W-:Y:S02]  /*12cf0*/  UISETP.GT.U32.AND UP0, UPT, UR52, 0x3, !UP2 ;  /* 0x000000033400788c */ /* 0x000fe4000d704070 */
[----:B------:R-:W-:Y:S02]  /*12d00*/  ULOP3.LUT UR44, UR44, 0x3, URZ, 0xc0, !UPT ;  /* 0x000000032c2c7892 */ /* 0x000fe4000f8ec03f */
[----:B------:R-:W-:-:S04]  /*12d10*/  USEL UR4, URZ, 0x1, !UP0 ;  /* 0x000000013f047887 */ /* 0x000fc8000c000000 */
[----:B------:R-:W-:Y:S01]  /*12d20*/  ULOP3.LUT UR43, UR4, UR43, UR5, 0x96, !UPT ;  /* 0x0000002b042b7292 */ /* 0x000fe2000f8e9605 */
[----:B------:R-:W-:Y:S11]  /*12d30*/  @P0 BRA `(.L_x_517) ;  /* 0xfffffee800a40947 */ /* 0x000ff6000383ffff */
[----:B------:R-:W-:-:S13]  /*12d40*/  PLOP3.LUT P0, PT, PT, PT, PT, 0x8, 0x0 ;  /* 0x000000000000781c */ /* 0x000fda0003f0e170 */
.L_x_22:
[----:B------:R-:W-:Y:S05]  /*12d50*/  @P0 BRA `(.L_x_14) ;  /* 0x0000003000340947 */ /* 0x000fea0003800000 */
[----:B------:R-:W-:Y:S01]  /*12d60*/  ULDC.64 UR6, c[0x0][0x588] ;  /* 0x0001620000067ab9 */ /* 0x000fe20000000a00 */
[----:B------:R-:W-:Y:S01]  /*12d70*/  ULDC.64 UR4, c[0x0][0x590] ;  /* 0x0001640000047ab9 */ /* 0x000fe20000000a00 */
[----:B------:R-:W-:Y:S01]  /*12d80*/  ISETP.NE.U32.AND P0, PT, RZ, UR6, PT ;  /* 0x00000006ff007c0c */ /* 0x000fe2000bf05070 */
[----:B------:R-:W-:-:S04]  /*12d90*/  DEPBAR.LE SB0, 0x0 ;  /* 0x000080000000791a */ /* 0x000fc80000000000 */
[----:B------:R-:W-:Y:S01]  /*12da0*/  ISETP.NE.U32.AND P1, PT, RZ, UR4, PT ;  /* 0x00000004ff007c0c */ /* 0x000fe2000bf25070 */
[----:B------:R-:W-:Y:S01]  /*12db0*/  BSSY B0, `(.L_x_518) ;  /* 0x0000015000007945 */ /* 0x000fe20003800000 */
[----:B------:R-:W-:Y:S02]  /*12dc0*/  ISETP.NE.AND.EX P0, PT, RZ, UR7, PT, P0 ;  /* 0x00000007ff007c0c */ /* 0x000fe4000bf05300 */
[----:B------:R-:W-:-:S13]  /*12dd0*/  ISETP.NE.AND.EX P1, PT, RZ, UR5, PT, P1 ;  /* 0x00000005ff007c0c */ /* 0x000fda000bf25310 */
[----:B------:R-:W-:Y:S05]  /*12de0*/  @P0 BRA P1, `(.L_x_519) ;  /* 0x0000000000440947 */ /* 0x000fea0000800000 */
[----:B------:R-:W-:-:S04]  /*12df0*/  ISETP.NE.U32.AND P0, PT, RZ, UR4, PT ;  /* 0x00000004ff007c0c */ /* 0x000fc8000bf05070 */
[----:B------:R-:W-:-:S13]  /*12e00*/  ISETP.NE.AND.EX P0, PT, RZ, UR5, PT, P0 ;  /* 0x00000005ff007c0c */ /* 0x000fda000bf05300 */
[----:B------:R-:W-:Y:S05]  /*12e10*/  @!P0 BRA `(.L_x_520) ;  /* 0x00000000002c8947 */ /* 0x000fea0003800000 */
[----:B------:R-:W-:-:S13]  /*12e20*/  LOP3.LUT P0, RZ, R22, 0xff, RZ, 0xc0, !PT ;  /* 0x000000ff16ff7812 */ /* 0x000fda000780c0ff */
[----:B------:R-:W-:Y:S05]  /*12e30*/  @!P0 BRA `(.L_x_521) ;  /* 0x0000000000108947 */ /* 0x000fea0003800000 */
[----:B-----5:R-:W-:-:S13]  /*12e40*/  FSETP.NEU.AND P0, PT, R153, RZ, PT ;  /* 0x000000ff9900720b */ /* 0x020fda0003f0d000 */
[----:B------:R-:W-:Y:S05]  /*12e50*/  @!P0 BREAK B0 ;  /* 0x0000000000008942 */ /* 0x000fea0003800000 */
[----:B------:R-:W-:Y:S05]  /*12e60*/  @P0 BRA `(.L_x_519) ;  /* 0x0000000000240947 */ /* 0x000fea0003800000 */
[----:B------:R-:W-:Y:S05]  /*12e70*/  BRA `(.L_x_14) ;  /* 0x0000002c00ec7947 */ /* 0x000fea0003800000 */
.L_x_521:
[----:B------:R-:W-:-:S04]  /*12e80*/  ISETP.NE.U32.AND P0, PT, RZ, UR6, PT ;  /* 0x00000006ff007c0c */ /* 0x000fc8000bf05070 */
[----:B------:R-:W-:-:S13]  /*12e90*/  ISETP.NE.AND.EX P0, PT, RZ, UR7, PT, P0 ;  /* 0x00000007ff007c0c */ /* 0x000fda000bf05300 */
[----:B------:R-:W-:Y:S05]  /*12ea0*/  @!P0 BREAK B0 ;  /* 0x0000000000008942 */ /* 0x000fea0003800000 */
[----:B------:R-:W-:Y:S05]  /*12eb0*/  @P0 BRA `(.L_x_519) ;  /* 0x0000000000100947 */ /* 0x000fea0003800000 */
[----:B------:R-:W-:Y:S05]  /*12ec0*/  BRA `(.L_x_14) ;  /* 0x0000002c00d87947 */ /* 0x000fea0003800000 */
.L_x_520:
[----:B-----5:R-:W-:-:S13]  /*12ed0*/  FSETP.NEU.AND P0, PT, R153, RZ, PT ;  /* 0x000000ff9900720b */ /* 0x020fda0003f0d000 */
[----:B------:R-:W-:Y:S05]  /*12ee0*/  @!P0 BREAK B0 ;  /* 0x0000000000008942 */ /* 0x000fea0003800000 */
[----:B------:R-:W-:Y:S05]  /*12ef0*/  @!P0 BRA `(.L_x_14) ;  /* 0x0000002c00cc8947 */ /* 0x000fea0003800000 */
.L_x_519:
[----:B-1----:R-:W-:Y:S05]  /*12f00*/  BSYNC B0 ;  /* 0x0000000000007941 */ /* 0x002fea0003800000 */
.L_x_518:
[----:B------:R-:W-:-:S04]  /*12f10*/  ULOP3.LUT UR4, UR59, 0x1, URZ, 0xfc, !UPT ;  /* 0x000000013b047892 */ /* 0x000fc8000f8efc3f */
[----:B------:R-:W-:-:S06]  /*12f20*/  UISETP.NE.AND UP0, UPT, UR4, 0x3, UPT ;  /* 0x000000030400788c */ /* 0x000fcc000bf05270 */
[----:B------:R-:W-:-:S13]  /*12f30*/  PLOP3.LUT P0, PT, PT, PT, UP0, 0x80, 0x0 ;  /* 0x000000000000781c */ /* 0x000fda0003f0f008 */
[----:B------:R-:W-:Y:S05]  /*12f40*/  @!P0 BRA `(.L_x_522) ;  /* 0x0000000000048947 */ /* 0x000fea0003800000 */
[----:B------:R-:W-:Y:S01]  /*12f50*/  BPT.TRAP 0x1 ;  /* 0x000000040000795c */ /* 0x000fe20000300000 */
.L_x_522:
[----:B------:R-:W1:Y:S01]  /*12f60*/  S2UR UR5, SR_CgaCtaId ;  /* 0x00000000000579c3 */ /* 0x000e620000008800 */
[----:B------:R-:W-:Y:S02]  /*12f70*/  UMOV UR4, 0x400 ;  /* 0x0000040000047882 */ /* 0x000fe40000000000 */
[----:B-1----:R-:W-:-:S04]  /*12f80*/  ULEA UR4, UR5, UR4, 0x18 ;  /* 0x0000000405047291 */ /* 0x002fc8000f8ec03f */
[----:B------:R-:W-:-:S04]  /*12f90*/  ULEA UR4, UR36, UR4, 0x3 ;  /* 0x0000000424047291 */ /* 0x000fc8000f8e183f */
[----:B------:R-:W-:-:S04]  /*12fa0*/  UIADD3 UR4, UR4, 0x60, URZ ;  /* 0x0000006004047890 */ /* 0x000fc8000fffe03f */
[----:B------:R-:W-:-:S09]  /*12fb0*/  UPRMT UR4, UR5, 0x654, UR4 ;  /* 0x0000065405047896 */ /* 0x000fd20008000004 */
[----:B------:R-:W-:Y:S01]  /*12fc0*/  SYNCS.ARRIVE.TRANS64.RED.A1T0 RZ, [UR4], RZ ;  /* 0x000000ffffff79a7 */ /* 0x000fe20008100404 */
[----:B------:R-:W-:Y:S05]  /*12fd0*/  BRA `(.L_x_14) ;  /* 0x0000002c00947947 */ /* 0x000fea0003800000 */
.L_x_13:
[----:B------:R-:W-:Y:S01]  /*12fe0*/  ULDC.64 UR4, c[0x0][0x8f8] ;  /* 0x00023e0000047ab9 */ /* 0x000fe20000000a00 */
[----:B------:R-:W-:Y:S02]  /*12ff0*/  PRMT R8, RZ, 0x7610, R8 ;  /* 0x00007610ff087816 */ /* 0x000fe40000000008 */
[----:B------:R-:W-:Y:S02]  /*13000*/  ISETP.GE.U32.AND P0, PT, R2, UR4, PT ;  /* 0x0000000402007c0c */ /* 0x000fe4000bf06070 */
[----:B------:R-:W-:Y:S02]  /*13010*/  MOV R7, 0xffffffff ;  /* 0xffffffff00077802 */ /* 0x000fe40000000f00 */
[----:B------:R-:W-:Y:S02]  /*13020*/  ISETP.GE.U32.AND.EX P0, PT, R16, UR5, PT, P0 ;  /* 0x0000000510007c0c */ /* 0x000fe4000bf06100 */
[----:B------:R-:W-:Y:S02]  /*13030*/  MOV R6, 0xffffffff ;  /* 0xffffffff00067802 */ /* 0x000fe40000000f00 */
[----:B------:R-:W-:-:S09]  /*13040*/  MOV R3, 0xffffffff ;  /* 0xffffffff00037802 */ /* 0x000fd20000000f00 */
        /* <DEDUP_REMOVED lines=19> */
.L_x_524:
[-CC-:B------:R-:W-:Y:S01]  /*13180*/  SHF.R.U64 R19, R10, R12.reuse, R11.reuse ;  /* 0x0000000c0a137219 */ /* 0x180fe2000000120b */
[----:B------:R-:W2:Y:S01]  /*13190*/  LDC.64 R28, c[0x0][0x8e8] ;  /* 0x00023a00ff1c7b82 */ /* 0x000ea20000000a00 */
[----:B------:R-:W-:Y:S02]  /*131a0*/  SHF.R.U32.HI R3, RZ, R12, R11 ;  /* 0x0000000cff037219 */ /* 0x000fe4000001160b */
[----:B------:R-:W-:Y:S02]  /*131b0*/  IADD3 R9, P0, RZ, -R19, RZ ;  /* 0x80000013ff097210 */ /* 0x000fe40007f1e0ff */
[----:B------:R-:W-:Y:S02]  /*131c0*/  MOV R27, 0x1 ;  /* 0x00000001001b7802 */ /* 0x000fe40000000f00 */
[----:B------:R-:W-:Y:S01]  /*131d0*/  IADD3.X R3, RZ, ~R3, RZ, P0, !PT ;  /* 0x80000003ff037210 */ /* 0x000fe200007fe4ff */
[----:B------:R-:W3:Y:S04]  /*131e0*/  LDC R10, c[0x0][0x8c0] ;  /* 0x00023000ff0a7b82 */ /* 0x000ee80000000800 */
[----:B------:R-:W-:Y:S01]  /*131f0*/  IMAD R8, R3, R22, RZ ;  /* 0x0000001603087224 */ /* 0x000fe200078e02ff */
[----:B------:R-:W-:-:S03]  /*13200*/  MOV R3, R16 ;  /* 0x0000001000037202 */ /* 0x000fc60000000f00 */
[----:B------:R-:W4:Y:S01]  /*13210*/  LDC R24, c[0x0][0x8b0] ;  /* 0x00022c00ff187b82 */ /* 0x000f220000000800 */
[----:B------:R-:W-:-:S04]  /*13220*/  IMAD.WIDE.U32 R6, R9, R22, R2 ;  /* 0x0000001609067225 */ /* 0x000fc800078e0002 */
[----:B------:R-:W-:-:S03]  /*13230*/  IMAD R3, R9, R23, R8 ;  /* 0x0000001709037224 */ /* 0x000fc600078e0208 */
[----:B------:R-:W5:Y:S01]  /*13240*/  LDC R26, c[0x0][0x900] ;  /* 0x00024000ff1a7b82 */ /* 0x000f620000000800 */
[----:B--2---:R-:W-:Y:S02]  /*13250*/  ISETP.NE.U32.AND P0, PT, R28, RZ, PT ;  /* 0x000000ff1c00720c */ /* 0x004fe40003f05070 */
[----:B------:R-:W-:Y:S02]  /*13260*/  IADD3 R3, R7, R3, RZ ;  /* 0x0000000307037210 */ /* 0x000fe40007ffe0ff */
[----:B------:R-:W-:Y:S02]  /*13270*/  ISETP.NE.AND.EX P0, PT, R29, RZ, PT, P0 ;  /* 0x000000ff1d00720c */ /* 0x000fe40003f05300 */
[----:B------:R-:W-:Y:S01]  /*13280*/  MOV R7, 0xffffffff ;  /* 0xffffffff00077802 */ /* 0x000fe20000000f00 */
        /* <DEDUP_REMOVED lines=8> */
[--C-:B------:R-:W-:Y:S02]  /*13310*/  SHF.R.U64 R22, R20, R26, R3.reuse ;  /* 0x0000001a14167219 */ /* 0x100fe40000001203 */
[----:B------:R-:W-:Y:S02]  /*13320*/  LOP3.LUT R31, RZ, R6, RZ, 0x33, !PT ;  /* 0x00000006ff1f7212 */ /* 0x000fe400078e33ff */
[----:B------:R-:W-:Y:S01]  /*13330*/  SHF.R.U32.HI R7, RZ, R26, R3 ;  /* 0x0000001aff077219 */ /* 0x000fe20000011603 */
        /* <DEDUP_REMOVED lines=13> */
.L_x_525:
[----:B------:R-:W-:Y:S02]  /*13410*/  ISETP.NE.AND P0, PT, R18, 0x1, PT ;  /* 0x000000011200780c */ /* 0x000fe40003f05270 */
[----:B---3--:R-:W-:Y:S02]  /*13420*/  SHF.R.U64 R6, R6, R23, R7 ;  /* 0x0000001706067219 */ /* 0x008fe40000001207 */
[----:B------:R-:W-:Y:S02]  /*13430*/  SHF.L.U32 R5, R27, R26, RZ ;  /* 0x0000001a1b057219 */ /* 0x000fe400000006ff */
[----:B------:R-:W-:Y:S02]  /*13440*/  LOP3.LUT R3, R20, R31, RZ, 0xc0, !PT ;  /* 0x0000001f14037212 */ /* 0x000fe400078ec0ff */
[----:B--2---:R-:W-:Y:S02]  /*13450*/  IADD3 R9, R21, -0x1, RZ ;  /* 0xffffffff15097810 */ /* 0x004fe40007ffe0ff */
[----:B------:R-:W-:Y:S01]  /*13460*/  IADD3 R7, -R6, RZ, RZ ;  /* 0x000000ff06077210 */ /* 0x000fe20007ffe1ff */
[----:B------:R-:W-:Y:S01]  /*13470*/  IMAD R5, R5, R6, R3 ;  /* 0x0000000605057224 */ /* 0x000fe200078e0203 */
[----:B------:R-:W-:Y:S01]  /*13480*/  LOP3.LUT R12, R12, R9, RZ, 0xc0, !PT ;  /* 0x000000090c0c7212 */ /* 0x000fe200078ec0ff */
[----:B------:R-:W-:Y:S01]  /*13490*/  @P0 IMAD R0, R13, R14, R4 ;  /* 0x0000000e0d000224 */ /* 0x000fe200078e0204 */
[----:B------:R-:W-:Y:S01]  /*134a0*/  MOV R8, 0x1 ;  /* 0x0000000100087802 */ /* 0x000fe20000000f00 */
[----:B----4-:R-:W-:-:S02]  /*134b0*/  IMAD R3, R7, R25, R22 ;  /* 0x0000001907037224 */ /* 0x010fc400078e0216 */
[----:B-1----:R-:W-:Y:S02]  /*134c0*/  IMAD R0, R5, R30, R0 ;  /* 0x0000001e05007224 */ /* 0x002fe400078e0200 */
[----:B------:R-:W-:-:S05]  /*134d0*/  IMAD R3, R3, R21, R12 ;  /* 0x0000001503037224 */ /* 0x000fca00078e020c */
[----:B------:R-:W-:Y:S02]  /*134e0*/  SEL R6, R3, R0, !P0 ;  /* 0x0000000003067207 */ /* 0x000fe40004000000 */
[----:B------:R-:W-:Y:S02]  /*134f0*/  SEL R7, R0, R3, !P0 ;  /* 0x0000000300077207 */ /* 0x000fe40004000000 */
[----:B------:R-:W-:-:S07]  /*13500*/  MOV R3, R19 ;  /* 0x0000001300037202 */ /* 0x000fce0000000f00 */
.L_x_523:
[----:B------:R-:W-:-:S08]  /*13510*/  NOP ;  /* 0x0000000000007918 */ /* 0x000fd00000000000 */
[----:B------:R-:W2:-:S00]  /*13520*/  USETMAXREG.DEALLOC.CTAPOOL 0x28 ;  /* 0x00000028000079c8 */ /* 0x000e8000080e0500 */
[----:B------:R-:W-:-:S06]  /*13530*/  UISETP.NE.AND UP0, UPT, UR58, 0x1, UPT ;  /* 0x000000013a00788c */ /* 0x000fcc000bf05270 */
[----:B------:R-:W-:-:S13]  /*13540*/  PLOP3.LUT P0, PT, PT, PT, UP0, 0x80, 0x0 ;  /* 0x000000000000781c */ /* 0x000fda0003f0f008 */
[----:B--2---:R-:W-:Y:S05]  /*13550*/  @!P0 BRA `(.L_x_14) ;  /* 0x0000002800348947 */ /* 0x004fea0003800000 */
[----:B------:R-:W-:-:S06]  /*13560*/  UISETP.NE.AND UP0, UPT, UR58, URZ, UPT ;  /* 0x0000003f3a00728c */ /* 0x000fcc000bf05270 */
[----:B------:R-:W-:-:S13]  /*13570*/  PLOP3.LUT P0, PT, PT, PT, UP0, 0x80, 0x0 ;  /* 0x000000000000781c */ /* 0x000fda0003f0f008 */
[----:B------:R-:W-:Y:S05]  /*13580*/  @!P0 BRA `(.L_x_526) ;  /* 0x0000001800388947 */ /* 0x000fea0003800000 */
[----:B------:R-:W-:-:S04]  /*13590*/  UISETP.NE.AND UP0, UPT, UR60, URZ, UPT ;  /* 0x0000003f3c00728c */ /* 0x000fc8000bf05270 */
[----:B------:R-:W-:-:S06]  /*135a0*/  UISETP.NE.OR UP0, UPT, UR58, 0x2, UP0 ;  /* 0x000000023a00788c */ /* 0x000fcc0008705670 */
[----:B------:R-:W-:-:S13]  /*135b0*/  PLOP3.LUT P0, PT, PT, PT, UP0, 0x80, 0x0 ;  /* 0x000000000000781c */ /* 0x000fda0003f0f008 */
[----:B------:R-:W-:Y:S05]  /*135c0*/  @P0 BRA `(.L_x_14) ;  /* 0x0000002800180947 */ /* 0x000fea0003800000 */
[----:B------:R-:W-:-:S13]  /*135d0*/  LOP3.LUT P2, RZ, R8, 0xff, RZ, 0xc0, !PT ;  /* 0x000000ff08ff7812 */ /* 0x000fda000784c0ff */
[----:B------:R-:W-:Y:S05]  /*135e0*/  @!P2 BRA `(.L_x_527) ;  /* 0x000000000018a947 */ /* 0x000fea0003800000 */
[----:B------:R-:W-:Y:S01]  /*135f0*/  UMOV UR4, 0x400 ;  /* 0x0000040000047882 */ /* 0x000fe20000000000 */
[----:B------:R-:W-:Y:S01]  /*13600*/  MOV R0, RZ ;  /* 0x000000ff00007202 */ /* 0x000fe20000000f00 */
[----:B-1----:R-:W-:-:S03]  /*13610*/  ULEA UR4, UR38, UR4, 0x18 ;  /* 0x0000000426047291 */ /* 0x002fc6000f8ec03f */
[----:B------:R-:W-:-:S06]  /*13620*/  SHF.L.U32 R0, R0, 0x1f, RZ ;  /* 0x0000001f00007819 */ /* 0x000fcc00000006ff */
[----:B------:R-:W1:Y:S02]  /*13630*/  SYNCS.PHASECHK.TRANS64.TRYWAIT P0, [UR4+0x88], R0 ;  /* 0x00008800ff0075a7 */ /* 0x000e640008000144 */
[----:B-1----:R-:W-:Y:S05]  /*13640*/  @!P0 BRA `(.L_x_528) ;  /* 0x0000002800d08947 */ /* 0x002fea0003800000 */
.L_x_527:
[----:B------:R-:W-:Y:S01]  /*13650*/  PRMT R13, RZ, 0x7610, R13 ;  /* 0x00007610ff0d7816 */ /* 0x000fe2000000000d */
[----:B------:R-:W-:Y:S06]  /*13660*/  @P1 BRA `(.L_x_529) ;  /* 0x0000000000301947 */ /* 0x000fec0003800000 */
[----:B------:R-:W-:Y:S02]  /*13670*/  ULDC.64 UR4, c[0x0][0x588] ;  /* 0x0001620000047ab9 */ /* 0x000fe40000000a00 */
[----:B------:R-:W-:-:S04]  /*13680*/  ISETP.NE.U32.AND P0, PT, RZ, UR4, PT ;  /* 0x00000004ff007c0c */ /* 0x000fc8000bf05070 */
[----:B------:R-:W-:-:S13]  /*13690*/  ISETP.NE.AND.EX P0, PT, RZ, UR5, PT, P0 ;  /* 0x00000005ff007c0c */ /* 0x000fda000bf05300 */
[----:B------:R-:W-:Y:S05]  /*136a0*/  @!P0 BRA `(.L_x_530) ;  /* 0x0000000000188947 */ /* 0x000fea0003800000 */
[----:B------:R-:W-:Y:S02]  /*136b0*/  ULDC.64 UR4, c[0x0][0x588] ;  /* 0x0001620000047ab9 */ /* 0x000fe40000000a00 */
[----:B------:R-:W-:Y:S02]  /*136c0*/  MOV R4, UR4 ;  /* 0x0000000400047c02 */ /* 0x000fe40008000f00 */
[----:B-1----:R-:W-:-:S05]  /*136d0*/  MOV R5, UR5 ;  /* 0x0000000500057c02 */ /* 0x002fca0008000f00 */
[----:B------:R3:W5:Y:S01]  /*136e0*/  LDG.E R12, desc[UR56][R4.64] ;  /* 0x00000038040c7981 */ /* 0x000762000c1e1900 */
[----:B------:R-:W-:Y:S01]  /*136f0*/  MOV R13, 0x1 ;  /* 0x00000001000d7802 */ /* 0x000fe20000000f00 */
[----:B------:R-:W-:Y:S06]  /*13700*/  BRA `(.L_x_529) ;  /* 0x0000000000087947 */ /* 0x000fec0003800000 */
.L_x_530:
[----:B------:R-:W2:Y:S01]  /*13710*/  LDC R12, c[0x0][0x580] ;  /* 0x00016000ff0c7b82 */ /* 0x000ea20000000800 */
[----:B------:R-:W-:-:S07]  /*13720*/  MOV R13, 0x1 ;  /* 0x00000001000d7802 */ /* 0x000fce0000000f00 */
.L_x_529:
[----:B------:R-:W-:Y:S05]  /*13730*/  @!P2 BRA `(.L_x_531) ;  /* 0x000000140050a947 */ /* 0x000fea0003800000 */
[----:B------:R-:W4:Y:S01]  /*13740*/  LDC R11, c[0x0][0x900] ;  /* 0x00024000ff0b7b82 */ /* 0x000f220000000800 */
[----:B-1----:R-:W-:Y:S01]  /*13750*/  MOV R0, 0xffffffff ;  /* 0xffffffff00007802 */ /* 0x002fe20000000f00 */
[----:B------:R-:W-:Y:S01]  /*13760*/  ULOP3.LUT UR13, UR59, 0x2, URZ, 0xfc, !UPT ;  /* 0x000000023b0d7892 */ /* 0x000fe2000f8efc3f */
[----:B---3--:R-:W-:Y:S01]  /*13770*/  MOV R4, 0x1 ;  /* 0x0000000100047802 */ /* 0x008fe20000000f00 */
[----:B------:R-:W-:Y:S01]  /*13780*/  ULDC.64 UR4, c[0x0][0x198] ;  /* 0x0000660000047ab9 */ /* 0x000fe20000000a00 */
[----:B------:R-:W-:Y:S01]  /*13790*/  ULDC.64 UR22, c[0x0][0x588] ;  /* 0x0001620000167ab9 */ /* 0x000fe20000000a00 */
[----:B------:R-:W-:Y:S01]  /*137a0*/  ULDC.64 UR6, c[0x0][0x590] ;  /* 0x0001640000067ab9 */ /* 0x000fe20000000a00 */
[----:B------:R-:W-:Y:S01]  /*137b0*/  ULDC.64 UR14, c[0x0][0x8f8] ;  /* 0x00023e00000e7ab9 */ /* 0x000fe20000000a00 */
[----:B------:R-:W1:Y:S01]  /*137c0*/  LDC R10, c[0x0][0x8a8] ;  /* 0x00022a00ff0a7b82 */ /* 0x000e620000000800 */
[-C--:B----4-:R-:W-:Y:S02]  /*137d0*/  SHF.L.U32 R0, R0, R11.reuse, RZ ;  /* 0x0000000b00007219 */ /* 0x090fe400000006ff */
[----:B------:R-:W-:-:S02]  /*137e0*/  SHF.L.U32 R11, R4, R11, RZ ;  /* 0x0000000b040b7219 */ /* 0x000fc400000006ff */
[----:B------:R-:W-:Y:S02]  /*137f0*/  LOP3.LUT R0, RZ, R0, RZ, 0x33, !PT ;  /* 0x00000000ff007212 */ /* 0x000fe400078e33ff */
[----:B-1----:R-:W-:-:S07]  /*13800*/  IADD3 R10, R10, -0x1, RZ ;  /* 0xffffffff0a0a7810 */ /* 0x002fce0007ffe0ff */
.L_x_587:
[----:B------:R-:W-:Y:S02]  /*13810*/  ISETP.NE.U32.AND P0, PT, RZ, UR6, PT ;  /* 0x00000006ff007c0c */ /* 0x000fe4000bf05070 */
[----:B------:R-:W-:Y:S02]  /*13820*/  R2UR UR43, R7 ;  /* 0x00000000072b72ca */ /* 0x000fe400000e0000 */
[----:B------:R-:W-:Y:S02]  /*13830*/  R2UR UR42, R6 ;  /* 0x00000000062a72ca */ /* 0x000fe400000e0000 */
[----:B------:R-:W-:-:S09]  /*13840*/  ISETP.NE.AND.EX P0, PT, RZ, UR7, PT, P0 ;  /* 0x00000007ff007c0c */ /* 0x000fd2000bf05300 */
[----:B------:R-:W-:Y:S02]  /*13850*/  USHF.L.U32 UR43, UR43, 0x7, URZ ;  /* 0x000000072b2b7899 */ /* 0x000fe4000800063f */
[----:B------:R-:W-:Y:S02]  /*13860*/  USHF.L.U32 UR42, UR42, 0x8, URZ ;  /* 0x000000082a2a7899 */ /* 0x000fe4000800063f */
[----:B--234-:R-:W-:Y:S10]  /*13870*/  @!P0 BRA `(.L_x_532) ;  /* 0x00000000002c8947 */ /* 0x01cff40003800000 */
[----:B------:R-:W-:-:S04]  /*13880*/  ISETP.NE.U32.AND P1, PT, RZ, UR22, PT ;  /* 0x00000016ff007c0c */ /* 0x000fc8000bf25070 */
[----:B------:R-:W-:-:S13]  /*13890*/  ISETP.NE.AND.EX P1, PT, RZ, UR23, PT, P1 ;  /* 0x00000017ff007c0c */ /* 0x000fda000bf25310 */
[----:B------:R-:W-:Y:S05]  /*138a0*/  @!P1 BRA `(.L_x_533) ;  /* 0x0000000000189947 */ /* 0x000fea0003800000 */
[----:B------:R-:W1:Y:S01]  /*138b0*/  LDC.64 R4, c[0x0][0x588] ;  /* 0x00016200ff047b82 */ /* 0x000e620000000a00 */
[----:B------:R-:W-:-:S04]  /*138c0*/  IMAD R7, R3, UR6, RZ ;  /* 0x0000000603077c24 */ /* 0x000fc8000f8e02ff */
[----:B-1----:R-:W-:-:S05]  /*138d0*/  IMAD.WIDE R4, R7, 0x4, R4 ;  /* 0x0000000407047825 */ /* 0x002fca00078e0204 */
[----:B--2--5:R1:W5:Y:S01]  /*138e0*/  LDG.E R12, desc[UR56][R4.64] ;  /* 0x00000038040c7981 */ /* 0x024362000c1e1900 */
[----:B------:R-:W-:Y:S01]  /*138f0*/  MOV R13, 0x1 ;  /* 0x00000001000d7802 */ /* 0x000fe20000000f00 */
[----:B------:R-:W-:Y:S06]  /*13900*/  BRA `(.L_x_532) ;  /* 0x0000000000087947 */ /* 0x000fec0003800000 */
.L_x_533:
[----:B--2--5:R-:W3:Y:S01]  /*13910*/  LDC R12, c[0x0][0x580] ;  /* 0x00016000ff0c7b82 */ /* 0x024ee20000000800 */
[----:B------:R-:W-:-:S07]  /*13920*/  MOV R13, 0x1 ;  /* 0x00000001000d7802 */ /* 0x000fce0000000f00 */
.L_x_532:
[----:B------:R-:W-:Y:S05]  /*13930*/  @!P0 BRA `(.L_x_534) ;  /* 0x00000000001c8947 */ /* 0x000fea0003800000 */
[----:B------:R-:W-:-:S13]  /*13940*/  LOP3.LUT P2, RZ, R13, 0xff, RZ, 0xc0, !PT ;  /* 0x000000ff0dff7812 */ /* 0x000fda000784c0ff */
[----:B-1----:R-:W1:Y:S02]  /*13950*/  @!P2 LDC.64 R4, c[0x0][0x588] ;  /* 0x00016200ff04ab82 */ /* 0x002e640000000a00 */
[----:B-1----:R-:W-:-:S04]  /*13960*/  @!P2 ISETP.NE.U32.AND P0, PT, R4, RZ, PT ;  /* 0x000000ff0400a20c */ /* 0x002fc80003f05070 */
[----:B------:R-:W-:Y:S02]  /*13970*/  @!P2 ISETP.NE.AND.EX P1, PT, R5, RZ, PT, P0 ;  /* 0x000000ff0500a20c */ /* 0x000fe40003f25300 */
[----:B--23-5:R-:W-:Y:S02]  /*13980*/  @P2 FSETP.EQ.AND P0, PT, R12, RZ, PT ;  /* 0x000000ff0c00220b */ /* 0x02cfe40003f02000 */
[----:B------:R-:W-:Y:S01]  /*13990*/  @!P2 PLOP3.LUT P0, PT, P1, PT, PT, 0x8, 0x0 ;  /* 0x000000000000a81c */ /* 0x000fe20000f0e170 */
[----:B------:R-:W-:-:S12]  /*139a0*/  BRA `(.L_x_535) ;  /* 0x0000000000047947 */ /* 0x000fd80003800000 */
.L_x_534:
[----:B--23-5:R-:W-:-:S13]  /*139b0*/  FSETP.EQ.AND P0, PT, R12, RZ, PT ;  /* 0x000000ff0c00720b */ /* 0x02cfda0003f02000 */
.L_x_535:
[----:B------:R-:W-:Y:S01]  /*139c0*/  UISETP.NE.AND UP0, UPT, UR13, 0x3, UPT ;  /* 0x000000030d00788c */ /* 0x000fe2000bf05270 */
[----:B------:R-:W-:-:S04]  /*139d0*/  ELECT P1, URZ, PT ;  /* 0x00000000003f782f */ /* 0x000fc80003820000 */
[----:B------:R-:W-:Y:S02]  /*139e0*/  PLOP3.LUT P0, PT, P1, P0, PT, 0x20, 0x0 ;  /* 0x000000000000781c */ /* 0x000fe40000f00470 */
[----:B------:R-:W-:-:S13]  /*139f0*/  PLOP3.LUT P1, PT, PT, PT, UP0, 0x80, 0x0 ;  /* 0x000000000000781c */ /* 0x000fda0003f2f008 */
[----:B------:R-:W-:Y:S05]  /*13a00*/  @!P1 BRA `(.L_x_536) ;  /* 0x0000000000049947 */ /* 0x000fea0003800000 */
[----:B------:R-:W-:Y:S01]  /*13a10*/  BPT.TRAP 0x1 ;  /* 0x000000040000795c */ /* 0x000fe20000300000 */
.L_x_536:
[----:B------:R-:W2:Y:S01]  /*13a20*/  S2UR UR38, SR_CgaCtaId ;  /* 0x00000000002679c3 */ /* 0x000ea20000008800 */
[----:B------:R-:W-:Y:S01]  /*13a30*/  UMOV UR21, 0x400 ;  /* 0x0000040000157882 */ /* 0x000fe20000000000 */
[----:B-1----:R-:W-:-:S04]  /*13a40*/  MOV R4, 0x1 ;  /* 0x0000000100047802 */ /* 0x002fc80000000f00 */
[----:B------:R-:W-:Y:S01]  /*13a50*/  SHF.L.U32 R4, R4, 0x1f, RZ ;  /* 0x0000001f04047819 */ /* 0x000fe200000006ff */
[----:B--2---:R-:W-:-:S09]  /*13a60*/  ULEA UR21, UR38, UR21, 0x18 ;  /* 0x0000001526157291 */ /* 0x004fd2000f8ec03f */
[----:B------:R-:W1:Y:S02]  /*13a70*/  SYNCS.PHASECHK.TRANS64.TRYWAIT P2, [UR21+0x60], R4 ;  /* 0x00006004ff0075a7 */ /* 0x000e640008040155 */
[----:B-1----:R-:W-:Y:S05]  /*13a80*/  @!P2 BRA `(.L_x_537) ;  /* 0x0000002400d8a947 */ /* 0x002fea0003800000 */
.L_x_622:
[----:B------:R-:W-:Y:S04]  /*13a90*/  BSSY B0, `(.L_x_538) ;  /* 0x000000e000007945 */ /* 0x000fe80003800000 */
[----:B------:R-:W-:Y:S05]  /*13aa0*/  @!P0 BRA `(.L_x_539) ;  /* 0x0000000000308947 */ /* 0x000fea0003800000 */
[----:B------:R-:W-:Y:S01]  /*13ab0*/  R2UR UR44, R3 ;  /* 0x00000000032c72ca */ /* 0x000fe200000e0000 */
[----:B------:R-:W-:Y:S02]  /*13ac0*/  UIADD3 UR8, UP0, UR4, 0x3f0, URZ ;  /* 0x000003f004087890 */ /* 0x000fe4000ff1e03f */
[----:B------:R-:W-:Y:S02]  /*13ad0*/  UIADD3 UR40, UR21, 0x200, URZ ;  /* 0x0000020015287890 */ /* 0x000fe4000fffe03f */
[----:B------:R-:W-:Y:S02]  /*13ae0*/  UIADD3 UR41, UR21, 0x40, URZ ;  /* 0x0000004015297890 */ /* 0x000fe4000fffe03f */
[----:B------:R-:W-:Y:S01]  /*13af0*/  UIADD3.X UR9, URZ, UR5, URZ, UP0, !UPT ;  /* 0x000000053f097290 */ /* 0x000fe200087fe43f */
[----:B------:R-:W-:Y:S01]  /*13b00*/  UMOV UR10, 0x0 ;  /* 0x00000000000a7882 */ /* 0x000fe20000000000 */
[----:B------:R-:W-:-:S07]  /*13b10*/  UMOV UR11, 0x10000000 ;  /* 0x10000000000b7882 */ /* 0x000fce0000000000 */
[----:B------:R2:W-:Y:S02]  /*13b20*/  UTMALDG.3D [UR40], [UR8], desc[UR10] ;  /* 0x00000a28080075b4 */ /* 0x0005e40008011000 */
[----:B--2---:R-:W-:Y:S05]  /*13b30*/  @!P1 BRA `(.L_x_540) ;  /* 0x0000000000049947 */ /* 0x004fea0003800000 */
[----:B------:R-:W-:Y:S01]  /*13b40*/  BPT.TRAP 0x1 ;  /* 0x000000040000795c */ /* 0x000fe20000300000 */
.L_x_540:
[----:B-1----:R-:W1:Y:S02]  /*13b50*/  LDC R5, c[0x0][0x800] ;  /* 0x00020000ff057b82 */ /* 0x002e640000000800 */
[----:B-1----:R2:W-:Y:S02]  /*13b60*/  SYNCS.ARRIVE.TRANS64.RED.A0TR RZ, [UR21+0x40], R5 ;  /* 0x00004005ffff79a7 */ /* 0x0025e40008300415 */
.L_x_539:
[----:B------:R-:W-:Y:S05]  /*13b70*/  BSYNC B0 ;  /* 0x0000000000007941 */ /* 0x000fea0003800000 */
.L_x_538:
[----:B------:R-:W-:Y:S05]  /*13b80*/  @!P1 BRA `(.L_x_541) ;  /* 0x0000000000049947 */ /* 0x000fea0003800000 */
[----:B------:R-:W-:Y:S01]  /*13b90*/  BPT.TRAP 0x1 ;  /* 0x000000040000795c */ /* 0x000fe20000300000 */
.L_x_541:
[----:B------:R-:W-:-:S04]  /*13ba0*/  UIADD3 UR33, UR21, 0x40, URZ ;  /* 0x0000004015217890 */ /* 0x000fc8000fffe03f */
[----:B------:R-:W-:-:S09]  /*13bb0*/  UPRMT UR16, UR38, 0x654, UR33 ;  /* 0x0000065426107896 */ /* 0x000fd20008000021 */
[----:B------:R-:W-:Y:S01]  /*13bc0*/  SYNCS.ARRIVE.TRANS64.RED.A1T0 RZ, [UR16], RZ ;  /* 0x000000ffffff79a7 */ /* 0x000fe20008100410 */
[----:B------:R-:W-:Y:S05]  /*13bd0*/  @!P1 BRA `(.L_x_542) ;  /* 0x0000000000049947 */ /* 0x000fea0003800000 */
[----:B------:R-:W-:Y:S01]  /*13be0*/  BPT.TRAP 0x1 ;  /* 0x000000040000795c */ /* 0x000fe20000300000 */
.L_x_542:
[----:B------:R-:W3:Y:S02]  /*13bf0*/  SYNCS.PHASECHK.TRANS64.TRYWAIT P2, [UR21+0x68], R4 ;  /* 0x00006804ff0075a7 */ /* 0x000ee40008040155 */
[----:B---3--:R-:W-:Y:S05]  /*13c00*/  @!P2 BRA `(.L_x_543) ;  /* 0x000000240090a947 */ /* 0x008fea0003800000 */
.L_x_623:
[----:B------:R-:W-:Y:S04]  /*13c10*/  BSSY B0, `(.L_x_544) ;  /* 0x0000010000007945 */ /* 0x000fe80003800000 */
[----:B------:R-:W-:Y:S05]  /*13c20*/  @!P0 BRA `(.L_x_545) ;  /* 0x0000000000388947 */ /* 0x000fea0003800000 */
[----:B------:R-:W-:Y:S01]  /*13c30*/  UIADD3 UR18, UP0, UR4, 0x3f0, URZ ;  /* 0x000003f004127890 */ /* 0x000fe2000ff1e03f */
[----:B------:R-:W-:Y:S01]  /*13c40*/  R2UR UR12, R3 ;  /* 0x00000000030c72ca */ /* 0x000fe200000e0000 */
[----:B------:R-:W-:Y:S02]  /*13c50*/  UIADD3 UR10, UR42, 0x20, URZ ;  /* 0x000000202a0a7890 */ /* 0x000fe4000fffe03f */
[----:B------:R-:W-:Y:S02]  /*13c60*/  UIADD3 UR8, UR21, 0x2200, URZ ;  /* 0x0000220015087890 */ /* 0x000fe4000fffe03f */
[----:B------:R-:W-:Y:S02]  /*13c70*/  UIADD3 UR9, UR21, 0x48, URZ ;  /* 0x0000004815097890 */ /* 0x000fe4000fffe03f */
[----:B------:R-:W-:Y:S01]  /*13c80*/  UIADD3.X UR19, URZ, UR5, URZ, UP0, !UPT ;  /* 0x000000053f137290 */ /* 0x000fe200087fe43f */
[----:B------:R-:W-:Y:S01]  /*13c90*/  UMOV UR24, 0x0 ;  /* 0x0000000000187882 */ /* 0x000fe20000000000 */
[----:B------:R-:W-:Y:S01]  /*13ca0*/  UMOV UR25, 0x10000000 ;  /* 0x1000000000197882 */ /* 0x000fe20000000000 */
[----:B------:R-:W-:-:S06]  /*13cb0*/  UMOV UR11, UR43 ;  /* 0x0000002b000b7c82 */ /* 0x000fcc0008000000 */
[----:B------:R3:W-:Y:S02]  /*13cc0*/  UTMALDG.3D [UR8], [UR18], desc[UR24] ;  /* 0x00001808120075b4 */ /* 0x0007e40008011000 */
[----:B---3--:R-:W-:Y:S05]  /*13cd0*/  @!P1 BRA `(.L_x_546) ;  /* 0x0000000000049947 */ /* 0x008fea0003800000 */
[----:B------:R-:W-:Y:S01]  /*13ce0*/  BPT.TRAP 0x1 ;  /* 0x000000040000795c */ /* 0x000fe20000300000 */
.L_x_546:
[----:B-12---:R-:W1:Y:S02]  /*13cf0*/  LDC R5, c[0x0][0x800] ;  /* 0x00020000ff057b82 */ /* 0x006e640000000800 */
[----:B-1----:R3:W-:Y:S02]  /*13d00*/  SYNCS.ARRIVE.TRANS64.RED.A0TR RZ, [UR21+0x48], R5 ;  /* 0x00004805ffff79a7 */ /* 0x0027e40008300415 */
.L_x_545:
[----:B------:R-:W-:Y:S05]  /*13d10*/  BSYNC B0 ;  /* 0x0000000000007941 */ /* 0x000fea0003800000 */
.L_x_544:
[----:B------:R-:W-:Y:S05]  /*13d20*/  @!P1 BRA `(.L_x_547) ;  /* 0x0000000000049947 */ /* 0x000fea0003800000 */
[----:B------:R-:W-:Y:S01]  /*13d30*/  BPT.TRAP 0x1 ;  /* 0x000000040000795c */ /* 0x000fe20000300000 */
.L_x_547:
[----:B------:R-:W-:-:S04]  /*13d40*/  UIADD3 UR25, UR21, 0x48, URZ ;  /* 0x0000004815197890 */ /* 0x000fc8000fffe03f */
[----:B------:R-:W-:-:S09]  /*13d50*/  UPRMT UR18, UR38, 0x654, UR25 ;  /* 0x0000065426127896 */ /* 0x000fd20008000019 */
[----:B------:R-:W-:Y:S01]  /*13d60*/  SYNCS.ARRIVE.TRANS64.RED.A1T0 RZ, [UR18], RZ ;  /* 0x000000ffffff79a7 */ /* 0x000fe20008100412 */
[----:B------:R-:W-:Y:S05]  /*13d70*/  @!P1 BRA `(.L_x_548) ;  /* 0x0000000000049947 */ /* 0x000fea0003800000 */
[----:B------:R-:W-:Y:S01]  /*13d80*/  BPT.TRAP 0x1 ;  /* 0x000000040000795c */ /* 0x000fe20000300000 */
.L_x_548:
[----:B------:R-:W4:Y:S02]  /*13d90*/  SYNCS.PHASECHK.TRANS64.TRYWAIT P2, [UR21+0x70], R4 ;  /* 0x00007004ff0075a7 */ /* 0x000f240008040155 */
[----:B----4-:R-:W-:Y:S05]  /*13da0*/  @!P2 BRA `(.L_x_549) ;  /* 0x000000240040a947 */ /* 0x010fea0003800000 */
.L_x_624:
        /* <DEDUP_REMOVED lines=12> */
[----:B----4-:R-:W-:Y:S05]  /*13e70*/  @!P1 BRA `(.L_x_552) ;  /* 0x0000000000049947 */ /* 0x010fea0003800000 */
[----:B------:R-:W-:Y:S01]  /*13e80*/  BPT.TRAP 0x1 ;  /* 0x000000040000795c */ /* 0x000fe20000300000 */
.L_x_552:
[----:B-123--:R-:W1:Y:S02]  /*13e90*/  LDC R5, c[0x0][0x800] ;  /* 0x00020000ff057b82 */ /* 0x00ee640000000800 */
[----:B-1----:R4:W-:Y:S02]  /*13ea0*/  SYNCS.ARRIVE.TRANS64.RED.A0TR RZ, [UR21+0x50], R5 ;  /* 0x00005005ffff79a7 */ /* 0x0029e40008300415 */
.L_x_551:
[----:B------:R-:W-:Y:S05]  /*13eb0*/  BSYNC B0 ;  /* 0x0000000000007941 */ /* 0x000fea0003800000 */
.L_x_550:
[----:B------:R-:W-:Y:S05]  /*13ec0*/  @!P1 BRA `(.L_x_553) ;  /* 0x0000000000049947 */ /* 0x000fea0003800000 */
[----:B------:R-:W-:Y:S01]  /*13ed0*/  BPT.TRAP 0x1 ;  /* 0x000000040000795c */ /* 0x000fe20000300000 */
.L_x_553:
[----:B------:R-:W-:-:S04]  /*13ee0*/  UIADD3 UR17, UR21, 0x50, URZ ;  /* 0x0000005015117890 */ /* 0x000fc8000fffe03f */
[----:B------:R-:W-:-:S09]  /*13ef0*/  UPRMT UR29, UR38, 0x654, UR17 ;  /* 0x00000654261d7896 */ /* 0x000fd20008000011 */
[----:B------:R-:W-:Y:S01]  /*13f00*/  SYNCS.ARRIVE.TRANS64.RED.A1T0 RZ, [UR29], RZ ;  /* 0x000000ffffff79a7 */ /* 0x000fe2000810041d */
[----:B------:R-:W-:Y:S05]  /*13f10*/  @!P1 BRA `(.L_x_554) ;  /* 0x0000000000049947 */ /* 0x000fea0003800000 */
[----:B------:R-:W-:Y:S01]  /*13f20*/  BPT.TRAP 0x1 ;  /* 0x000000040000795c */ /* 0x000fe20000300000 */
.L_x_554:
[----:B------:R-:W5:Y:S02]  /*13f30*/  SYNCS.PHASECHK.TRANS64.TRYWAIT P2, [UR21+0x78], R4 ;  /* 0x00007804ff0075a7 */ /* 0x000f640008040155 */
[----:B-----5:R-:W-:Y:S05]  /*13f40*/  @!P2 BRA `(.L_x_555) ;  /* 0x0000002000f0a947 */ /* 0x020fea0003800000 */
.L_x_625:
        /* <DEDUP_REMOVED lines=12> */
[----:B-1----:R-:W-:Y:S05]  /*14010*/  @!P1 BRA `(.L_x_558) ;  /* 0x0000000000049947 */ /* 0x002fea0003800000 */
[----:B------:R-:W-:Y:S01]  /*14020*/  BPT.TRAP 0x1 ;  /* 0x000000040000795c */ /* 0x000fe20000300000 */
.L_x_558:
[----:B------:R-:W1:Y:S02]  /*14030*/  LDC R4, c[0x0][0x800] ;  /* 0x00020000ff047b82 */ /* 0x000e640000000800 */
[----:B-1----:R1:W-:Y:S02]  /*14040*/  SYNCS.ARRIVE.TRANS64.RED.A0TR RZ, [UR21+0x58], R4 ;  /* 0x00005804ffff79a7 */ /* 0x0023e40008300415 */
.L_x_557:
[----:B------:R-:W-:Y:S05]  /*14050*/  BSYNC B0 ;  /* 0x0000000000007941 */ /* 0x000fea0003800000 */
.L_x_556:
[----:B------:R-:W-:Y:S05]  /*14060*/  @!P1 BRA `(.L_x_559) ;  /* 0x0000000000049947 */ /* 0x000fea0003800000 */
[----:B------:R-:W-:Y:S01]  /*14070*/  BPT.TRAP 0x1 ;  /* 0x000000040000795c */ /* 0x000fe20000300000 */
.L_x_559:
[----:B------:R-:W-:-:S04]  /*14080*/  UIADD3 UR9, UR21, 0x58, URZ ;  /* 0x0000005815097890 */ /* 0x000fc8000fffe03f */
[----:B------:R-:W-:-:S09]  /*14090*/  UPRMT UR30, UR38, 0x654, UR9 ;  /* 0x00000654261e7896 */ /* 0x000fd20008000009 */
[----:B------:R-:W-:Y:S01]  /*140a0*/  SYNCS.ARRIVE.TRANS64.RED.A1T0 RZ, [UR30], RZ ;  /* 0x000000ffffff79a7 */ /* 0x000fe2000810041e */
[----:B------:R-:W-:Y:S05]  /*140b0*/  @!P1 BRA `(.L_x_560) ;  /* 0x0000000000049947 */ /* 0x000fea0003800000 */
[----:B------:R-:W-:Y:S01]  /*140c0*/  BPT.TRAP 0x1 ;  /* 0x000000040000795c */ /* 0x000fe20000300000 */
.L_x_560:
[----:B-1----:R-:W-:-:S04]  /*140d0*/  SHF.L.U32 R4, RZ, 0x1f, RZ ;  /* 0x0000001fff047819 */ /* 0x002fc800000006ff */
[----:B------:R-:W1:Y:S02]  /*140e0*/  SYNCS.PHASECHK.TRANS64.TRYWAIT P2, [UR21+0x60], R4 ;  /* 0x00006004ff0075a7 */ /* 0x000e640008040155 */
[----:B-1----:R-:W-:Y:S05]  /*140f0*/  @!P2 BRA `(.L_x_561) ;  /* 0x00000020009ca947 */ /* 0x002fea0003800000 */
.L_x_626:
        /* <DEDUP_REMOVED lines=13> */
.L_x_564:
[----:B--234-:R-:W1:Y:S02]  /*141d0*/  LDC R5, c[0x0][0x800] ;  /* 0x00020000ff057b82 */ /* 0x01ce640000000800 */
[----:B-1----:R1:W-:Y:S02]  /*141e0*/  SYNCS.ARRIVE.TRANS64.RED.A0TR RZ, [UR21+0x40], R5 ;  /* 0x00004005ffff79a7 */ /* 0x0023e40008300415 */
.L_x_563:
[----:B------:R-:W-:Y:S05]  /*141f0*/  BSYNC B0 ;  /* 0x0000000000007941 */ /* 0x000fea0003800000 */
.L_x_562:
[----:B------:R-:W-:Y:S05]  /*14200*/  @!P1 BRA `(.L_x_565) ;  /* 0x0000000000049947 */ /* 0x000fea0003800000 */
[----:B------:R-:W-:Y:S01]  /*14210*/  BPT.TRAP 0x1 ;  /* 0x000000040000795c */ /* 0x000fe20000300000 */
.L_x_565:
[----:B------:R-:W-:Y:S01]  /*14220*/  SYNCS.ARRIVE.TRANS64.RED.A1T0 RZ, [UR16], RZ ;  /* 0x000000ffffff79a7 */ /* 0x000fe20008100410 */
[----:B------:R-:W-:Y:S05]  /*14230*/  @!P1 BRA `(.L_x_566) ;  /* 0x0000000000049947 */ /* 0x000fea0003800000 */
[----:B------:R-:W-:Y:S01]  /*14240*/  BPT.TRAP 0x1 ;  /* 0x000000040000795c */ /* 0x000fe20000300000 */
.L_x_566:
[----:B------:R-:W5:Y:S02]  /*14250*/  SYNCS.PHASECHK.TRANS64.TRYWAIT P2, [UR21+0x68], R4 ;  /* 0x00006804ff0075a7 */ /* 0x000f640008040155 */
[----:B-----5:R-:W-:Y:S05]  /*14260*/  @!P2 BRA `(.L_x_567) ;  /* 0x000000200058a947 */ /* 0x020fea0003800000 */
.L_x_627:
        /* <DEDUP_REMOVED lines=13> */
.L_x_570:
[----:B--234-:R-:W1:Y:S02]  /*14340*/  LDC R5, c[0x0][0x800] ;  /* 0x00020000ff057b82 */ /* 0x01ce640000000800 */
[----:B-1----:R1:W-:Y:S02]  /*14350*/  SYNCS.ARRIVE.TRANS64.RED.A0TR RZ, [UR21+0x48], R5 ;  /* 0x00004805ffff79a7 */ /* 0x0023e40008300415 */
.L_x_569:
[----:B------:R-:W-:Y:S05]  /*14360*/  BSYNC B0 ;  /* 0x0000000000007941 */ /* 0x000fea0003800000 */
.L_x_568:
[----:B------:R-:W-:Y:S05]  /*14370*/  @!P1 BRA `(.L_x_571) ;  /* 0x0000000000049947 */ /* 0x000fea0003800000 */
[----:B------:R-:W-:Y:S01]  /*14380*/  BPT.TRAP 0x1 ;  /* 0x000000040000795c */ /* 0x000fe20000300000 */
.L_x_571:
[----:B------:R-:W-:Y:S01]  /*14390*/  SYNCS.ARRIVE.TRANS64.RED.A1T0 RZ, [UR18], RZ ;  /* 0x000000ffffff79a7 */ /* 0x000fe20008100412 */
[----:B------:R-:W-:Y:S05]  /*143a0*/  @!P1 BRA `(.L_x_572) ;  /* 0x0000000000049947 */ /* 0x000fea0003800000 */
[----:B------:R-:W-:Y:S01]  /*143b0*/  BPT.TRAP 0x1 ;  /* 0x000000040000795c */ /* 0x000fe20000300000 */
.L_x_572:
[----:B------:R-:W5:Y:S02]  /*143c0*/  SYNCS.PHASECHK.TRANS64.TRYWAIT P2, [UR21+0x70], R4 ;  /* 0x00007004ff0075a7 */ /* 0x000f640008040155 */
[----:B-----5:R-:W-:Y:S05]  /*143d0*/  @!P2 BRA `(.L_x_573) ;  /* 0x000000200014a947 */ /* 0x020fea0003800000 */
.L_x_628:
        /* <DEDUP_REMOVED lines=13> */
.L_x_576:
[----:B--234-:R-:W1:Y:S02]  /*144b0*/  LDC R5, c[0x0][0x800] ;  /* 0x00020000ff057b82 */ /* 0x01ce640000000800 */
[----:B-1----:R1:W-:Y:S02]  /*144c0*/  SYNCS.ARRIVE.TRANS64.RED.A0TR RZ, [UR21+0x50], R5 ;  /* 0x00005005ffff79a7 */ /* 0x0023e40008300415 */
.L_x_575:
[----:B------:R-:W-:Y:S05]  /*144d0*/  BSYNC B0 ;  /* 0x0000000000007941 */ /* 0x000fea0003800000 */
.L_x_574:
[----:B------:R-:W-:Y:S05]  /*144e0*/  @!P1 BRA `(.L_x_577) ;  /* 0x0000000000049947 */ /* 0x000fea0003800000 */
[----:B------:R-:W-:Y:S01]  /*144f0*/  BPT.TRAP 0x1 ;  /* 0x000000040000795c */ /* 0x000fe20000300000 */
.L_x_577:
[----:B------:R-:W-:Y:S01]  /*14500*/  SYNCS.ARRIVE.TRANS64.RED.A1T0 RZ, [UR29], RZ ;  /* 0x000000ffffff79a7 */ /* 0x000fe2000810041d */
[----:B------:R-:W-:Y:S05]  /*14510*/  @!P1 BRA `(.L_x_578) ;  /* 0x0000000000049947 */ /* 0x000fea0003800000 */
[----:B------:R-:W-:Y:S01]  /*14520*/  BPT.TRAP 0x1 ;  /* 0x000000040000795c */ /* 0x000fe20000300000 */
.L_x_578:
[----:B------:R-:W5:Y:S02]  /*14530*/  SYNCS.PHASECHK.TRANS64.TRYWAIT P2, [UR21+0x78], R4 ;  /* 0x00007804ff0075a7 */ /* 0x000f640008040155 */
[----:B-----5:R-:W-:Y:S05]  /*14540*/  @!P2 BRA `(.L_x_579) ;  /* 0x0000001c00d0a947 */ /* 0x020fea0003800000 */
.L_x_629:
        /* <DEDUP_REMOVED lines=13> */
.L_x_582:
[----:B------:R-:W1:Y:S02]  /*14620*/  LDC R3, c[0x0][0x800] ;  /* 0x00020000ff037b82 */ /* 0x000e640000000800 */
[----:B-1----:R1:W-:Y:S02]  /*14630*/  SYNCS.ARRIVE.TRANS64.RED.A0TR RZ, [UR21+0x58], R3 ;  /* 0x00005803ffff79a7 */ /* 0x0023e40008300415 */
.L_x_581:
[----:B------:R-:W-:Y:S05]  /*14640*/  BSYNC B0 ;  /* 0x0000000000007941 */ /* 0x000fea0003800000 */
.L_x_580:
[----:B------:R-:W-:Y:S05]  /*14650*/  @!P1 BRA `(.L_x_583) ;  /* 0x0000000000049947 */ /* 0x000fea0003800000 */
[----:B------:R-:W-:Y:S01]  /*14660*/  BPT.TRAP 0x1 ;  /* 0x000000040000795c */ /* 0x000fe20000300000 */
.L_x_583:
[----:B------:R-:W-:Y:S01]  /*14670*/  IADD3 R2, P0, R2, UR46, RZ ;  /* 0x0000002e02027c10 */ /* 0x000fe2000ff1e0ff */
[----:B------:R-:W-:Y:S01]  /*14680*/  SYNCS.ARRIVE.TRANS64.RED.A1T0 RZ, [UR30], RZ ;  /* 0x000000ffffff79a7 */ /* 0x000fe2000810041e */
[----:B-1----:R-:W-:Y:S02]  /*14690*/  PRMT R4, RZ, 0x7610, R4 ;  /* 0x00007610ff047816 */ /* 0x002fe40000000004 */
[----:B------:R-:W-:Y:S02]  /*146a0*/  IADD3.X R16, R16, UR39, RZ, P0, !PT ;  /* 0x0000002710107c10 */ /* 0x000fe400087fe4ff */
[----:B------:R-:W-:Y:S02]  /*146b0*/  ISETP.GE.U32.AND P0, PT, R2, UR14, PT ;  /* 0x0000000e02007c0c */ /* 0x000fe4000bf06070 */
[----:B------:R-:W-:Y:S02]  /*146c0*/  MOV R7, 0xffffffff ;  /* 0xffffffff00077802 */ /* 0x000fe40000000f00 */
[----:B------:R-:W-:-:S02]  /*146d0*/  ISETP.GE.U32.AND.EX P0, PT, R16, UR15, PT, P0 ;  /* 0x0000000f10007c0c */ /* 0x000fc4000bf06100 */
[----:B------:R-:W-:Y:S02]  /*146e0*/  MOV R6, 0xffffffff ;  /* 0xffffffff00067802 */ /* 0x000fe40000000f00 */
[----:B------:R-:W-:-:S09]  /*146f0*/  MOV R3, 0xffffffff ;  /* 0xffffffff00037802 */ /* 0x000fd20000000f00 */
[----:B------:R-:W-:Y:S05]  /*14700*/  @P0 BRA `(.L_x_584) ;  /* 0x0000000400540947 */ /* 0x000fea0003800000 */
[----:B------:R-:W1:Y:S01]  /*14710*/  LDC.64 R20, c[0x0][0x8d0] ;  /* 0x00023400ff147b82 */ /* 0x000e620000000a00 */
[----:B------:R-:W-:Y:S02]  /*14720*/  MOV R4, R2 ;  /* 0x0000000200047202 */ /* 0x000fe40000000f00 */
[----:B--234-:R-:W-:-:S05]  /*14730*/  MOV R5, R16 ;  /* 0x0000001000057202 */ /* 0x01cfca0000000f00 */
[----:B------:R-:W2:Y:S08]  /*14740*/  LDC R22, c[0x0][0x8d8] ;  /* 0x00023600ff167b82 */ /* 0x000eb00000000800 */
[----:B------:R-:W3:Y:S01]  /*14750*/  LDC.64 R14, c[0x0][0x8c8] ;  /* 0x00023200ff0e7b82 */ /* 0x000ee20000000a00 */
[----:B-1----:R-:W-:-:S04]  /*14760*/  ISETP.NE.U32.AND P0, PT, R20, RZ, PT ;  /* 0x000000ff1400720c */ /* 0x002fc80003f05070 */
[----:B------:R-:W-:-:S13]  /*14770*/  ISETP.NE.AND.EX P0, PT, R21, RZ, PT, P0 ;  /* 0x000000ff1500720c */ /* 0x000fda0003f05300 */
[----:B--23--:R-:W-:Y:S05]  /*14780*/  @!P0 BRA `(.L_x_585) ;  /* 0x0000000000288947 */ /* 0x00cfea0003800000 */
[----:B------:R-:W1:Y:S02]  /*14790*/  LDC R3, c[0x0][0x8dc] ;  /* 0x00023700ff037b82 */ /* 0x000e640000000800 */
[----:B-1----:R-:W-:-:S04]  /*147a0*/  IADD3 R3, P0, R2, R3, RZ ;  /* 0x0000000302037210 */ /* 0x002fc80007f1e0ff */
[----:B------:R-:W-:Y:S01]  /*147b0*/  IADD3.X R17, RZ, R16, RZ, P0, !PT ;  /* 0x00000010ff117210 */ /* 0x000fe200007fe4ff */
[----:B------:R-:W-:-:S04]  /*147c0*/  IMAD.WIDE.U32 R8, R3, R20, RZ ;  /* 0x0000001403087225 */ /* 0x000fc800078e00ff */
[----:B------:R-:W-:-:S04]  /*147d0*/  IMAD.WIDE.U32 R6, R17, R20, RZ ;  /* 0x0000001411067225 */ /* 0x000fc800078e00ff */
[----:B------:R-:W-:-:S05]  /*147e0*/  IMAD.WIDE.U32 R6, P0, R3, R21, R6 ;  /* 0x0000001503067225 */ /* 0x000fca0007800006 */
[----:B------:R-:W-:Y:S02]  /*147f0*/  IADD3.X R5, RZ, RZ, RZ, P0, !PT ;  /* 0x000000ffff057210 */ /* 0x000fe400007fe4ff */
[----:B------:R-:W-:Y:S02]  /*14800*/  IADD3 RZ, P0, R9, R6, RZ ;  /* 0x0000000609ff7210 */ /* 0x000fe40007f1e0ff */
[----:B------:R-:W-:-:S05]  /*14810*/  MOV R4, R7 ;  /* 0x0000000700047202 */ /* 0x000fca0000000f00 */
[----:B------:R-:W-:-:S07]  /*14820*/  IMAD.WIDE.U32.X R4, R17, R21, R4, P0 ;  /* 0x0000001511047225 */ /* 0x000fce00000e0404 */
.L_x_585:
[----:B------:R-:W1:Y:S01]  /*14830*/  LDC.64 R8, c[0x0][0x8e8] ;  /* 0x00023a00ff087b82 */ /* 0x000e620000000a00 */
[-CC-:B------:R-:W-:Y:S01]  /*14840*/  SHF.R.U64 R17, R4, R22.reuse, R5.reuse ;  /* 0x0000001604117219 */ /* 0x180fe20000001205 */
[----:B------:R-:W2:Y:S01]  /*14850*/  S2R R19, SR_CTAID.X ;  /* 0x0000000000137919 */ /* 0x000ea20000002500 */
[----:B------:R-:W-:Y:S01]  /*14860*/  SHF.R.U32.HI R3, RZ, R22, R5 ;  /* 0x00000016ff037219 */ /* 0x000fe20000011605 */
[----:B------:R-:W-:Y:S01]  /*14870*/  ULDC UR8, c[0x0][0x150] ;  /* 0x0000540000087ab9 */ /* 0x000fe20000000800 */
[----:B------:R-:W-:-:S03]  /*14880*/  IADD3 R5, P0, RZ, -R17, RZ ;  /* 0x80000011ff057210 */ /* 0x000fc60007f1e0ff */
[----:B------:R-:W3:Y:S01]  /*14890*/  LDC R6, c[0x0][0x8c0] ;  /* 0x00023000ff067b82 */ /* 0x000ee20000000800 */
[----:B------:R-:W-:-:S05]  /*148a0*/  IADD3.X R3, RZ, ~R3, RZ, P0, !PT ;  /* 0x80000003ff037210 */ /* 0x000fca00007fe4ff */
[----:B------:R-:W-:Y:S01]  /*148b0*/  IMAD R4, R3, R14, RZ ;  /* 0x0000000e03047224 */ /* 0x000fe200078e02ff */
[----:B------:R-:W-:Y:S01]  /*148c0*/  MOV R3, R16 ;  /* 0x0000001000037202 */ /* 0x000fe20000000f00 */
[----:B------:R-:W4:Y:S02]  /*148d0*/  LDC R23, c[0x0][0x8b0] ;  /* 0x00022c00ff177b82 */ /* 0x000f240000000800 */
[C---:B------:R-:W-:Y:S02]  /*148e0*/  IMAD R7, R5.reuse, R15, R4 ;  /* 0x0000000f05077224 */ /* 0x040fe400078e0204 */
[----:B------:R-:W-:Y:S01]  /*148f0*/  IMAD.WIDE.U32 R4, R5, R14, R2 ;  /* 0x0000000e05047225 */ /* 0x000fe200078e0002 */
[----:B------:R-:W2:Y:S03]  /*14900*/  S2R R15, SR_CTAID.Y ;  /* 0x00000000000f7919 */ /* 0x000ea60000002600 */
[----:B------:R-:W5:Y:S01]  /*14910*/  LDC R25, c[0x0][0x900] ;  /* 0x00024000ff197b82 */ /* 0x000f620000000800 */
[----:B-1----:R-:W-:-:S02]  /*14920*/  ISETP.NE.U32.AND P0, PT, R8, RZ, PT ;  /* 0x000000ff0800720c */ /* 0x002fc40003f05070 */
[----:B------:R-:W-:Y:S02]  /*14930*/  IADD3 R5, R5, R7, RZ ;  /* 0x0000000705057210 */ /* 0x000fe40007ffe0ff */
[----:B------:R-:W-:Y:S02]  /*14940*/  ISETP.NE.AND.EX P0, PT, R9, RZ, PT, P0 ;  /* 0x000000ff0900720c */ /* 0x000fe40003f05300 */
[-CC-:B---3--:R-:W-:Y:S02]  /*14950*/  SHF.R.U64 R3, R4, R6.reuse, R5.reuse ;  /* 0x0000000604037219 */ /* 0x188fe40000001205 */
[----:B------:R-:W-:Y:S02]  /*14960*/  SHF.R.U32.HI R4, RZ, R6, R5 ;  /* 0x00000006ff047219 */ /* 0x000fe40000011605 */
[----:B--2---:R-:W-:Y:S02]  /*14970*/  I2FP.F32.U32 R5, R19 ;  /* 0x0000001300057245 */ /* 0x004fe40000201000 */
[----:B----4-:R-:W-:-:S03]  /*14980*/  SHF.R.U64 R21, R3, R23, R4 ;  /* 0x0000001703157219 */ /* 0x010fc60000001204 */
[----:B------:R-:W-:Y:S01]  /*14990*/  FMUL R20, R5, UR8 ;  /* 0x0000000805147c20 */ /* 0x000fe20008400000 */
[----:B------:R-:W-:-:S04]  /*149a0*/  SHF.R.U32.HI R4, RZ, R23, R4 ;  /* 0x00000017ff047219 */ /* 0x000fc80000011604 */
[-CC-:B-----5:R-:W-:Y:S02]  /*149b0*/  SHF.R.U64 R14, R21, R25.reuse, R4.reuse ;  /* 0x00000019150e7219 */ /* 0x1a0fe40000001204 */
[----:B------:R-:W-:Y:S02]  /*149c0*/  SHF.R.U32.HI R23, RZ, R25, R4 ;  /* 0x00000019ff177219 */ /* 0x000fe40000011604 */
[----:B------:R-:W-:Y:S02]  /*149d0*/  MOV R4, R14 ;  /* 0x0000000e00047202 */ /* 0x000fe40000000f00 */
[----:B------:R-:W-:Y:S01]  /*149e0*/  MOV R5, R23 ;  /* 0x0000001700057202 */ /* 0x000fe20000000f00 */
[----:B------:R-:W-:Y:S06]  /*149f0*/  @!P0 BRA `(.L_x_586) ;  /* 0x0000000000288947 */ /* 0x000fec0003800000 */
[----:B------:R-:W1:Y:S02]  /*14a00*/  LDC R5, c[0x0][0x8f4] ;  /* 0x00023d00ff057b82 */ /* 0x000e640000000800 */
[----:B-1----:R-:W-:-:S04]  /*14a10*/  IADD3 R5, P0, R14, R5, RZ ;  /* 0x000000050e057210 */ /* 0x002fc80007f1e0ff */
[----:B------:R-:W-:-:S05]  /*14a20*/  IADD3.X R23, RZ, R23, RZ, P0, !PT ;  /* 0x00000017ff177210 */ /* 0x000fca00007fe4ff */
[----:B------:R-:W-:-:S04]  /*14a30*/  IMAD.WIDE.U32 R6, R23, R8, RZ ;  /* 0x0000000817067225 */ /* 0x000fc800078e00ff */
[----:B------:R-:W-:-:S04]  /*14a40*/  IMAD.WIDE.U32 R6, P0, R5, R9, R6 ;  /* 0x0000000905067225 */ /* 0x000fc80007800006 */
[----:B------:R-:W-:Y:S01]  /*14a50*/  IMAD.WIDE.U32 R4, R5, R8, RZ ;  /* 0x0000000805047225 */ /* 0x000fe200078e00ff */
[----:B------:R-:W-:-:S04]  /*14a60*/  MOV R4, R7 ;  /* 0x0000000700047202 */ /* 0x000fc80000000f00 */
[----:B------:R-:W-:Y:S02]  /*14a70*/  IADD3 RZ, P1, R5, R6, RZ ;  /* 0x0000000605ff7210 */ /* 0x000fe40007f3e0ff */
[----:B------:R-:W-:-:S03]  /*14a80*/  IADD3.X R5, RZ, RZ, RZ, P0, !PT ;  /* 0x000000ffff057210 */ /* 0x000fc600007fe4ff */
[----:B------:R-:W-:-:S08]  /*14a90*/  IMAD.WIDE.U32.X R4, R23, R9, R4, P1 ;  /* 0x0000000917047225 */ /* 0x000fd000008e0404 */
.L_x_586:
[----:B------:R-:W1:Y:S01]  /*14aa0*/  LDC R9, c[0x0][0x8f0] ;  /* 0x00023c00ff097b82 */ /* 0x000e620000000800 */
[----:B------:R-:W-:Y:S01]  /*14ab0*/  I2FP.F32.U32 R7, R15 ;  /* 0x0000000f00077245 */ /* 0x000fe20000201000 */
[----:B------:R-:W-:Y:S01]  /*14ac0*/  ULDC UR8, c[0x0][0x154] ;  /* 0x0000550000087ab9 */ /* 0x000fe20000000800 */
[----:B------:R-:W2:Y:S01]  /*14ad0*/  F2I.U32.TRUNC.NTZ R20, R20 ;  /* 0x0000001400147305 */ /* 0x000ea2000020f000 */
[----:B------:R-:W-:Y:S02]  /*14ae0*/  ISETP.NE.AND P0, PT, R18, 0x1, PT ;  /* 0x000000011200780c */ /* 0x000fe40003f05270 */
[----:B------:R-:W-:Y:S01]  /*14af0*/  FMUL R8, R7, UR8 ;  /* 0x0000000807087c20 */ /* 0x000fe20008400000 */
[----:B------:R-:W-:Y:S01]  /*14b00*/  LOP3.LUT R3, R3, R10, RZ, 0xc0, !PT ;  /* 0x0000000a03037212 */ /* 0x000fe200078ec0ff */
[----:B------:R-:W3:Y:S04]  /*14b10*/  LDC R6, c[0x0][0x144] ;  /* 0x00005100ff067b82 */ /* 0x000ee80000000800 */
[----:B------:R-:W4:Y:S04]  /*14b20*/  F2I.U32.TRUNC.NTZ R8, R8 ;  /* 0x0000000800087305 */ /* 0x000f28000020f000 */
[----:B------:R-:W5:Y:S01]  /*14b30*/  LDC R22, c[0x0][0x148] ;  /* 0x00005200ff167b82 */ /* 0x000f620000000800 */
[----:B--2---:R-:W-:-:S07]  /*14b40*/  IADD3 R7, -R20, RZ, RZ ;  /* 0x000000ff14077210 */ /* 0x004fce0007ffe1ff */
[----:B------:R-:W2:Y:S01]  /*14b50*/  LDC R23, c[0x0][0x8e0] ;  /* 0x00023800ff177b82 */ /* 0x000ea20000000800 */
[----:B-1----:R-:W-:Y:S02]  /*14b60*/  SHF.R.U64 R5, R4, R9, R5 ;  /* 0x0000000904057219 */ /* 0x002fe40000001205 */
[----:B------:R-:W-:-:S05]  /*14b70*/  LOP3.LUT R4, R21, R0, RZ, 0xc0, !PT ;  /* 0x0000000015047212 */ /* 0x000fca00078ec0ff */
[----:B------:R-:W1:Y:S01]  /*14b80*/  LDC R24, c[0x0][0x8b8] ;  /* 0x00022e00ff187b82 */ /* 0x000e620000000800 */
[----:B---3--:R-:W-:Y:S01]  /*14b90*/  IMAD R19, R6, R7, R19 ;  /* 0x0000000706137224 */ /* 0x008fe200078e0213 */
[----:B----4-:R-:W-:Y:S01]  /*14ba0*/  IADD3 R6, -R8, RZ, RZ ;  /* 0x000000ff08067210 */ /* 0x010fe20007ffe1ff */
[----:B------:R-:W-:Y:S01]  /*14bb0*/  IMAD R4, R11, R5, R4 ;  /* 0x000000050b047224 */ /* 0x000fe200078e0204 */
[----:B------:R-:W-:-:S04]  /*14bc0*/  IADD3 R7, -R5, RZ, RZ ;  /* 0x000000ff05077210 */ /* 0x000fc80007ffe1ff */
[----:B------:R-:W3:Y:S01]  /*14bd0*/  LDC R25, c[0x0][0x8a8] ;  /* 0x00022a00ff197b82 */ /* 0x000ee20000000800 */
[----:B-----5:R-:W-:Y:S02]  /*14be0*/  @P0 IMAD R19, R22, R6, R15 ;  /* 0x0000000616130224 */ /* 0x020fe400078e020f */
[----:B--2---:R-:W-:Y:S02]  /*14bf0*/  IMAD R14, R7, R23, R14 ;  /* 0x00000017070e7224 */ /* 0x004fe400078e020e */
[----:B-1----:R-:W-:Y:S01]  /*14c00*/  IMAD R7, R4, R24, R19 ;  /* 0x0000001804077224 */ /* 0x002fe200078e0213 */
[----:B------:R-:W-:Y:S01]  /*14c10*/  MOV R4, 0x1 ;  /* 0x0000000100047802 */ /* 0x000fe20000000f00 */
[----:B---3--:R-:W-:Y:S01]  /*14c20*/  IMAD R14, R14, R25, R3 ;  /* 0x000000190e0e7224 */ /* 0x008fe200078e0203 */
[----:B------:R-:W-:-:S04]  /*14c30*/  MOV R3, R17 ;  /* 0x0000001100037202 */ /* 0x000fc80000000f00 */
[----:B------:R-:W-:Y:S02]  /*14c40*/  SEL R6, R14, R7, !P0 ;  /* 0x000000070e067207 */ /* 0x000fe40004000000 */
[----:B------:R-:W-:-:S07]  /*14c50*/  SEL R7, R7, R14, !P0 ;  /* 0x0000000e07077207 */ /* 0x000fce0004000000 */
.L_x_584:
[----:B------:R-:W-:-:S13]  /*14c60*/  LOP3.LUT P0, RZ, R4, 0xff, RZ, 0xc0, !PT ;  /* 0x000000ff04ff7812 */ /* 0x000fda000780c0ff */
[----:B------:R-:W-:Y:S05]  /*14c70*/  @P0 BRA `(.L_x_587) ;  /* 0xffffffe800e40947 */ /* 0x000fea000383ffff */
.L_x_531:
[----:B------:R-:W-:-:S13]  /*14c80*/  ELECT P0, URZ, PT ;  /* 0x00000000003f782f */ /* 0x000fda0003800000 */
[----:B------:R-:W-:Y:S05]  /*14c90*/  @!P0 BRA `(.L_x_14) ;  /* 0x0000001000648947 */ /* 0x000fea0003800000 */
[----:B------:R-:W-:-:S06]  /*14ca0*/  ULOP3.LUT UR4, UR59, 0x2, URZ, 0xfc, !UPT ;  /* 0x000000023b047892 */ /* 0x000fcc000f8efc3f */
[----:B-1----:R-:W-:-:S04]  /*14cb0*/  MOV R0, UR4 ;  /* 0x0000000400007c02 */ /* 0x002fc80008000f00 */
[----:B------:R-:W-:-:S13]  /*14cc0*/  ISETP.NE.AND P1, PT, R0, 0x3, PT ;  /* 0x000000030000780c */ /* 0x000fda0003f25270 */
[----:B------:R-:W-:Y:S05]  /*14cd0*/  @!P1 BRA `(.L_x_588) ;  /* 0x0000000000049947 */ /* 0x000fea0003800000 */
[----:B------:R-:W-:Y:S01]  /*14ce0*/  BPT.TRAP 0x1 ;  /* 0x000000040000795c */ /* 0x000fe20000300000 */
.L_x_588:
[----:B------:R-:W-:Y:S02]  /*14cf0*/  MOV R0, 0x400 ;  /* 0x0000040000007802 */ /* 0x000fe40000000f00 */
[----:B------:R-:W-:Y:S02]  /*14d00*/  MOV R3, UR38 ;  /* 0x0000002600037c02 */ /* 0x000fe40008000f00 */
[----:B------:R-:W-:Y:S02]  /*14d10*/  MOV R2, 0x1 ;  /* 0x0000000100027802 */ /* 0x000fe40000000f00 */
[----:B------:R-:W-:Y:S02]  /*14d20*/  LEA R0, R3, R0, 0x18 ;  /* 0x0000000003007211 */ /* 0x000fe400078ec0ff */
[----:B------:R-:W-:-:S04]  /*14d30*/  SHF.L.U32 R3, R2, 0x1f, RZ ;  /* 0x0000001f02037819 */ /* 0x000fc800000006ff */
[----:B------:R-:W1:Y:S02]  /*14d40*/  SYNCS.PHASECHK.TRANS64.TRYWAIT P0, [R0+URZ+0x60], R3 ;  /* 0x00006003000075a7 */ /* 0x000e64000800017f */
[----:B-1----:R-:W-:Y:S05]  /*14d50*/  @!P0 BRA `(.L_x_589) ;  /* 0x0000001400e48947 */ /* 0x002fea0003800000 */
.L_x_630:
[----:B------:R-:W-:Y:S05]  /*14d60*/  @!P1 BRA `(.L_x_590) ;  /* 0x0000000000049947 */ /* 0x000fea0003800000 */
[----:B------:R-:W-:Y:S01]  /*14d70*/  BPT.TRAP 0x1 ;  /* 0x000000040000795c */ /* 0x000fe20000300000 */
.L_x_590:
[----:B------:R-:W1:Y:S02]  /*14d80*/  SYNCS.PHASECHK.TRANS64.TRYWAIT P0, [R0+URZ+0x68], R3 ;  /* 0x00006803000075a7 */ /* 0x000e64000800017f */
[----:B-1----:R-:W-:Y:S05]  /*14d90*/  @!P0 BRA `(.L_x_591) ;  /* 0x0000001400e88947 */ /* 0x002fea0003800000 */
.L_x_631:
[----:B------:R-:W-:Y:S05]  /*14da0*/  @!P1 BRA `(.L_x_592) ;  /* 0x0000000000049947 */ /* 0x000fea0003800000 */
[----:B------:R-:W-:Y:S01]  /*14db0*/  BPT.TRAP 0x1 ;  /* 0x000000040000795c */ /* 0x000fe20000300000 */
.L_x_592:
[----:B------:R-:W1:Y:S02]  /*14dc0*/  SYNCS.PHASECHK.TRANS64.TRYWAIT P0, [R0+URZ+0x70], R3 ;  /* 0x00007003000075a7 */ /* 0x000e64000800017f */
[----:B-1----:R-:W-:Y:S05]  /*14dd0*/  @!P0 BRA `(.L_x_593) ;  /* 0x0000001400ec8947 */ /* 0x002fea0003800000 */
.L_x_632:
[----:B------:R-:W-:Y:S05]  /*14de0*/  @!P1 BRA `(.L_x_594) ;  /* 0x0000000000049947 */ /* 0x000fea0003800000 */
[----:B------:R-:W-:Y:S01]  /*14df0*/  BPT.TRAP 0x1 ;  /* 0x000000040000795c */ /* 0x000fe20000300000 */
.L_x_594:
[----:B------:R-:W-:-:S04]  /*14e00*/  MOV R3, 0x1 ;  /* 0x0000000100037802 */ /* 0x000fc80000000f00 */
[----:B------:R-:W-:-:S07]  /*14e10*/  SHF.L.U32 R3, R3, 0x1f, RZ ;  /* 0x0000001f03037819 */ /* 0x000fce00000006ff */
.L_x_595:
[----:B------:R1:W1:Y:S02]  /*14e20*/  SYNCS.PHASECHK.TRANS64.TRYWAIT P0, [R0+URZ+0x78], R3 ;  /* 0x00007803000075a7 */ /* 0x000264000800017f */
[----:B-1----:R-:W-:Y:S05]  /*14e30*/  @!P0 NANOSLEEP.SYNCS 0x989680 ;  /* 0x009896800000895d */ /* 0x002fea0003900000 */
[----:B------:R-:W1:Y:S02]  /*14e40*/  @!P0 SYNCS.PHASECHK.TRANS64 P0, [R0+URZ+0x78], R3 ;  /* 0x00007803000085a7 */ /* 0x000e64000800007f */
[----:B-1----:R-:W-:Y:S05]  /*14e50*/  @P0 BRA `(.L_x_14) ;  /* 0x0000000c00f40947 */ /* 0x002fea0003800000 */
[----:B------:R-:W-:Y:S05]  /*14e60*/  BRA `(.L_x_595) ;  /* 0xfffffffc00ec7947 */ /* 0x000fea000383ffff */
.L_x_526:
[----:B------:R-:W-:Y:S02]  /*14e70*/  LOP3.LUT P0, RZ, R8, 0xff, RZ, 0xc0, !PT ;  /* 0x000000ff08ff7812 */ /* 0x000fe4000780c0ff */
[----:B------:R-:W-:Y:S02]  /*14e80*/  MOV R13, 0x1 ;  /* 0x00000001000d7802 */ /* 0x000fe40000000f00 */
[----:B------:R-:W-:-:S09]  /*14e90*/  MOV R12, RZ ;  /* 0x000000ff000c7202 */ /* 0x000fd20000000f00 */
[----:B------:R-:W-:Y:S05]  /*14ea0*/  @!P0 BRA `(.L_x_596) ;  /* 0x0000000c00288947 */ /* 0x000fea0003800000 */
[----:B------:R-:W2:Y:S01]  /*14eb0*/  LDC R0, c[0x0][0x28c] ;  /* 0x0000a300ff007b82 */ /* 0x000ea20000000800 */
[----:B------:R-:W-:Y:S01]  /*14ec0*/  ULDC UR15, c[0x0][0x900] ;  /* 0x00024000000f7ab9 */ /* 0x000fe20000000800 */
[----:B------:R-:W-:Y:S01]  /*14ed0*/  UMOV UR4, 0xffffffff ;  /* 0xffffffff00047882 */ /* 0x000fe20000000000 */
[----:B------:R-:W-:Y:S01]  /*14ee0*/  BSSY B0, `(.L_x_596) ;  /* 0x00000c6000007945 */ /* 0x000fe20003800000 */
[----:B-1----:R-:W-:Y:S01]  /*14ef0*/  USHF.L.U32 UR13, UR38, 0x7, URZ ;  /* 0x00000007260d7899 */ /* 0x002fe2000800063f */
[----:B------:R-:W-:Y:S01]  /*14f00*/  MOV R10, 0x1 ;  /* 0x00000001000a7802 */ /* 0x000fe20000000f00 */
[----:B------:R-:W-:Y:S01]  /*14f10*/  USHF.L.U32 UR4, UR4, UR15, URZ ;  /* 0x0000000f04047299 */ /* 0x000fe2000800063f */
[----:B------:R-:W-:Y:S01]  /*14f20*/  MOV R13, 0x1 ;  /* 0x00000001000d7802 */ /* 0x000fe20000000f00 */
[----:B------:R-:W-:Y:S01]  /*14f30*/  ULDC UR14, c[0x0][0x8a8] ;  /* 0x00022a00000e7ab9 */ /* 0x000fe20000000800 */
[----:B------:R-:W-:Y:S01]  /*14f40*/  MOV R12, RZ ;  /* 0x000000ff000c7202 */ /* 0x000fe20000000f00 */
[----:B------:R-:W-:Y:S01]  /*14f50*/  UMOV UR5, 0x1 ;  /* 0x0000000100057882 */ /* 0x000fe20000000000 */
[----:B------:R-:W-:-:S02]  /*14f60*/  USHF.L.U32 UR24, UR38, 0xd, URZ ;  /* 0x0000000d26187899 */ /* 0x000fc4000800063f */
[----:B------:R-:W-:Y:S02]  /*14f70*/  ULOP3.LUT UR25, UR37, 0x2, URZ, 0xfc, !UPT ;  /* 0x0000000225197892 */ /* 0x000fe4000f8efc3f */
[----:B------:R-:W-:Y:S02]  /*14f80*/  ULOP3.LUT UR13, UR13, 0x80, URZ, 0xc0, !UPT ;  /* 0x000000800d0d7892 */ /* 0x000fe4000f8ec03f */
[----:B------:R-:W-:Y:S02]  /*14f90*/  UIADD3 UR14, UR14, -0x1, URZ ;  /* 0xffffffff0e0e7890 */ /* 0x000fe4000fffe03f */
[----:B------:R-:W-:Y:S02]  /*14fa0*/  USHF.L.U32 UR15, UR5, UR15, URZ ;  /* 0x0000000f050f7299 */ /* 0x000fe4000800063f */
[----:B------:R-:W-:Y:S01]  /*14fb0*/  ULOP3.LUT UR16, URZ, UR4, URZ, 0x33, !UPT ;  /* 0x000000043f107292 */ /* 0x000fe2000f8e333f */
[----:B------:R-:W-:Y:S01]  /*14fc0*/  ULDC.64 UR20, c[0x0][0x198] ;  /* 0x0000660000147ab9 */ /* 0x000fe20000000a00 */
[----:B--2---:R-:W-:-:S04]  /*14fd0*/  IADD3 R0, R0, 0x3f, RZ ;  /* 0x0000003f00007810 */ /* 0x004fc80007ffe0ff */
[----:B------:R-:W-:-:S04]  /*14fe0*/  SHF.R.S32.HI R5, RZ, 0x1f, R0 ;  /* 0x0000001fff057819 */ /* 0x000fc80000011400 */
[----:B------:R-:W-:-:S04]  /*14ff0*/  LEA.HI R5, R5, R0, RZ, 0x6 ;  /* 0x0000000005057211 */ /* 0x000fc800078f30ff */
[----:B------:R-:W-:-:S04]  /*15000*/  SHF.R.S32.HI R11, RZ, 0x6, R5 ;  /* 0x00000006ff0b7819 */ /* 0x000fc80000011405 */
[----:B------:R-:W-:-:S07]  /*15010*/  IADD3 R0, R11, 0x1, RZ ;  /* 0x000000010b007810 */ /* 0x000fce0007ffe0ff */
.L_x_607:
[----:B------:R-:W-:-:S03]  /*15020*/  UMOV UR4, 0xffffffff ;  /* 0xffffffff00047882 */ /* 0x000fc60000000000 */
[----:B------:R-:W-:Y:S05]  /*15030*/  BRA.DIV UR4, `(.L_x_597) ;  /* 0x0000001604687947 */ /* 0x000fea000b800000 */
[----:B------:R-:W-:-:S13]  /*15040*/  ELECT P6, URZ, PT ;  /* 0x00000000003f782f */ /* 0x000fda00038c0000 */
.L_x_635:
[----:B------:R-:W1:Y:S01]  /*15050*/  LDC R4, c[0x0][0x28c] ;  /* 0x0000a300ff047b82 */ /* 0x000e620000000800 */
[----:B------:R-:W-:Y:S01]  /*15060*/  BSSY B1, `(.L_x_598) ;  /* 0x0000039000017945 */ /* 0x000fe20003800000 */
[----:B-1----:R-:W-:-:S13]  /*15070*/  ISETP.LT.OR P6, PT, R4, 0x1, !P6 ;  /* 0x000000010400780c */ /* 0x002fda00077c1670 */
[----:B------:R-:W-:Y:S05]  /*15080*/  @P6 BRA `(.L_x_599) ;  /* 0x0000000000d86947 */ /* 0x000fea0003800000 */
[----:B------:R-:W-:Y:S02]  /*15090*/  LEA R9, R6, UR13, 0x8 ;  /* 0x0000000d06097c11 */ /* 0x000fe4000f8e40ff */
[----:B------:R-:W-:Y:S02]  /*150a0*/  SHF.L.U32 R14, R7, 0x7, RZ ;  /* 0x00000007070e7819 */ /* 0x000fe400000006ff */
[----:B------:R-:W-:Y:S02]  /*150b0*/  MOV R19, RZ ;  /* 0x000000ff00137202 */ /* 0x000fe40000000f00 */
[----:B------:R-:W-:Y:S02]  /*150c0*/  MOV R4, R0 ;  /* 0x0000000000047202 */ /* 0x000fe40000000f00 */
[----:B------:R-:W-:Y:S02]  /*150d0*/  MOV R5, R13 ;  /* 0x0000000d00057202 */ /* 0x000fe40000000f00 */
[----:B------:R-:W-:-:S07]  /*150e0*/  MOV R6, R12 ;  /* 0x0000000c00067202 */ /* 0x000fce0000000f00 */
.L_x_602:
[----:B------:R-:W1:Y:S01]  /*150f0*/  S2R R8, SR_CgaCtaId ;  /* 0x0000000000087919 */ /* 0x000e620000008800 */
[----:B--2---:R-:W-:Y:S02]  /*15100*/  MOV R7, 0x400 ;  /* 0x0000040000077802 */ /* 0x004fe40000000f00 */
[----:B------:R-:W-:Y:S02]  /*15110*/  LOP3.LUT P1, RZ, R17, 0x7f, RZ, 0xc0, !PT ;  /* 0x0000007f11ff7812 */ /* 0x000fe4000782c0ff */
[----:B-1----:R-:W-:Y:S02]  /*15120*/  LEA R15, R8, R7, 0x18 ;  /* 0x00000007080f7211 */ /* 0x002fe400078ec0ff */
[----:B------:R-:W-:-:S09]  /*15130*/  SHF.L.U32 R7, R5, 0x1f, RZ ;  /* 0x0000001f05077819 */ /* 0x000fd200000006ff */
[----:B------:R-:W1:Y:S01]  /*15140*/  @!P1 LDC R8, c[0x0][0x500] ;  /* 0x00014000ff089b82 */ /* 0x000e620000000800 */
[----:B------:R-:W-:-:S04]  /*15150*/  LEA R20, R6, R15, 0x3 ;  /* 0x0000000f06147211 */ /* 0x000fc800078e18ff */
[----:B------:R-:W2:Y:S02]  /*15160*/  SYNCS.PHASECHK.TRANS64.TRYWAIT P0, [R20+URZ+0x20], R7 ;  /* 0x00002007140075a7 */ /* 0x000ea4000800017f */
[----:B--2---:R-:W-:Y:S05]  /*15170*/  @!P0 BRA `(.L_x_600) ;  /* 0x0000001400388947 */ /* 0x004fea0003800000 */
.L_x_636:
[----:B------:R-:W-:Y:S01]  /*15180*/  UPRMT UR4, UR25, 0x9910, URZ ;  /* 0x0000991019047896 */ /* 0x000fe2000800003f */
[----:B-1----:R1:W-:Y:S03]  /*15190*/  @!P1 SYNCS.ARRIVE.TRANS64 RZ, [R20+URZ], R8 ;  /* 0x0000000814ff99a7 */ /* 0x0023e6000800003f */
[----:B------:R-:W-:-:S06]  /*151a0*/  UISETP.NE.AND UP0, UPT, UR4, 0x2, UPT ;  /* 0x000000020400788c */ /* 0x000fcc000bf05270 */
[----:B------:R-:W-:-:S13]  /*151b0*/  PLOP3.LUT P0, PT, PT, PT, UP0, 0x80, 0x0 ;  /* 0x000000000000781c */ /* 0x000fda0003f0f008 */
[----:B-1----:R-:W-:Y:S05]  /*151c0*/  @P0 BRA `(.L_x_601) ;  /* 0x0000000000040947 */ /* 0x002fea0003800000 */
[----:B------:R-:W-:Y:S01]  /*151d0*/  BPT.TRAP 0x1 ;  /* 0x000000040000795c */ /* 0x000fe20000300000 */
.L_x_601:
[----:B------:R-:W-:Y:S01]  /*151e0*/  R2UR UR7, R6 ;  /* 0x00000000060772ca */ /* 0x000fe200000e0000 */
[----:B------:R-:W-:Y:S01]  /*151f0*/  UIADD3 UR6, UP0, UR20, 0xf0, URZ ;  /* 0x000000f014067890 */ /* 0x000fe2000ff1e03f */
[----:B------:R-:W-:Y:S01]  /*15200*/  R2UR UR17, R15 ;  /* 0x000000000f1172ca */ /* 0x000fe200000e0000 */
[----:B------:R-:W-:Y:S01]  /*15210*/  UIADD3 UR22, UP1, UR20, 0x1f0, URZ ;  /* 0x000001f014167890 */ /* 0x000fe2000ff3e03f */
[----:B------:R-:W-:Y:S01]  /*15220*/  R2UR UR9, R20 ;  /* 0x00000000140972ca */ /* 0x000fe200000e0000 */
[----:B------:R-:W-:Y:S01]  /*15230*/  UMOV UR4, 0x0 ;  /* 0x0000000000047882 */ /* 0x000fe20000000000 */
[----:B------:R-:W-:Y:S01]  /*15240*/  R2UR UR11, R14 ;  /* 0x000000000e0b72ca */ /* 0x000fe200000e0000 */
[----:B------:R-:W-:Y:S01]  /*15250*/  UIADD3.X UR23, URZ, UR21, URZ, UP1, !UPT ;  /* 0x000000153f177290 */ /* 0x000fe20008ffe43f */
[----:B------:R-:W-:Y:S01]  /*15260*/  R2UR UR10, R19 ;  /* 0x00000000130a72ca */ /* 0x000fe200000e0000 */
[----:B------:R-:W-:Y:S01]  /*15270*/  UMOV UR5, 0x10000000 ;  /* 0x1000000000057882 */ /* 0x000fe20000000000 */
[----:B------:R-:W-:Y:S01]  /*15280*/  R2UR UR12, R3 ;  /* 0x00000000030c72ca */ /* 0x000fe200000e0000 */
[----:B------:R-:W-:Y:S01]  /*15290*/  UMOV UR26, 0x30000 ;  /* 0x00030000001a7882 */ /* 0x000fe20000000000 */
[----:B------:R-:W-:Y:S01]  /*152a0*/  IADD3 R4, R4, -0x1, RZ ;  /* 0xffffffff04047810 */ /* 0x000fe20007ffe0ff */
[----:B------:R-:W-:Y:S01]  /*152b0*/  USHF.L.U32 UR7, UR7, 0xe, URZ ;  /* 0x0000000e07077899 */ /* 0x000fe2000800063f */
[----:B------:R-:W-:-:S02]  /*152c0*/  R2UR UR19, R9 ;  /* 0x00000000091372ca */ /* 0x000fc400000e0000 */
[----:B------:R-:W-:Y:S01]  /*152d0*/  ISETP.GT.AND P1, PT, R4, 0x1, PT ;  /* 0x000000010400780c */ /* 0x000fe20003f24270 */
[----:B------:R-:W-:Y:S01]  /*152e0*/  ULOP3.LUT UR8, UR7, 0x2000, UR24, 0xf8, !UPT ;  /* 0x0000200007087892 */ /* 0x000fe2000f8ef818 */
[----:B------:R-:W-:Y:S02]  /*152f0*/  IADD3 R6, R6, 0x1, RZ ;  /* 0x0000000106067810 */ /* 0x000fe40007ffe0ff */
[----:B------:R-:W-:Y:S01]  /*15300*/  IADD3 R19, R19, 0x40, RZ ;  /* 0x0000004013137810 */ /* 0x000fe20007ffe0ff */
[----:B------:R-:W-:Y:S01]  /*15310*/  ULEA UR8, UR8, UR17, 0x1 ;  /* 0x0000001108087291 */ /* 0x000fe2000f8e083f */
[C---:B------:R-:W-:Y:S01]  /*15320*/  ISETP.NE.AND P0, PT, R6.reuse, 0x4, PT ;  /* 0x000000040600780c */ /* 0x040fe20003f05270 */
[----:B------:R-:W-:Y:S02]  /*15330*/  UIADD3 UR17, UR17, 0x8400, UR7 ;  /* 0x0000840011117890 */ /* 0x000fe4000fffe007 */
[----:B------:R-:W-:Y:S01]  /*15340*/  UIADD3.X UR7, URZ, UR21, URZ, UP0, !UPT ;  /* 0x000000153f077290 */ /* 0x000fe200087fe43f */
[----:B------:R-:W-:Y:S01]  /*15350*/  SEL R8, RZ, 0x1, P0 ;  /* 0x00000001ff087807 */ /* 0x000fe20000000000 */
[----:B------:R-:W-:Y:S01]  /*15360*/  UIADD3 UR18, UR8, 0x18400, URZ ;  /* 0x0001840008127890 */ /* 0x000fe2000fffe03f */
[----:B------:R-:W-:-:S02]  /*15370*/  SEL R6, R6, RZ, P0 ;  /* 0x000000ff06067207 */ /* 0x000fc40000000000 */
[----:B------:R-:W-:Y:S01]  /*15380*/  UMOV UR8, UR17 ;  /* 0x0000001100087c82 */ /* 0x000fe20008000000 */
[----:B------:R-:W-:-:S03]  /*15390*/  LOP3.LUT R5, R5, R8, RZ, 0x3c, !PT ;  /* 0x0000000805057212 */ /* 0x000fc600078e3cff */
[----:B------:R1:W-:Y:S02]  /*153a0*/  UTMALDG.3D [UR8], [UR6], desc[UR4] ;  /* 0x00000408060075b4 */ /* 0x0003e40008011000 */
[----:B-1----:R-:W-:Y:S01]  /*153b0*/  UMOV UR8, UR18 ;  /* 0x0000001200087c82 */ /* 0x002fe20008000000 */
[----:B------:R-:W-:Y:S02]  /*153c0*/  UMOV UR11, UR19 ;  /* 0x00000013000b7c82 */ /* 0x000fe40008000000 */
[----:B------:R1:W-:Y:S02]  /*153d0*/  UTMALDG.3D.MULTICAST [UR8], [UR22], UR26, desc[UR4] ;  /* 0x00000408160073b4 */ /* 0x0003e4000801181a */
[----:B-1----:R-:W-:Y:S05]  /*153e0*/  @P1 BRA `(.L_x_602) ;  /* 0xfffffffc00401947 */ /* 0x002fea000383ffff */
.L_x_599:
[----:B------:R-:W-:Y:S05]  /*153f0*/  BSYNC B1 ;  /* 0x0000000000017941 */ /* 0x000fea0003800000 */
.L_x_598:
[----:B------:R-:W-:Y:S01]  /*15400*/  LOP3.LUT P1, RZ, R10, 0xff, RZ, 0xc0, !PT ;  /* 0x000000ff0aff7812 */ /* 0x000fe2000782c0ff */
[----:B------:R-:W-:Y:S01]  /*15410*/  ULDC.64 UR4, c[0x0][0x8f8] ;  /* 0x00023e0000047ab9 */ /* 0x000fe20000000a00 */
[C---:B------:R-:W-:Y:S01]  /*15420*/  IADD3 R12, R11.reuse, R12, RZ ;  /* 0x0000000c0b0c7210 */ /* 0x040fe20007ffe0ff */
[----:B------:R-:W-:Y:S01]  /*15430*/  BSSY B1, `(.L_x_603) ;  /* 0x000006e000017945 */ /* 0x000fe20003800000 */
[----:B------:R-:W-:Y:S02]  /*15440*/  IADD3 R2, P2, R2, UR46, RZ ;  /* 0x0000002e02027c10 */ /* 0x000fe4000ff5e0ff */
[----:B------:R-:W-:Y:S02]  /*15450*/  ISETP.GT.U32.AND P0, PT, R12, 0x3, PT ;  /* 0x000000030c00780c */ /* 0x000fe40003f04070 */
[----:B------:R-:W-:Y:S02]  /*15460*/  SHF.R.U32.HI R3, RZ, 0x2, R12 ;  /* 0x00000002ff037819 */ /* 0x000fe4000001160c */
[----:B------:R-:W-:-:S02]  /*15470*/  ISETP.LT.U32.AND P0, PT, R11, 0x4, P0 ;  /* 0x000000040b00780c */ /* 0x000fc40000701070 */
[----:B------:R-:W-:Y:S01]  /*15480*/  IADD3.X R16, R16, UR39, RZ, P2, !PT ;  /* 0x0000002710107c10 */ /* 0x000fe200097fe4ff */
[----:B------:R-:W1:Y:S01]  /*15490*/  @P1 S2R R5, SR_CgaCtaId ;  /* 0x0000000000051919 */ /* 0x000e620000008800 */
[----:B------:R-:W-:Y:S02]  /*154a0*/  @P1 MOV R4, 0x400 ;  /* 0x0000040000041802 */ /* 0x000fe40000000f00 */
[----:B------:R-:W-:Y:S02]  /*154b0*/  ISETP.GE.U32.AND P2, PT, R2, UR4, PT ;  /* 0x0000000402007c0c */ /* 0x000fe4000bf46070 */
[----:B------:R-:W-:Y:S02]  /*154c0*/  LOP3.LUT R3, R3, 0x1, RZ, 0xc0, !PT ;  /* 0x0000000103037812 */ /* 0x000fe400078ec0ff */
[----:B--2---:R-:W-:Y:S02]  /*154d0*/  MOV R7, 0xffffffff ;  /* 0xffffffff00077802 */ /* 0x004fe40000000f00 */
[----:B------:R-:W-:-:S02]  /*154e0*/  MOV R6, 0xffffffff ;  /* 0xffffffff00067802 */ /* 0x000fc40000000f00 */
[----:B------:R-:W-:Y:S02]  /*154f0*/  LOP3.LUT R12, R12, 0x3, RZ, 0xc0, !PT ;  /* 0x000000030c0c7812 */ /* 0x000fe400078ec0ff */
[----:B------:R-:W-:Y:S02]  /*15500*/  PRMT R10, RZ, 0x7610, R10 ;  /* 0x00007610ff0a7816 */ /* 0x000fe4000000000a */
[----:B-1----:R-:W-:-:S04]  /*15510*/  @P1 LEA R4, R5, R4, 0x18 ;  /* 0x0000000405041211 */ /* 0x002fc800078ec0ff */
[----:B------:R1:W-:Y:S01]  /*15520*/  @P1 SYNCS.ARRIVE.TRANS64.A1T0 RZ, [R4+URZ+0x88], RZ ;  /* 0x000088ff04ff19a7 */ /* 0x0003e2000810003f */
[----:B------:R-:W-:-:S04]  /*15530*/  ISETP.NE.U32.AND P1, PT, R3, 0x1, PT ;  /* 0x000000010300780c */ /* 0x000fc80003f25070 */
[----:B------:R-:W-:Y:S02]  /*15540*/  ISETP.GT.U32.AND P1, PT, R11, 0x3, !P1 ;  /* 0x000000030b00780c */ /* 0x000fe40004f24070 */
[----:B-1----:R-:W-:Y:S02]  /*15550*/  SEL R4, RZ, 0x1, !P0 ;  /* 0x00000001ff047807 */ /* 0x002fe40004000000 */
[----:B------:R-:W-:Y:S02]  /*15560*/  ISETP.GE.U32.AND.EX P0, PT, R16, UR5, PT, P2 ;  /* 0x0000000510007c0c */ /* 0x000fe4000bf06120 */
[----:B------:R-:W-:-:S04]  /*15570*/  SEL R3, RZ, 0x1, !P1 ;  /* 0x00000001ff037807 */ /* 0x000fc80004800000 */
[--C-:B------:R-:W-:Y:S02]  /*15580*/  LOP3.LUT R13, R3, R13, R4.reuse, 0x96, !PT ;  /* 0x0000000d030d7212 */ /* 0x100fe400078e9604 */
[----:B------:R-:W-:Y:S02]  /*15590*/  MOV R3, 0xffffffff ;  /* 0xffffffff00037802 */ /* 0x000fe40000000f00 */
[----:B------:R-:W-:-:S03]  /*155a0*/  PRMT R4, RZ, 0x7610, R4 ;  /* 0x00007610ff047816 */ /* 0x000fc60000000004 */
[----:B------:R-:W-:Y:S05]  /*155b0*/  @P0 BRA `(.L_x_604) ;  /* 0x0000000400540947 */ /* 0x000fea0003800000 */
[----:B------:R-:W-:Y:S01]  /*155c0*/  ULDC.64 UR4, c[0x0][0x8d0] ;  /* 0x0002340000047ab9 */ /* 0x000fe20000000a00 */
[----:B------:R-:W1:Y:S01]  /*155d0*/  S2R R15, SR_CTAID.X ;  /* 0x00000000000f7919 */ /* 0x000e620000002500 */
[----:B------:R-:W-:Y:S01]  /*155e0*/  ISETP.NE.U32.AND P0, PT, RZ, UR4, PT ;  /* 0x00000004ff007c0c */ /* 0x000fe2000bf05070 */
[----:B------:R-:W-:Y:S01]  /*155f0*/  ULDC UR7, c[0x0][0x8d8] ;  /* 0x0002360000077ab9 */ /* 0x000fe20000000800 */
[----:B------:R-:W-:Y:S01]  /*15600*/  MOV R4, R2 ;  /* 0x0000000200047202 */ /* 0x000fe20000000f00 */
[----:B------:R-:W2:Y:S01]  /*15610*/  S2R R14, SR_CTAID.Y ;  /* 0x00000000000e7919 */ /* 0x000ea20000002600 */
[----:B------:R-:W-:Y:S02]  /*15620*/  ISETP.NE.AND.EX P0, PT, RZ, UR5, PT, P0 ;  /* 0x00000005ff007c0c */ /* 0x000fe4000bf05300 */
[----:B------:R-:W-:-:S11]  /*15630*/  MOV R5, R16 ;  /* 0x0000001000057202 */ /* 0x000fd60000000f00 */
[----:B------:R-:W-:Y:S05]  /*15640*/  @!P0 BRA `(.L_x_605) ;  /* 0x0000000000288947 */ /* 0x000fea0003800000 */
[----:B------:R-:W-:Y:S02]  /*15650*/  ULDC UR6, c[0x0][0x8dc] ;  /* 0x0002370000067ab9 */ /* 0x000fe40000000800 */
[----:B------:R-:W-:-:S04]  /*15660*/  IADD3 R9, P0, R2, UR6, RZ ;  /* 0x0000000602097c10 */ /* 0x000fc8000ff1e0ff */
[----:B------:R-:W-:-:S05]  /*15670*/  IADD3.X R3, RZ, R16, RZ, P0, !PT ;  /* 0x00000010ff037210 */ /* 0x000fca00007fe4ff */
[----:B------:R-:W-:-:S04]  /*15680*/  IMAD.WIDE.U32 R6, R3, UR4, RZ ;  /* 0x0000000403067c25 */ /* 0x000fc8000f8e00ff */
[----:B------:R-:W-:-:S04]  /*15690*/  IMAD.WIDE.U32 R6, P0, R9, UR5, R6 ;  /* 0x0000000509067c25 */ /* 0x000fc8000f800006 */
[----:B------:R-:W-:Y:S01]  /*156a0*/  IMAD.WIDE.U32 R8, R9, UR4, RZ ;  /* 0x0000000409087c25 */ /* 0x000fe2000f8e00ff */
[----:B------:R-:W-:Y:S02]  /*156b0*/  IADD3.X R5, RZ, RZ, RZ, P0, !PT ;  /* 0x000000ffff057210 */ /* 0x000fe400007fe4ff */
[----:B------:R-:W-:Y:S02]  /*156c0*/  MOV R4, R7 ;  /* 0x0000000700047202 */ /* 0x000fe40000000f00 */
[----:B------:R-:W-:-:S05]  /*156d0*/  IADD3 RZ, P0, R9, R6, RZ ;  /* 0x0000000609ff7210 */ /* 0x000fca0007f1e0ff */
[----:B------:R-:W-:-:S08]  /*156e0*/  IMAD.WIDE.U32.X R4, R3, UR5, R4, P0 ;  /* 0x0000000503047c25 */ /* 0x000fd000080e0404 */
.L_x_605:
[--C-:B------:R-:W-:Y:S01]  /*156f0*/  SHF.R.U64 R8, R4, UR7, R5.reuse ;  /* 0x0000000704087c19 */ /* 0x100fe20008001205 */
[----:B------:R-:W-:Y:S01]  /*15700*/  ULDC.64 UR4, c[0x0][0x8c8] ;  /* 0x0002320000047ab9 */ /* 0x000fe20000000a00 */
[----:B------:R-:W-:Y:S01]  /*15710*/  SHF.R.U32.HI R3, RZ, UR7, R5 ;  /* 0x00000007ff037c19 */ /* 0x000fe20008011605 */
[----:B------:R-:W-:Y:S01]  /*15720*/  ULDC.64 UR8, c[0x0][0x8e8] ;  /* 0x00023a0000087ab9 */ /* 0x000fe20000000a00 */
[----:B------:R-:W-:Y:S01]  /*15730*/  IADD3 R7, P0, RZ, -R8, RZ ;  /* 0x80000008ff077210 */ /* 0x000fe20007f1e0ff */
[----:B------:R-:W3:Y:S01]  /*15740*/  LDC R19, c[0x0][0x148] ;  /* 0x00005200ff137b82 */ /* 0x000ee20000000800 */
[----:B-1----:R-:W-:Y:S01]  /*15750*/  I2FP.F32.U32 R9, R15 ;  /* 0x0000000f00097245 */ /* 0x002fe20000201000 */
[----:B------:R-:W-:Y:S01]  /*15760*/  ULDC UR6, c[0x0][0x8b0] ;  /* 0x00022c0000067ab9 */ /* 0x000fe20000000800 */
[----:B------:R-:W-:Y:S02]  /*15770*/  IADD3.X R3, RZ, ~R3, RZ, P0, !PT ;  /* 0x80000003ff037210 */ /* 0x000fe400007fe4ff */
[----:B------:R-:W-:-:S03]  /*15780*/  ISETP.NE.U32.AND P0, PT, RZ, UR8, PT ;  /* 0x00000008ff007c0c */ /* 0x000fc6000bf05070 */
[----:B------:R-:W-:Y:S01]  /*15790*/  IMAD R6, R3, UR4, RZ ;  /* 0x0000000403067c24 */ /* 0x000fe2000f8e02ff */
[----:B------:R-:W-:Y:S02]  /*157a0*/  MOV R3, R16 ;  /* 0x0000001000037202 */ /* 0x000fe40000000f00 */
[----:B------:R-:W-:Y:S01]  /*157b0*/  ISETP.NE.AND.EX P0, PT, RZ, UR9, PT, P0 ;  /* 0x00000009ff007c0c */ /* 0x000fe2000bf05300 */
[----:B------:R-:W-:Y:S01]  /*157c0*/  IMAD.WIDE.U32 R4, R7, UR4, R2 ;  /* 0x0000000407047c25 */ /* 0x000fe2000f8e0002 */
[----:B------:R-:W-:-:S03]  /*157d0*/  ULDC UR4, c[0x0][0x150] ;  /* 0x0000540000047ab9 */ /* 0x000fc60000000800 */
[----:B------:R-:W-:Y:S01]  /*157e0*/  FMUL R9, R9, UR4 ;  /* 0x0000000409097c20 */ /* 0x000fe20008400000 */
[----:B------:R-:W-:Y:S01]  /*157f0*/  IMAD R3, R7, UR5, R6 ;  /* 0x0000000507037c24 */ /* 0x000fe2000f8e0206 */
[----:B------:R-:W-:Y:S01]  /*15800*/  ULDC UR4, c[0x0][0x8c0] ;  /* 0x0002300000047ab9 */ /* 0x000fe20000000800 */
[----:B------:R-:W1:Y:S01]  /*15810*/  LDC R6, c[0x0][0x144] ;  /* 0x00005100ff067b82 */ /* 0x000e620000000800 */
[----:B------:R-:W-:Y:S02]  /*15820*/  ULDC UR5, c[0x0][0x154] ;  /* 0x0000550000057ab9 */ /* 0x000fe40000000800 */
[----:B------:R-:W-:Y:S01]  /*15830*/  IADD3 R5, R5, R3, RZ ;  /* 0x0000000305057210 */ /* 0x000fe20007ffe0ff */
[----:B------:R-:W4:Y:S03]  /*15840*/  F2I.U32.TRUNC.NTZ R9, R9 ;  /* 0x0000000900097305 */ /* 0x000f26000020f000 */
[----:B------:R-:W-:-:S02]  /*15850*/  SHF.R.U64 R3, R4, UR4, R5 ;  /* 0x0000000404037c19 */ /* 0x000fc40008001205 */
[----:B--2---:R-:W-:-:S05]  /*15860*/  I2FP.F32.U32 R4, R14 ;  /* 0x0000000e00047245 */ /* 0x004fca0000201000 */
[----:B------:R-:W-:Y:S01]  /*15870*/  FMUL R21, R4, UR5 ;  /* 0x0000000504157c20 */ /* 0x000fe20008400000 */
[----:B------:R-:W-:Y:S01]  /*15880*/  SHF.R.U32.HI R4, RZ, UR4, R5 ;  /* 0x00000004ff047c19 */ /* 0x000fe20008011605 */
[----:B------:R-:W-:-:S03]  /*15890*/  ULDC UR4, c[0x0][0x900] ;  /* 0x0002400000047ab9 */ /* 0x000fc60000000800 */
[--C-:B------:R-:W-:Y:S01]  /*158a0*/  SHF.R.U64 R20, R3, UR6, R4.reuse ;  /* 0x0000000603147c19 */ /* 0x100fe20008001204 */
[----:B------:R-:W2:Y:S01]  /*158b0*/  F2I.U32.TRUNC.NTZ R21, R21 ;  /* 0x0000001500157305 */ /* 0x000ea2000020f000 */
[----:B------:R-:W-:Y:S02]  /*158c0*/  SHF.R.U32.HI R5, RZ, UR6, R4 ;  /* 0x00000006ff057c19 */ /* 0x000fe40008011604 */
[----:B----4-:R-:W-:Y:S02]  /*158d0*/  IADD3 R4, -R9, RZ, RZ ;  /* 0x000000ff09047210 */ /* 0x010fe40007ffe1ff */
[--C-:B------:R-:W-:Y:S02]  /*158e0*/  SHF.R.U64 R9, R20, UR4, R5.reuse ;  /* 0x0000000414097c19 */ /* 0x100fe40008001205 */
[----:B------:R-:W-:Y:S01]  /*158f0*/  SHF.R.U32.HI R23, RZ, UR4, R5 ;  /* 0x00000004ff177c19 */ /* 0x000fe20008011605 */
[----:B-1----:R-:W-:Y:S01]  /*15900*/  IMAD R15, R6, R4, R15 ;  /* 0x00000004060f7224 */ /* 0x002fe200078e020f */
[----:B------:R-:W-:-:S02]  /*15910*/  MOV R4, R9 ;  /* 0x0000000900047202 */ /* 0x000fc40000000f00 */
[----:B------:R-:W-:Y:S01]  /*15920*/  MOV R5, R23 ;  /* 0x0000001700057202 */ /* 0x000fe20000000f00 */
[----:B--23--:R-:W-:Y:S06]  /*15930*/  @!P0 BRA `(.L_x_606) ;  /* 0x0000000000288947 */ /* 0x00cfec0003800000 */
[----:B------:R-:W-:Y:S02]  /*15940*/  ULDC UR4, c[0x0][0x8f4] ;  /* 0x00023d0000047ab9 */ /* 0x000fe40000000800 */
[----:B------:R-:W-:-:S04]  /*15950*/  IADD3 R5, P0, R9, UR4, RZ ;  /* 0x0000000409057c10 */ /* 0x000fc8000ff1e0ff */
[----:B------:R-:W-:-:S05]  /*15960*/  IADD3.X R23, RZ, R23, RZ, P0, !PT ;  /* 0x00000017ff177210 */ /* 0x000fca00007fe4ff */
[----:B------:R-:W-:-:S04]  /*15970*/  IMAD.WIDE.U32 R6, R23, UR8, RZ ;  /* 0x0000000817067c25 */ /* 0x000fc8000f8e00ff */
[----:B------:R-:W-:-:S04]  /*15980*/  IMAD.WIDE.U32 R6, P0, R5, UR9, R6 ;  /* 0x0000000905067c25 */ /* 0x000fc8000f800006 */
[----:B------:R-:W-:Y:S01]  /*15990*/  IMAD.WIDE.U32 R4, R5, UR8, RZ ;  /* 0x0000000805047c25 */ /* 0x000fe2000f8e00ff */
[----:B------:R-:W-:-:S04]  /*159a0*/  MOV R4, R7 ;  /* 0x0000000700047202 */ /* 0x000fc80000000f00 */
[----:B------:R-:W-:Y:S02]  /*159b0*/  IADD3 RZ, P1, R5, R6, RZ ;  /* 0x0000000605ff7210 */ /* 0x000fe40007f3e0ff */
[----:B------:R-:W-:-:S03]  /*159c0*/  IADD3.X R5, RZ, RZ, RZ, P0, !PT ;  /* 0x000000ffff057210 */ /* 0x000fc600007fe4ff */
[----:B------:R-:W-:-:S08]  /*159d0*/  IMAD.WIDE.U32.X R4, R23, UR9, R4, P1 ;  /* 0x0000000917047c25 */ /* 0x000fd000088e0404 */
.L_x_606:
[----:B------:R-:W-:Y:S01]  /*159e0*/  ISETP.NE.AND P0, PT, R18, 0x1, PT ;  /* 0x000000011200780c */ /* 0x000fe20003f05270 */
[----:B------:R-:W-:Y:S01]  /*159f0*/  ULDC UR4, c[0x0][0x8f0] ;  /* 0x00023c0000047ab9 */ /* 0x000fe20000000800 */
[----:B------:R-:W-:Y:S01]  /*15a00*/  IADD3 R21, -R21, RZ, RZ ;  /* 0x000000ff15157210 */ /* 0x000fe20007ffe1ff */
[----:B------:R-:W-:Y:S01]  /*15a10*/  ULDC UR5, c[0x0][0x8b8] ;  /* 0x00022e0000057ab9 */ /* 0x000fe20000000800 */
[----:B------:R-:W-:Y:S01]  /*15a20*/  SHF.R.U64 R5, R4, UR4, R5 ;  /* 0x0000000404057c19 */ /* 0x000fe20008001205 */
[----:B------:R-:W-:Y:S01]  /*15a30*/  ULDC UR4, c[0x0][0x8e0] ;  /* 0x0002380000047ab9 */ /* 0x000fe20000000800 */
[----:B------:R-:W-:Y:S02]  /*15a40*/  LOP3.LUT R20, R20, UR16, RZ, 0xc0, !PT ;  /* 0x0000001014147c12 */ /* 0x000fe4000f8ec0ff */
[----:B------:R-:W-:-:S03]  /*15a50*/  IADD3 R4, -R5, RZ, RZ ;  /* 0x000000ff05047210 */ /* 0x000fc60007ffe1ff */
[----:B------:R-:W-:Y:S02]  /*15a60*/  IMAD R20, R5, UR15, R20 ;  /* 0x0000000f05147c24 */ /* 0x000fe4000f8e0214 */
[----:B------:R-:W-:Y:S01]  /*15a70*/  @P0 IMAD R15, R19, R21, R14 ;  /* 0x00000015130f0224 */ /* 0x000fe200078e020e */
[----:B------:R-:W-:Y:S01]  /*15a80*/  LOP3.LUT R14, R3, UR14, RZ, 0xc0, !PT ;  /* 0x0000000e030e7c12 */ /* 0x000fe2000f8ec0ff */
[----:B------:R-:W-:Y:S01]  /*15a90*/  IMAD R9, R4, UR4, R9 ;  /* 0x0000000404097c24 */ /* 0x000fe2000f8e0209 */
[----:B------:R-:W-:Y:S01]  /*15aa0*/  ULDC UR4, c[0x0][0x8a8] ;  /* 0x00022a0000047ab9 */ /* 0x000fe20000000800 */
[----:B------:R-:W-:Y:S01]  /*15ab0*/  IMAD R15, R20, UR5, R15 ;  /* 0x00000005140f7c24 */ /* 0x000fe2000f8e020f */
[----:B------:R-:W-:Y:S01]  /*15ac0*/  MOV R4, 0x1 ;  /* 0x0000000100047802 */ /* 0x000fe20000000f00 */
[----:B------:R-:W-:Y:S01]  /*15ad0*/  IMAD R14, R9, UR4, R14 ;  /* 0x00000004090e7c24 */ /* 0x000fe2000f8e020e */
[----:B------:R-:W-:-:S04]  /*15ae0*/  MOV R3, R8 ;  /* 0x0000000800037202 */ /* 0x000fc80000000f00 */
[----:B------:R-:W-:Y:S02]  /*15af0*/  SEL R6, R14, R15, !P0 ;  /* 0x0000000f0e067207 */ /* 0x000fe40004000000 */
[----:B------:R-:W-:-:S07]  /*15b00*/  SEL R7, R15, R14, !P0 ;  /* 0x0000000e0f077207 */ /* 0x000fce0004000000 */
.L_x_604:
[----:B------:R-:W-:Y:S05]  /*15b10*/  BSYNC B1 ;  /* 0x0000000000017941 */ /* 0x000fea0003800000 */
.L_x_603:
[----:B------:R-:W-:-:S13]  /*15b20*/  LOP3.LUT P0, RZ, R4, 0xff, RZ, 0xc0, !PT ;  /* 0x000000ff04ff7812 */ /* 0x000fda000780c0ff */
[----:B------:R-:W-:Y:S05]  /*15b30*/  @P0 BRA `(.L_x_607) ;  /* 0xfffffff400380947 */ /* 0x000fea000383ffff */
[----:B------:R-:W-:Y:S05]  /*15b40*/  BSYNC B0 ;  /* 0x0000000000007941 */ /* 0x000fea0003800000 */
.L_x_596:
[----:B------:R-:W-:-:S03]  /*15b50*/  UMOV UR4, 0xffffffff ;  /* 0xffffffff00047882 */ /* 0x000fc60000000000 */
[----:B------:R-:W-:Y:S05]  /*15b60*/  BRA.DIV UR4, `(.L_x_608) ;  /* 0x0000000a04d07947 */ /* 0x000fea000b800000 */
[----:B------:R-:W-:-:S13]  /*15b70*/  ELECT P6, URZ, PT ;  /* 0x00000000003f782f */ /* 0x000fda00038c0000 */
.L_x_639:
[----:B------:R-:W-:Y:S05]  /*15b80*/  @!P6 BRA `(.L_x_14) ;  /* 0x0000000000a8e947 */ /* 0x000fea0003800000 */
[----:B------:R-:W-:-:S04]  /*15b90*/  ULOP3.LUT UR4, UR37, 0x2, URZ, 0xfc, !UPT ;  /* 0x0000000225047892 */ /* 0x000fc8000f8efc3f */
[----:B------:R-:W-:-:S06]  /*15ba0*/  UISETP.NE.AND UP0, UPT, UR4, 0x3, UPT ;  /* 0x000000030400788c */ /* 0x000fcc000bf05270 */
[----:B------:R-:W-:-:S13]  /*15bb0*/  PLOP3.LUT P0, PT, PT, PT, UP0, 0x80, 0x0 ;  /* 0x000000000000781c */ /* 0x000fda0003f0f008 */
[----:B------:R-:W-:Y:S05]  /*15bc0*/  @!P0 BRA `(.L_x_609) ;  /* 0x0000000000048947 */ /* 0x000fea0003800000 */
[----:B-1----:R-:W-:Y:S01]  /*15bd0*/  BPT.TRAP 0x1 ;  /* 0x000000040000795c */ /* 0x002fe20000300000 */
.L_x_609:
[----:B------:R-:W2:Y:S01]  /*15be0*/  S2R R3, SR_CgaCtaId ;  /* 0x0000000000037919 */ /* 0x000ea20000008800 */
[----:B------:R-:W-:Y:S02]  /*15bf0*/  MOV R0, 0x400 ;  /* 0x0000040000007802 */ /* 0x000fe40000000f00 */
[----:B------:R-:W-:Y:S02]  /*15c00*/  SHF.L.U32 R2, R13, 0x1f, RZ ;  /* 0x0000001f0d027819 */ /* 0x000fe400000006ff */
[----:B--2---:R-:W-:-:S04]  /*15c10*/  LEA R3, R3, R0, 0x18 ;  /* 0x0000000003037211 */ /* 0x004fc800078ec0ff */
[----:B------:R-:W-:-:S04]  /*15c20*/  IADD3 R3, R3, 0x20, RZ ;  /* 0x0000002003037810 */ /* 0x000fc80007ffe0ff */
[C---:B------:R-:W-:Y:S02]  /*15c30*/  LEA R5, R12.reuse, R3, 0x3 ;  /* 0x000000030c057211 */ /* 0x040fe400078e18ff */
[----:B------:R-:W-:Y:S02]  /*15c40*/  IADD3 R12, R12, 0x1, RZ ;  /* 0x000000010c0c7810 */ /* 0x000fe40007ffe0ff */
[----:B------:R-:W2:Y:S02]  /*15c50*/  SYNCS.PHASECHK.TRANS64.TRYWAIT P0, [R5+URZ], R2 ;  /* 0x00000002050075a7 */ /* 0x000ea4000800017f */
[----:B------:R-:W-:-:S04]  /*15c60*/  ISETP.NE.AND P1, PT, R12, 0x4, PT ;  /* 0x000000040c00780c */ /* 0x000fc80003f25270 */
[----:B------:R-:W-:Y:S02]  /*15c70*/  SEL R0, RZ, 0x1, P1 ;  /* 0x00000001ff007807 */ /* 0x000fe40000800000 */
[----:B------:R-:W-:Y:S02]  /*15c80*/  SEL R12, R12, RZ, P1 ;  /* 0x000000ff0c0c7207 */ /* 0x000fe40000800000 */
[----:B------:R-:W-:Y:S02]  /*15c90*/  LOP3.LUT R13, R13, R0, RZ, 0x3c, !PT ;  /* 0x000000000d0d7212 */ /* 0x000fe400078e3cff */
[----:B------:R-:W-:Y:S02]  /*15ca0*/  LEA R7, R12, R3, 0x3 ;  /* 0x000000030c077211 */ /* 0x000fe400078e18ff */
[----:B------:R-:W-:Y:S01]  /*15cb0*/  SHF.L.U32 R4, R13, 0x1f, RZ ;  /* 0x0000001f0d047819 */ /* 0x000fe200000006ff */
[----:B--2---:R-:W-:Y:S06]  /*15cc0*/  @!P0 BRA `(.L_x_610) ;  /* 0x0000000800988947 */ /* 0x004fec0003800000 */
.L_x_640:
[----:B------:R-:W3:Y:S01]  /*15cd0*/  SYNCS.PHASECHK.TRANS64.TRYWAIT P0, [R7+URZ], R4 ;  /* 0x00000004070075a7 */ /* 0x000ee2000800017f */
[----:B------:R-:W-:-:S04]  /*15ce0*/  IADD3 R0, R12, 0x1, RZ ;  /* 0x000000010c007810 */ /* 0x000fc80007ffe0ff */
[----:B------:R-:W-:-:S04]  /*15cf0*/  ISETP.NE.AND P1, PT, R0, 0x4, PT ;  /* 0x000000040000780c */ /* 0x000fc80003f25270 */
[----:B--2---:R-:W-:Y:S02]  /*15d00*/  SEL R2, RZ, 0x1, P1 ;  /* 0x00000001ff027807 */ /* 0x004fe40000800000 */
[----:B------:R-:W-:Y:S02]  /*15d10*/  SEL R0, R0, RZ, P1 ;  /* 0x000000ff00007207 */ /* 0x000fe40000800000 */
[----:B------:R-:W-:Y:S02]  /*15d20*/  LOP3.LUT R13, R13, R2, RZ, 0x3c, !PT ;  /* 0x000000020d0d7212 */ /* 0x000fe400078e3cff */
[----:B------:R-:W-:Y:S02]  /*15d30*/  LEA R6, R0, R3, 0x3 ;  /* 0x0000000300067211 */ /* 0x000fe400078e18ff */
[----:B------:R-:W-:Y:S01]  /*15d40*/  SHF.L.U32 R5, R13, 0x1f, RZ ;  /* 0x0000001f0d057819 */ /* 0x000fe200000006ff */
[----:B---3--:R-:W-:Y:S06]  /*15d50*/  @!P0 BRA `(.L_x_611) ;  /* 0x0000000800888947 */ /* 0x008fec0003800000 */
.L_x_641:
[----:B------:R-:W3:Y:S01]  /*15d60*/  SYNCS.PHASECHK.TRANS64.TRYWAIT P0, [R6+URZ], R5 ;  /* 0x00000005060075a7 */ /* 0x000ee2000800017f */
[----:B------:R-:W-:-:S04]  /*15d70*/  IADD3 R0, R0, 0x1, RZ ;  /* 0x0000000100007810 */ /* 0x000fc80007ffe0ff */
[----:B------:R-:W-:-:S04]  /*15d80*/  ISETP.NE.AND P1, PT, R0, 0x4, PT ;  /* 0x000000040000780c */ /* 0x000fc80003f25270 */
[----:B------:R-:W-:Y:S02]  /*15d90*/  SEL R2, RZ, 0x1, P1 ;  /* 0x00000001ff027807 */ /* 0x000fe40000800000 */
[----:B------:R-:W-:Y:S02]  /*15da0*/  SEL R0, R0, RZ, P1 ;  /* 0x000000ff00007207 */ /* 0x000fe40000800000 */
[----:B------:R-:W-:Y:S01]  /*15db0*/  LOP3.LUT R2, R13, R2, RZ, 0x3c, !PT ;  /* 0x000000020d027212 */ /* 0x000fe200078e3cff */
[----:B---3--:R-:W-:Y:S06]  /*15dc0*/  @!P0 BRA `(.L_x_612) ;  /* 0x0000000800808947 */ /* 0x008fec0003800000 */
.L_x_642:
[----:B------:R-:W-:Y:S02]  /*15dd0*/  LEA R3, R0, R3, 0x3 ;  /* 0x0000000300037211 */ /* 0x000fe400078e18ff */
[----:B------:R-:W-:-:S07]  /*15de0*/  SHF.L.U32 R0, R2, 0x1f, RZ ;  /* 0x0000001f02007819 */ /* 0x000fce00000006ff */
.L_x_613:
[----:B----4-:R4:W1:Y:S02]  /*15df0*/  SYNCS.PHASECHK.TRANS64.TRYWAIT P0, [R3+URZ], R0 ;  /* 0x00000000030075a7 */ /* 0x010864000800017f */
[----:B-1----:R-:W-:Y:S05]  /*15e00*/  @!P0 NANOSLEEP.SYNCS 0x989680 ;  /* 0x009896800000895d */ /* 0x002fea0003900000 */
[----:B------:R-:W1:Y:S02]  /*15e10*/  @!P0 SYNCS.PHASECHK.TRANS64 P0, [R3+URZ], R0 ;  /* 0x00000000030085a7 */ /* 0x000e64000800007f */
[----:B-1----:R-:W-:Y:S05]  /*15e20*/  @!P0 BRA `(.L_x_613) ;  /* 0xfffffffc00f08947 */ /* 0x002fea000383ffff */
.L_x_14:
[----:B-1----:R-:W-:Y:S05]  /*15e30*/  BSYNC B6 ;  /* 0x0000000000067941 */ /* 0x002fea0003800000 */
.L_x_12:
[----:B------:R-:W-:Y:S05]  /*15e40*/  EXIT ;  /* 0x000000000000794d */ /* 0x000fea0003800000 */
.L_x_27:
[----:B----4-:R4:W1:Y:S02]  /*15e50*/  SYNCS.PHASECHK.TRANS64.TRYWAIT P1, [R3+URZ], R0 ;  /* 0x00000000030075a7 */ /* 0x010864000802017f */
[----:B-1----:R-:W-:Y:S05]  /*15e60*/  @!P1 NANOSLEEP.SYNCS 0x989680 ;  /* 0x009896800000995d */ /* 0x002fea0003900000 */
[----:B------:R-:W1:Y:S02]  /*15e70*/  @!P1 SYNCS.PHASECHK.TRANS64 P1, [R3+URZ], R0 ;  /* 0x00000000030095a7 */ /* 0x000e64000802007f */
[----:B-1----:R-:W-:Y:S05]  /*15e80*/  @!P1 BRA `(.L_x_27) ;  /* 0xfffffffc00f09947 */ /* 0x002fea000383ffff */
[----:B------:R-:W-:Y:S05]  /*15e90*/  BRA `(.L_x_26) ;  /* 0xfffffebc00087947 */ /* 0x000fea000383ffff */
.L_x_32:
[----:B---3--:R-:W-:-:S04]  /*15ea0*/  MOV R5, UR4 ;  /* 0x0000000400057c02 */ /* 0x008fc80008000f00 */
[----:B------:R3:W4:Y:S03]  /*15eb0*/  SYNCS.PHASECHK.TRANS64.TRYWAIT P1, [R5+URZ], R4 ;  /* 0x00000004050075a7 */ /* 0x000726000802017f */
[----:B----4-:R-:W-:Y:S05]  /*15ec0*/  @!P1 NANOSLEEP.SYNCS 0x989680 ;  /* 0x009896800000995d */ /* 0x010fea0003900000 */
[----:B------:R-:W4:Y:S02]  /*15ed0*/  @!P1 SYNCS.PHASECHK.TRANS64 P1, [R5+URZ], R4 ;  /* 0x00000004050095a7 */ /* 0x000f24000802007f */
[----:B----4-:R-:W-:Y:S05]  /*15ee0*/  @!P1 BRA `(.L_x_32) ;  /* 0xfffffffc00ec9947 */ /* 0x010fea000383ffff */
[----:B------:R-:W-:Y:S05]  /*15ef0*/  BRA `(.L_x_31) ;  /* 0xfffffebc00e87947 */ /* 0x000fea000383ffff */
.L_x_53:
[----:B-1----:R-:W-:-:S04]  /*15f00*/  MOV R3, UR53 ;  /* 0x0000003500037c02 */ /* 0x002fc80008000f00 */
[----:B------:R1:W2:Y:S03]  /*15f10*/  SYNCS.PHASECHK.TRANS64.TRYWAIT P2, [R3+URZ+0x40], R0 ;  /* 0x00004000030075a7 */ /* 0x0002a6000804017f */
[----:B--2---:R-:W-:Y:S05]  /*15f20*/  @!P2 NANOSLEEP.SYNCS 0x989680 ;  /* 0x009896800000a95d */ /* 0x004fea0003900000 */
[----:B------:R-:W2:Y:S02]  /*15f30*/  @!P2 SYNCS.PHASECHK.TRANS64 P2, [R3+URZ+0x40], R0 ;  /* 0x000040000300a5a7 */ /* 0x000ea4000804007f */
[----:B--2---:R-:W-:Y:S05]  /*15f40*/  @!P2 BRA `(.L_x_53) ;  /* 0xfffffffc00eca947 */ /* 0x004fea000383ffff */
[----:B------:R-:W-:Y:S05]  /*15f50*/  BRA `(.L_x_614) ;  /* 0xfffffec800cc7947 */ /* 0x000fea000383ffff */
.L_x_112:
[----:B-1----:R1:W2:Y:S02]  /*15f60*/  SYNCS.PHASECHK.TRANS64.TRYWAIT P2, [R19+URZ+0x40], R20 ;  /* 0x00004014130075a7 */ /* 0x0022a4000804017f */
[----:B--2---:R-:W-:Y:S05]  /*15f70*/  @!P2 NANOSLEEP.SYNCS 0x989680 ;  /* 0x009896800000a95d */ /* 0x004fea0003900000 */
[----:B------:R-:W2:Y:S02]  /*15f80*/  @!P2 SYNCS.PHASECHK.TRANS64 P2, [R19+URZ+0x40], R20 ;  /* 0x000040141300a5a7 */ /* 0x000ea4000804007f */
[----:B--2---:R-:W-:Y:S05]  /*15f90*/  @!P2 BRA `(.L_x_112) ;  /* 0xfffffffc00f0a947 */ /* 0x004fea000383ffff */
[----:B------:R-:W-:Y:S05]  /*15fa0*/  BRA `(.L_x_615) ;  /* 0xfffffeec00007947 */ /* 0x000fea000383ffff */
.L_x_170:
[----:B-1----:R1:W2:Y:S02]  /*15fb0*/  SYNCS.PHASECHK.TRANS64.TRYWAIT P2, [R0+URZ+0x40], R3 ;  /* 0x00004003000075a7 */ /* 0x0022a4000804017f */
[----:B--2---:R-:W-:Y:S05]  /*15fc0*/  @!P2 NANOSLEEP.SYNCS 0x989680 ;  /* 0x009896800000a95d */ /* 0x004fea0003900000 */
[----:B------:R-:W2:Y:S02]  /*15fd0*/  @!P2 SYNCS.PHASECHK.TRANS64 P2, [R0+URZ+0x40], R3 ;  /* 0x000040030000a5a7 */ /* 0x000ea4000804007f */
[----:B--2---:R-:W-:Y:S05]  /*15fe0*/  @!P2 BRA `(.L_x_170) ;  /* 0xfffffffc00f0a947 */ /* 0x004fea000383ffff */
[----:B------:R-:W-:Y:S05]  /*15ff0*/  BRA `(.L_x_616) ;  /* 0xffffff0800c07947 */ /* 0x000fea000383ffff */
.L_x_228:
[----:B-1----:R1:W2:Y:S02]  /*16000*/  SYNCS.PHASECHK.TRANS64.TRYWAIT P2, [R3+URZ+0x40], R0 ;  /* 0x00004000030075a7 */ /* 0x0022a4000804017f */
[----:B--2---:R-:W-:Y:S05]  /*16010*/  @!P2 NANOSLEEP.SYNCS 0x989680 ;  /* 0x009896800000a95d */ /* 0x004fea0003900000 */
[----:B------:R-:W2:Y:S02]  /*16020*/  @!P2 SYNCS.PHASECHK.TRANS64 P2, [R3+URZ+0x40], R0 ;  /* 0x000040000300a5a7 */ /* 0x000ea4000804007f */
[----:B--2---:R-:W-:Y:S05]  /*16030*/  @!P2 BRA `(.L_x_228) ;  /* 0xfffffffc00f0a947 */ /* 0x004fea000383ffff */
[----:B------:R-:W-:Y:S05]  /*16040*/  BRA `(.L_x_617) ;  /* 0xffffff2800887947 */ /* 0x000fea000383ffff */
.L_x_286:
[----:B-1----:R1:W2:Y:S02]  /*16050*/  SYNCS.PHASECHK.TRANS64.TRYWAIT P2, [R0+URZ+0x40], R3 ;  /* 0x00004003000075a7 */ /* 0x0022a4000804017f */
[----:B--2---:R-:W-:Y:S05]  /*16060*/  @!P2 NANOSLEEP.SYNCS 0x989680 ;  /* 0x009896800000a95d */ /* 0x004fea0003900000 */
[----:B------:R-:W2:Y:S02]  /*16070*/  @!P2 SYNCS.PHASECHK.TRANS64 P2, [R0+URZ+0x40], R3 ;  /* 0x000040030000a5a7 */ /* 0x000ea4000804007f */
[----:B--2---:R-:W-:Y:S05]  /*16080*/  @!P2 BRA `(.L_x_286) ;  /* 0xfffffffc00f0a947 */ /* 0x004fea000383ffff */
[----:B------:R-:W-:Y:S05]  /*16090*/  BRA `(.L_x_618) ;  /* 0xffffff4800547947 */ /* 0x000fea000383ffff */
.L_x_344:
[----:B-1----:R1:W2:Y:S02]  /*160a0*/  SYNCS.PHASECHK.TRANS64.TRYWAIT P2, [R0+URZ+0x40], R3 ;  /* 0x00004003000075a7 */ /* 0x0022a4000804017f */
[----:B--2---:R-:W-:Y:S05]  /*160b0*/  @!P2 NANOSLEEP.SYNCS 0x989680 ;  /* 0x009896800000a95d */ /* 0x004fea0003900000 */
[----:B------:R-:W2:Y:S02]  /*160c0*/  @!P2 SYNCS.PHASECHK.TRANS64 P2, [R0+URZ+0x40], R3 ;  /* 0x000040030000a5a7 */ /* 0x000ea4000804007f */
[----:B--2---:R-:W-:Y:S05]  /*160d0*/  @!P2 BRA `(.L_x_344) ;  /* 0xfffffffc00f0a947 */ /* 0x004fea000383ffff */
[----:B------:R-:W-:Y:S05]  /*160e0*/  BRA `(.L_x_619) ;  /* 0xffffff6800147947 */ /* 0x000fea000383ffff */
.L_x_402:
[----:B-1----:R1:W2:Y:S02]  /*160f0*/  SYNCS.PHASECHK.TRANS64.TRYWAIT P2, [R0+URZ+0x40], R3 ;  /* 0x00004003000075a7 */ /* 0x0022a4000804017f */
[----:B--2---:R-:W-:Y:S05]  /*16100*/  @!P2 NANOSLEEP.SYNCS 0x989680 ;  /* 0x009896800000a95d */ /* 0x004fea0003900000 */
[----:B------:R-:W2:Y:S02]  /*16110*/  @!P2 SYNCS.PHASECHK.TRANS64 P2, [R0+URZ+0x40], R3 ;  /* 0x000040030000a5a7 */ /* 0x000ea4000804007f */
[----:B--2---:R-:W-:Y:S05]  /*16120*/  @!P2 BRA `(.L_x_402) ;  /* 0xfffffffc00f0a947 */ /* 0x004fea000383ffff */
[----:B------:R-:W-:Y:S05]  /*16130*/  BRA `(.L_x_620) ;  /* 0xffffff8400d47947 */ /* 0x000fea000383ffff */
.L_x_460:
[----:B--2---:R2:W3:Y:S02]  /*16140*/  SYNCS.PHASECHK.TRANS64.TRYWAIT P2, [R20+URZ+0x40], R19 ;  /* 0x00004013140075a7 */ /* 0x0044e4000804017f */
[----:B---3--:R-:W-:Y:S05]  /*16150*/  @!P2 NANOSLEEP.SYNCS 0x989680 ;  /* 0x009896800000a95d */ /* 0x008fea0003900000 */
[----:B------:R-:W3:Y:S02]  /*16160*/  @!P2 SYNCS.PHASECHK.TRANS64 P2, [R20+URZ+0x40], R19 ;  /* 0x000040131400a5a7 */ /* 0x000ee4000804007f */
[----:B---3--:R-:W-:Y:S05]  /*16170*/  @!P2 BRA `(.L_x_460) ;  /* 0xfffffffc00f0a947 */ /* 0x008fea000383ffff */
[----:B------:R-:W-:Y:S05]  /*16180*/  BRA `(.L_x_621) ;  /* 0xffffffa400947947 */ /* 0x000fea000383ffff */
.L_x_528:
[----:B-1----:R-:W-:-:S04]  /*16190*/  MOV R5, UR4 ;  /* 0x0000000400057c02 */ /* 0x002fc80008000f00 */
[----:B------:R1:W2:Y:S03]  /*161a0*/  SYNCS.PHASECHK.TRANS64.TRYWAIT P0, [R5+URZ+0x88], R0 ;  /* 0x00008800050075a7 */ /* 0x0002a6000800017f */
[----:B--2---:R-:W-:Y:S05]  /*161b0*/  @!P0 NANOSLEEP.SYNCS 0x989680 ;  /* 0x009896800000895d */ /* 0x004fea0003900000 */
[----:B------:R-:W2:Y:S02]  /*161c0*/  @!P0 SYNCS.PHASECHK.TRANS64 P0, [R5+URZ+0x88], R0 ;  /* 0x00008800050085a7 */ /* 0x000ea4000800007f */
[----:B--2---:R-:W-:Y:S05]  /*161d0*/  @!P0 BRA `(.L_x_528) ;  /* 0xfffffffc00ec8947 */ /* 0x004fea000383ffff */
[----:B------:R-:W-:Y:S05]  /*161e0*/  BRA `(.L_x_527) ;  /* 0xffffffd400187947 */ /* 0x000fea000383ffff */
.L_x_537:
[----:B-1----:R-:W-:-:S04]  /*161f0*/  MOV R5, UR21 ;  /* 0x0000001500057c02 */ /* 0x002fc80008000f00 */
[----:B------:R1:W2:Y:S03]  /*16200*/  SYNCS.PHASECHK.TRANS64.TRYWAIT P2, [R5+URZ+0x60], R4 ;  /* 0x00006004050075a7 */ /* 0x0002a6000804017f */
[----:B--2---:R-:W-:Y:S05]  /*16210*/  @!P2 NANOSLEEP.SYNCS 0x989680 ;  /* 0x009896800000a95d */ /* 0x004fea0003900000 */
[----:B------:R-:W2:Y:S02]  /*16220*/  @!P2 SYNCS.PHASECHK.TRANS64 P2, [R5+URZ+0x60], R4 ;  /* 0x000060040500a5a7 */ /* 0x000ea4000804007f */
[----:B--2---:R-:W-:Y:S05]  /*16230*/  @!P2 BRA `(.L_x_537) ;  /* 0xfffffffc00eca947 */ /* 0x004fea000383ffff */
[----:B------:R-:W-:Y:S05]  /*16240*/  BRA `(.L_x_622) ;  /* 0xffffffd800107947 */ /* 0x000fea000383ffff */
.L_x_543:
[----:B-12---:R-:W-:-:S04]  /*16250*/  MOV R5, UR21 ;  /* 0x0000001500057c02 */ /* 0x006fc80008000f00 */
[----:B------:R1:W2:Y:S03]  /*16260*/  SYNCS.PHASECHK.TRANS64.TRYWAIT P2, [R5+URZ+0x68], R4 ;  /* 0x00006804050075a7 */ /* 0x0002a6000804017f */
[----:B--2---:R-:W-:Y:S05]  /*16270*/  @!P2 NANOSLEEP.SYNCS 0x989680 ;  /* 0x009896800000a95d */ /* 0x004fea0003900000 */
[----:B------:R-:W2:Y:S02]  /*16280*/  @!P2 SYNCS.PHASECHK.TRANS64 P2, [R5+URZ+0x68], R4 ;  /* 0x000068040500a5a7 */ /* 0x000ea4000804007f */
[----:B--2---:R-:W-:Y:S05]  /*16290*/  @!P2 BRA `(.L_x_543) ;  /* 0xfffffffc00eca947 */ /* 0x004fea000383ffff */
[----:B------:R-:W-:Y:S05]  /*162a0*/  BRA `(.L_x_623) ;  /* 0xffffffd800587947 */ /* 0x000fea000383ffff */
.L_x_549:
[----:B-123--:R-:W-:-:S04]  /*162b0*/  MOV R5, UR21 ;  /* 0x0000001500057c02 */ /* 0x00efc80008000f00 */
[----:B------:R1:W2:Y:S03]  /*162c0*/  SYNCS.PHASECHK.TRANS64.TRYWAIT P2, [R5+URZ+0x70], R4 ;  /* 0x00007004050075a7 */ /* 0x0002a6000804017f */
[----:B--2---:R-:W-:Y:S05]  /*162d0*/  @!P2 NANOSLEEP.SYNCS 0x989680 ;  /* 0x009896800000a95d */ /* 0x004fea0003900000 */
[----:B------:R-:W2:Y:S02]  /*162e0*/  @!P2 SYNCS.PHASECHK.TRANS64 P2, [R5+URZ+0x70], R4 ;  /* 0x000070040500a5a7 */ /* 0x000ea4000804007f */
[----:B--2---:R-:W-:Y:S05]  /*162f0*/  @!P2 BRA `(.L_x_549) ;  /* 0xfffffffc00eca947 */ /* 0x004fea000383ffff */
[----:B------:R-:W-:Y:S05]  /*16300*/  BRA `(.L_x_624) ;  /* 0xffffffd800a87947 */ /* 0x000fea000383ffff */
.L_x_555:
[----:B-1234-:R-:W-:-:S04]  /*16310*/  MOV R5, UR21 ;  /* 0x0000001500057c02 */ /* 0x01efc80008000f00 */
[----:B------:R1:W2:Y:S03]  /*16320*/  SYNCS.PHASECHK.TRANS64.TRYWAIT P2, [R5+URZ+0x78], R4 ;  /* 0x00007804050075a7 */ /* 0x0002a6000804017f */
[----:B--2---:R-:W-:Y:S05]  /*16330*/  @!P2 NANOSLEEP.SYNCS 0x989680 ;  /* 0x009896800000a95d */ /* 0x004fea0003900000 */
[----:B------:R-:W2:Y:S02]  /*16340*/  @!P2 SYNCS.PHASECHK.TRANS64 P2, [R5+URZ+0x78], R4 ;  /* 0x000078040500a5a7 */ /* 0x000ea4000804007f */
[----:B--2---:R-:W-:Y:S05]  /*16350*/  @!P2 BRA `(.L_x_555) ;  /* 0xfffffffc00eca947 */ /* 0x004fea000383ffff */
[----:B------:R-:W-:Y:S05]  /*16360*/  BRA `(.L_x_625) ;  /* 0xffffffd800f87947 */ /* 0x000fea000383ffff */
.L_x_561:
[----:B-1234-:R-:W-:-:S04]  /*16370*/  MOV R5, UR21 ;  /* 0x0000001500057c02 */ /* 0x01efc80008000f00 */
[----:B------:R1:W2:Y:S03]  /*16380*/  SYNCS.PHASECHK.TRANS64.TRYWAIT P2, [R5+URZ+0x60], R4 ;  /* 0x00006004050075a7 */ /* 0x0002a6000804017f */
[----:B--2---:R-:W-:Y:S05]  /*16390*/  @!P2 NANOSLEEP.SYNCS 0x989680 ;  /* 0x009896800000a95d */ /* 0x004fea0003900000 */
[----:B------:R-:W2:Y:S02]  /*163a0*/  @!P2 SYNCS.PHASECHK.TRANS64 P2, [R5+URZ+0x60], R4 ;  /* 0x000060040500a5a7 */ /* 0x000ea4000804007f */
[----:B--2---:R-:W-:Y:S05]  /*163b0*/  @!P2 BRA `(.L_x_561) ;  /* 0xfffffffc00eca947 */ /* 0x004fea000383ffff */
[----:B------:R-:W-:Y:S05]  /*163c0*/  BRA `(.L_x_626) ;  /* 0xffffffdc004c7947 */ /* 0x000fea000383ffff */
.L_x_567:
[----:B-1234-:R-:W-:-:S04]  /*163d0*/  MOV R5, UR21 ;  /* 0x0000001500057c02 */ /* 0x01efc80008000f00 */
[----:B------:R1:W2:Y:S03]  /*163e0*/  SYNCS.PHASECHK.TRANS64.TRYWAIT P2, [R5+URZ+0x68], R4 ;  /* 0x00006804050075a7 */ /* 0x0002a6000804017f */
[----:B--2---:R-:W-:Y:S05]  /*163f0*/  @!P2 NANOSLEEP.SYNCS 0x989680 ;  /* 0x009896800000a95d */ /* 0x004fea0003900000 */
[----:B------:R-:W2:Y:S02]  /*16400*/  @!P2 SYNCS.PHASECHK.TRANS64 P2, [R5+URZ+0x68], R4 ;  /* 0x000068040500a5a7 */ /* 0x000ea4000804007f */
[----:B--2---:R-:W-:Y:S05]  /*16410*/  @!P2 BRA `(.L_x_567) ;  /* 0xfffffffc00eca947 */ /* 0x004fea000383ffff */
[----:B------:R-:W-:Y:S05]  /*16420*/  BRA `(.L_x_627) ;  /* 0xffffffdc00907947 */ /* 0x000fea000383ffff */
.L_x_573:
[----:B-1234-:R-:W-:-:S04]  /*16430*/  MOV R5, UR21 ;  /* 0x0000001500057c02 */ /* 0x01efc80008000f00 */
[----:B------:R1:W2:Y:S03]  /*16440*/  SYNCS.PHASECHK.TRANS64.TRYWAIT P2, [R5+URZ+0x70], R4 ;  /* 0x00007004050075a7 */ /* 0x0002a6000804017f */
[----:B--2---:R-:W-:Y:S05]  /*16450*/  @!P2 NANOSLEEP.SYNCS 0x989680 ;  /* 0x009896800000a95d */ /* 0x004fea0003900000 */
[----:B------:R-:W2:Y:S02]  /*16460*/  @!P2 SYNCS.PHASECHK.TRANS64 P2, [R5+URZ+0x70], R4 ;  /* 0x000070040500a5a7 */ /* 0x000ea4000804007f */
[----:B--2---:R-:W-:Y:S05]  /*16470*/  @!P2 BRA `(.L_x_573) ;  /* 0xfffffffc00eca947 */ /* 0x004fea000383ffff */
[----:B------:R-:W-:Y:S05]  /*16480*/  BRA `(.L_x_628) ;  /* 0xffffffdc00d47947 */ /* 0x000fea000383ffff */
.L_x_579:
[----:B-1234-:R-:W-:-:S04]  /*16490*/  MOV R5, UR21 ;  /* 0x0000001500057c02 */ /* 0x01efc80008000f00 */
[----:B------:R1:W2:Y:S03]  /*164a0*/  SYNCS.PHASECHK.TRANS64.TRYWAIT P2, [R5+URZ+0x78], R4 ;  /* 0x00007804050075a7 */ /* 0x0002a6000804017f */
[----:B--2---:R-:W-:Y:S05]  /*164b0*/  @!P2 NANOSLEEP.SYNCS 0x989680 ;  /* 0x009896800000a95d */ /* 0x004fea0003900000 */
[----:B------:R-:W2:Y:S02]  /*164c0*/  @!P2 SYNCS.PHASECHK.TRANS64 P2, [R5+URZ+0x78], R4 ;  /* 0x000078040500a5a7 */ /* 0x000ea4000804007f */
[----:B--2---:R-:W-:Y:S05]  /*164d0*/  @!P2 BRA `(.L_x_579) ;  /* 0xfffffffc00eca947 */ /* 0x004fea000383ffff */
[----:B------:R-:W-:Y:S05]  /*164e0*/  BRA `(.L_x_629) ;  /* 0xffffffe000187947 */ /* 0x000fea000383ffff */
.L_x_589:
[----:B------:R1:W1:Y:S02]  /*164f0*/  SYNCS.PHASECHK.TRANS64.TRYWAIT P0, [R0+URZ+0x60], R3 ;  /* 0x00006003000075a7 */ /* 0x000264000800017f */
[----:B-1----:R-:W-:Y:S05]  /*16500*/  @!P0 NANOSLEEP.SYNCS 0x989680 ;  /* 0x009896800000895d */ /* 0x002fea0003900000 */
[----:B------:R-:W1:Y:S02]  /*16510*/  @!P0 SYNCS.PHASECHK.TRANS64 P0, [R0+URZ+0x60], R3 ;  /* 0x00006003000085a7 */ /* 0x000e64000800007f */
[----:B-1----:R-:W-:Y:S05]  /*16520*/  @!P0 BRA `(.L_x_589) ;  /* 0xfffffffc00f08947 */ /* 0x002fea000383ffff */
[----:B------:R-:W-:Y:S05]  /*16530*/  BRA `(.L_x_630) ;  /* 0xffffffe800087947 */ /* 0x000fea000383ffff */
.L_x_591:
[----:B------:R1:W1:Y:S02]  /*16540*/  SYNCS.PHASECHK.TRANS64.TRYWAIT P0, [R0+URZ+0x68], R3 ;  /* 0x00006803000075a7 */ /* 0x000264000800017f */
[----:B-1----:R-:W-:Y:S05]  /*16550*/  @!P0 NANOSLEEP.SYNCS 0x989680 ;  /* 0x009896800000895d */ /* 0x002fea0003900000 */
[----:B------:R-:W1:Y:S02]  /*16560*/  @!P0 SYNCS.PHASECHK.TRANS64 P0, [R0+URZ+0x68], R3 ;  /* 0x00006803000085a7 */ /* 0x000e64000800007f */
[----:B-1----:R-:W-:Y:S05]  /*16570*/  @!P0 BRA `(.L_x_591) ;  /* 0xfffffffc00f08947 */ /* 0x002fea000383ffff */
[----:B------:R-:W-:Y:S05]  /*16580*/  BRA `(.L_x_631) ;  /* 0xffffffe800047947 */ /* 0x000fea000383ffff */
.L_x_593:
[----:B------:R1:W1:Y:S02]  /*16590*/  SYNCS.PHASECHK.TRANS64.TRYWAIT P0, [R0+URZ+0x70], R3 ;  /* 0x00007003000075a7 */ /* 0x000264000800017f */
[----:B-1----:R-:W-:Y:S05]  /*165a0*/  @!P0 NANOSLEEP.SYNCS 0x989680 ;  /* 0x009896800000895d */ /* 0x002fea0003900000 */
[----:B------:R-:W1:Y:S02]  /*165b0*/  @!P0 SYNCS.PHASECHK.TRANS64 P0, [R0+URZ+0x70], R3 ;  /* 0x00007003000085a7 */ /* 0x000e64000800007f */
[----:B-1----:R-:W-:Y:S05]  /*165c0*/  @!P0 BRA `(.L_x_593) ;  /* 0xfffffffc00f08947 */ /* 0x002fea000383ffff */
[----:B------:R-:W-:Y:S05]  /*165d0*/  BRA `(.L_x_632) ;  /* 0xffffffe800007947 */ /* 0x000fea000383ffff */
.L_x_597:
[----:B------:R-:W-:Y:S01]  /*165e0*/  BSSY B1, `(.L_x_633) ;  /* 0x0000006000017945 */ /* 0x000fe20003800000 */
[----:B------:R-:W-:-:S07]  /*165f0*/  MOV R15, 0xffffffff ;  /* 0xffffffff000f7802 */ /* 0x000fce0000000f00 */
[----:B------:R-:W-:Y:S05]  /*16600*/  WARPSYNC.COLLECTIVE R15, `(.L_x_634) ;  /* 0x000000000f0c7348 */ /* 0x000fea0003c00000 */
[----:B------:R-:W-:Y:S02]  /*16610*/  ELECT P6, UR62, PT ;  /* 0x00000000003e782f */ /* 0x000fe400038c0000 */
[----:B------:R-:W-:Y:S01]  /*16620*/  MOV R14, UR62 ;  /* 0x0000003e000e7c02 */ /* 0x000fe20008000f00 */
[----:B------:R-:W-:Y:S10]  /*16630*/  ENDCOLLECTIVE ;  /* 0x000000000000791b */ /* 0x000ff40003800000 */
.L_x_634:
[----:B------:R-:W-:Y:S05]  /*16640*/  BSYNC B1 ;  /* 0x0000000000017941 */ /* 0x000fea0003800000 */
.L_x_633:
[----:B------:R-:W-:Y:S05]  /*16650*/  BRA `(.L_x_635) ;  /* 0xffffffe8007c7947 */ /* 0x000fea000383ffff */
.L_x_600:
[----:B--2---:R2:W3:Y:S02]  /*16660*/  SYNCS.PHASECHK.TRANS64.TRYWAIT P0, [R20+URZ+0x20], R7 ;  /* 0x00002007140075a7 */ /* 0x0044e4000800017f */
[----:B---3--:R-:W-:Y:S05]  /*16670*/  @!P0 NANOSLEEP.SYNCS 0x989680 ;  /* 0x009896800000895d */ /* 0x008fea0003900000 */
[----:B------:R-:W3:Y:S02]  /*16680*/  @!P0 SYNCS.PHASECHK.TRANS64 P0, [R20+URZ+0x20], R7 ;  /* 0x00002007140085a7 */ /* 0x000ee4000800007f */
[----:B---3--:R-:W-:Y:S05]  /*16690*/  @!P0 BRA `(.L_x_600) ;  /* 0xfffffffc00f08947 */ /* 0x008fea000383ffff */
[----:B------:R-:W-:Y:S05]  /*166a0*/  BRA `(.L_x_636) ;  /* 0xffffffe800b47947 */ /* 0x000fea000383ffff */
.L_x_608:
[----:B------:R-:W-:Y:S01]  /*166b0*/  BSSY B0, `(.L_x_637) ;  /* 0x0000006000007945 */ /* 0x000fe20003800000 */
[----:B------:R-:W-:-:S07]  /*166c0*/  MOV R15, 0xffffffff ;  /* 0xffffffff000f7802 */ /* 0x000fce0000000f00 */
[----:B-1----:R-:W-:Y:S05]  /*166d0*/  WARPSYNC.COLLECTIVE R15, `(.L_x_638) ;  /* 0x000000000f0c7348 */ /* 0x002fea0003c00000 */
[----:B------:R-:W-:Y:S02]  /*166e0*/  ELECT P6, UR62, PT ;  /* 0x00000000003e782f */ /* 0x000fe400038c0000 */
[----:B------:R-:W-:Y:S01]  /*166f0*/  MOV R14, UR62 ;  /* 0x0000003e000e7c02 */ /* 0x000fe20008000f00 */
[----:B-1----:R-:W-:Y:S10]  /*16700*/  ENDCOLLECTIVE ;  /* 0x000000000000791b */ /* 0x002ff40003800000 */
.L_x_638:
[----:B------:R-:W-:Y:S05]  /*16710*/  BSYNC B0 ;  /* 0x0000000000007941 */ /* 0x000fea0003800000 */
.L_x_637:
[----:B------:R-:W-:Y:S05]  /*16720*/  BRA `(.L_x_639) ;  /* 0xfffffff400147947 */ /* 0x000fea000383ffff */
.L_x_610:
[----:B--2---:R2:W3:Y:S02]  /*16730*/  SYNCS.PHASECHK.TRANS64.TRYWAIT P0, [R5+URZ], R2 ;  /* 0x00000002050075a7 */ /* 0x0044e4000800017f */
[----:B---3--:R-:W-:Y:S05]  /*16740*/  @!P0 NANOSLEEP.SYNCS 0x989680 ;  /* 0x009896800000895d */ /* 0x008fea0003900000 */
[----:B------:R-:W3:Y:S02]  /*16750*/  @!P0 SYNCS.PHASECHK.TRANS64 P0, [R5+URZ], R2 ;  /* 0x00000002050085a7 */ /* 0x000ee4000800007f */
[----:B---3--:R-:W-:Y:S05]  /*16760*/  @!P0 BRA `(.L_x_610) ;  /* 0xfffffffc00f08947 */ /* 0x008fea000383ffff */
[----:B------:R-:W-:Y:S05]  /*16770*/  BRA `(.L_x_640) ;  /* 0xfffffff400547947 */ /* 0x000fea000383ffff */
.L_x_611:
[----:B--2---:R2:W3:Y:S02]  /*16780*/  SYNCS.PHASECHK.TRANS64.TRYWAIT P0, [R7+URZ], R4 ;  /* 0x00000004070075a7 */ /* 0x0044e4000800017f */
[----:B---3--:R-:W-:Y:S05]  /*16790*/  @!P0 NANOSLEEP.SYNCS 0x989680 ;  /* 0x009896800000895d */ /* 0x008fea0003900000 */
[----:B------:R-:W3:Y:S02]  /*167a0*/  @!P0 SYNCS.PHASECHK.TRANS64 P0, [R7+URZ], R4 ;  /* 0x00000004070085a7 */ /* 0x000ee4000800007f */
[----:B---3--:R-:W-:Y:S05]  /*167b0*/  @!P0 BRA `(.L_x_611) ;  /* 0xfffffffc00f08947 */ /* 0x008fea000383ffff */
[----:B------:R-:W-:Y:S05]  /*167c0*/  BRA `(.L_x_641) ;  /* 0xfffffff400647947 */ /* 0x000fea000383ffff */
.L_x_612:
[----:B---3--:R3:W4:Y:S02]  /*167d0*/  SYNCS.PHASECHK.TRANS64.TRYWAIT P0, [R6+URZ], R5 ;  /* 0x00000005060075a7 */ /* 0x008724000800017f */
[----:B----4-:R-:W-:Y:S05]  /*167e0*/  @!P0 NANOSLEEP.SYNCS 0x989680 ;  /* 0x009896800000895d */ /* 0x010fea0003900000 */
[----:B------:R-:W4:Y:S02]  /*167f0*/  @!P0 SYNCS.PHASECHK.TRANS64 P0, [R6+URZ], R5 ;  /* 0x00000005060085a7 */ /* 0x000f24000800007f */
[----:B----4-:R-:W-:Y:S05]  /*16800*/  @!P0 BRA `(.L_x_612) ;  /* 0xfffffffc00f08947 */ /* 0x010fea000383ffff */
[----:B------:R-:W-:Y:S05]  /*16810*/  BRA `(.L_x_642) ;  /* 0xfffffff4006c7947 */ /* 0x000fea000383ffff */
        .weak           $__internal_0_$__cuda_sm20_rcp_rn_f32_slowpath
        .type           $__internal_0_$__cuda_sm20_rcp_rn_f32_slowpath,@function
        .size           $__internal_0_$__cuda_sm20_rcp_rn_f32_slowpath,(.L_x_648 - $__internal_0_$__cuda_sm20_rcp_rn_f32_slowpath)
$__internal_0_$__cuda_sm20_rcp_rn_f32_slowpath:
[----:B------:R-:W-:Y:S01]  /*16820*/  SHF.L.U32 R3, R0, 0x1, RZ ;  /* 0x0000000100037819 */ /* 0x000fe200000006ff */
[----:B------:R-:W-:Y:S03]  /*16830*/  BSSY B0, `(.L_x_643) ;  /* 0x0000030000007945 */ /* 0x000fe60003800000 */
[----:B------:R-:W-:-:S04]  /*16840*/  SHF.R.U32.HI R3, RZ, 0x18, R3 ;  /* 0x00000018ff037819 */ /* 0x000fc80000011603 */
[----:B------:R-:W-:-:S13]  /*16850*/  ISETP.NE.U32.AND P2, PT, R3, RZ, PT ;  /* 0x000000ff0300720c */ /* 0x000fda0003f45070 */
[----:B------:R-:W-:Y:S05]  /*16860*/  @P2 BRA `(.L_x_644) ;  /* 0x0000000000282947 */ /* 0x000fea0003800000 */
[----:B------:R-:W-:-:S04]  /*16870*/  SHF.L.U32 R3, R0, 0x1, RZ ;  /* 0x0000000100037819 */ /* 0x000fc800000006ff */
[----:B------:R-:W-:-:S13]  /*16880*/  ISETP.NE.AND P2, PT, R3, RZ, PT ;  /* 0x000000ff0300720c */ /* 0x000fda0003f45270 */
[----:B------:R-:W-:Y:S01]  /*16890*/  @P2 FFMA R34, R0, 1.84467440737095516160e+19, RZ ;  /* 0x5f80000000222823 */ /* 0x000fe200000000ff */
[----:B------:R-:W-:Y:S08]  /*168a0*/  @!P2 MUFU.RCP R27, R0 ;  /* 0x00000000001ba308 */ /* 0x000ff00000001000 */
[----:B------:R-:W1:Y:S02]  /*168b0*/  @P2 MUFU.RCP R3, R34 ;  /* 0x0000002200032308 */ /* 0x000e640000001000 */
[----:B-1----:R-:W-:-:S04]  /*168c0*/  @P2 FFMA R35, R34, R3, -1 ;  /* 0xbf80000022232423 */ /* 0x002fc80000000003 */
[----:B------:R-:W-:-:S04]  /*168d0*/  @P2 FADD.FTZ R36, -R35, -RZ ;  /* 0x800000ff23242221 */ /* 0x000fc80000010100 */
[----:B------:R-:W-:-:S04]  /*168e0*/  @P2 FFMA R3, R3, R36, R3 ;  /* 0x0000002403032223 */ /* 0x000fc80000000003 */
[----:B------:R-:W-:Y:S01]  /*168f0*/  @P2 FFMA R27, R3, 1.84467440737095516160e+19, RZ ;  /* 0x5f800000031b2823 */ /* 0x000fe200000000ff */
[----:B------:R-:W-:Y:S06]  /*16900*/  BRA `(.L_x_645) ;  /* 0x0000000000887947 */ /* 0x000fec0003800000 */
.L_x_644:
[----:B------:R-:W-:-:S04]  /*16910*/  IADD3 R27, R3, -0xfd, RZ ;  /* 0xffffff03031b7810 */ /* 0x000fc80007ffe0ff */
[----:B------:R-:W-:-:S13]  /*16920*/  ISETP.GT.U32.AND P2, PT, R27, 0x1, PT ;  /* 0x000000011b00780c */ /* 0x000fda0003f44070 */
[----:B------:R-:W-:Y:S05]  /*16930*/  @P2 BRA `(.L_x_646) ;  /* 0x0000000000782947 */ /* 0x000fea0003800000 */
[----:B------:R-:W-:Y:S02]  /*16940*/  LOP3.LUT R156, R0, 0x7fffff, RZ, 0xc0, !PT ;  /* 0x007fffff009c7812 */ /* 0x000fe400078ec0ff */
[----:B------:R-:W-:Y:S02]  /*16950*/  MOV R36, 0x3 ;  /* 0x0000000300247802 */ /* 0x000fe40000000f00 */
[----:B------:R-:W-:Y:S02]  /*16960*/  LOP3.LUT R156, R156, 0x3f800000, RZ, 0xfc, !PT ;  /* 0x3f8000009c9c7812 */ /* 0x000fe400078efcff */
[----:B------:R-:W-:Y:S02]  /*16970*/  IADD3 R3, R3, -0xfc, RZ ;  /* 0xffffff0403037810 */ /* 0x000fe40007ffe0ff */
[----:B------:R-:W1:Y:S02]  /*16980*/  MUFU.RCP R35, R156 ;  /* 0x0000009c00237308 */ /* 0x000e640000001000 */
[----:B-1----:R-:W-:-:S04]  /*16990*/  FFMA R38, R156, R35, -1 ;  /* 0xbf8000009c267423 */ /* 0x002fc80000000023 */
[----:B------:R-:W-:-:S04]  /*169a0*/  FADD.FTZ R38, -R38, -RZ ;  /* 0x800000ff26267221 */ /* 0x000fc80000010100 */
[CCC-:B------:R-:W-:Y:S01]  /*169b0*/  FFMA.RM R34, R35.reuse, R38.reuse, R35.reuse ;  /* 0x0000002623227223 */ /* 0x1c0fe20000004023 */
[----:B------:R-:W-:Y:S01]  /*169c0*/  FFMA.RP R37, R35, R38, R35 ;  /* 0x0000002623257223 */ /* 0x000fe20000008023 */
[----:B------:R-:W-:-:S03]  /*169d0*/  SHF.L.U32 R35, R36, R27, RZ ;  /* 0x0000001b24237219 */ /* 0x000fc600000006ff */
[C---:B------:R-:W-:Y:S02]  /*169e0*/  LOP3.LUT R38, R34.reuse, 0x7fffff, RZ, 0xc0, !PT ;  /* 0x007fffff22267812 */ /* 0x040fe400078ec0ff */
[----:B------:R-:W-:Y:S02]  /*169f0*/  FSETP.NEU.FTZ.AND P2, PT, R34, R37, PT ;  /* 0x000000252200720b */ /* 0x000fe40003f5d000 */
[----:B------:R-:W-:Y:S02]  /*16a00*/  LOP3.LUT R34, R38, 0x800000, RZ, 0xfc, !PT ;  /* 0x0080000026227812 */ /* 0x000fe400078efcff */
[----:B------:R-:W-:Y:S02]  /*16a10*/  SEL R36, RZ, 0xffffffff, !P2 ;  /* 0xffffffffff247807 */ /* 0x000fe40005000000 */
[----:B------:R-:W-:Y:S02]  /*16a20*/  LOP3.LUT R38, R35, R34, RZ, 0xc0, !PT ;  /* 0x0000002223267212 */ /* 0x000fe400078ec0ff */
[----:B------:R-:W-:-:S02]  /*16a30*/  IADD3 R36, -R36, RZ, RZ ;  /* 0x000000ff24247210 */ /* 0x000fc40007ffe1ff */
[-C--:B------:R-:W-:Y:S02]  /*16a40*/  SHF.R.U32.HI R38, RZ, R27.reuse, R38 ;  /* 0x0000001bff267219 */ /* 0x080fe40000011626 */
[--C-:B------:R-:W-:Y:S02]  /*16a50*/  LOP3.LUT P3, RZ, R36, R27, R34.reuse, 0xf8, !PT ;  /* 0x0000001b24ff7212 */ /* 0x100fe4000786f822 */
[C---:B------:R-:W-:Y:S02]  /*16a60*/  LOP3.LUT P2, RZ, R38.reuse, 0x1, RZ, 0xc0, !PT ;  /* 0x0000000126ff7812 */ /* 0x040fe4000784c0ff */
[----:B------:R-:W-:Y:S02]  /*16a70*/  LOP3.LUT P4, RZ, R38, 0x2, RZ, 0xc0, !PT ;  /* 0x0000000226ff7812 */ /* 0x000fe4000788c0ff */
[----:B------:R-:W-:Y:S02]  /*16a80*/  SHF.R.U32.HI R3, RZ, R3, R34 ;  /* 0x00000003ff037219 */ /* 0x000fe40000011622 */
[----:B------:R-:W-:-:S02]  /*16a90*/  PLOP3.LUT P2, PT, P2, P3, P4, 0xe0, 0x0 ;  /* 0x000000000000781c */ /* 0x000fc40001747c40 */
[----:B------:R-:W-:Y:S02]  /*16aa0*/  LOP3.LUT P3, RZ, R0, 0x7fffff, RZ, 0xc0, !PT ;  /* 0x007fffff00ff7812 */ /* 0x000fe4000786c0ff */
[----:B------:R-:W-:-:S04]  /*16ab0*/  SEL R27, RZ, 0x1, !P2 ;  /* 0x00000001ff1b7807 */ /* 0x000fc80005000000 */
[----:B------:R-:W-:-:S04]  /*16ac0*/  IADD3 R27, -R27, RZ, RZ ;  /* 0x000000ff1b1b7210 */ /* 0x000fc80007ffe1ff */
[----:B------:R-:W-:-:S13]  /*16ad0*/  ISETP.GE.AND P2, PT, R27, RZ, PT ;  /* 0x000000ff1b00720c */ /* 0x000fda0003f46270 */
[----:B------:R-:W-:-:S04]  /*16ae0*/  @!P2 IADD3 R3, R3, 0x1, RZ ;  /* 0x000000010303a810 */ /* 0x000fc80007ffe0ff */
[----:B------:R-:W-:-:S04]  /*16af0*/  @!P3 SHF.L.U32 R3, R3, 0x1, RZ ;  /* 0x000000010303b819 */ /* 0x000fc800000006ff */
[----:B------:R-:W-:Y:S01]  /*16b00*/  LOP3.LUT R27, R3, 0x80000000, R0, 0xf8, !PT ;  /* 0x80000000031b7812 */ /* 0x000fe200078ef800 */
[----:B------:R-:W-:Y:S06]  /*16b10*/  BRA `(.L_x_645) ;  /* 0x0000000000047947 */ /* 0x000fec0003800000 */
.L_x_646:
[----:B------:R1:W2:Y:S02]  /*16b20*/  MUFU.RCP R27, R0 ;  /* 0x00000000001b7308 */ /* 0x0002a40000001000 */
.L_x_645:
[----:B------:R-:W-:Y:S05]  /*16b30*/  BSYNC B0 ;  /* 0x0000000000007941 */ /* 0x000fea0003800000 */
.L_x_643:
[----:B-12---:R-:W-:Y:S02]  /*16b40*/  MOV R0, R27 ;  /* 0x0000001b00007202 */ /* 0x006fe40000000f00 */
[----:B------:R-:W-:-:S04]  /*16b50*/  MOV R27, 0x0 ;  /* 0x00000000001b7802 */ /* 0x000fc80000000f00 */
[----:B------:R-:W-:Y:S05]  /*16b60*/  RET.REL.NODEC R26 `(_ZN7cutlass13device_kernelINS_4gemm6kernel13GemmUniversalIN4cute5tupleIJiiiiEEENS1_10collective13CollectiveMmaINS1_34MainloopSm90TmaGmmaWarpSpecializedILi4ENS5_IJNS4_1CILi2EEENSA_ILi1EEESC_EEENS1_35KernelTmaWarpSpecializedCooperativeEEENS5_IJNSA_ILi128EEENSA_ILi256EEENSA_ILi64EEEEEENS_6half_tENS5_IJlSC_lEEESK_SL_NS4_8TiledMMAINS4_8MMA_AtomIJNS4_4SM904GMMA26MMA_64x256x16_F32F16F16_SSILNSP_5MajorE0ELSR_0ELNSP_7ScaleInE1ELSS_1EEEEEENS4_6LayoutISD_NS5_IJSC_NSA_ILi0EEESW_EEEEENS5_IJNS4_10UnderscoreESZ_SZ_EEEEENS4_13SM90_TMA_LOADENS4_14ComposedLayoutINS4_7SwizzleILi3ELi4ELi3EEENS4_18smem_ptr_flag_bitsILi16EEENSV_INS5_IJNSA_ILi8EEESI_EEENS5_IJSI_SC_EEEEEEEvNS4_8identityENS4_23SM90_TMA_LOAD_MULTICASTES1C_vS1D_EENS_8epilogue10collective18CollectiveEpilogueINS1G_22Sm90TmaWarpSpecializedILi4ELi2ELi16ELb1ELb0EEEJSJ_NS5_IJSG_NSA_ILi32EEEEEESK_SL_SK_SL_NS1G_6fusion15FusionCallbacksIS1K_NS1N_13LinCombEltActINS1G_6thread4SiLuESK_fSK_fLNS_15FloatRoundStyleE2EEESJ_S1M_JEEES12_NS13_INS14_ILi2ELi4ELi3EEES17_NSV_INS5_IJS18_S1L_EEENS5_IJS1L_SC_EEEEEEENS4_17SM75_U32x4_LDSM_NENS4_14SM90_TMA_STOREES1Z_NS4_17SM90_U32x4_STSM_NENS4_9Copy_AtomIJS22_SK_EEEvEEEvvEEEEvNT_6ParamsE) ;  /* 0xfffffe941a247950 */ /* 0x000fea0003c3ffff */
.L_x_647:
[----:B------:R-:W-:-:S00]  /*16b70*/  BRA `(.L_x_647) ;  /* 0xfffffffc00fc7947 */ /* 0x000fc0000383ffff */
[----:B------:R-:W-:-:S00]  /*16b80*/  NOP ;  /* 0x0000000000007918 */ /* 0x000fc00000000000 */
[----:B------:R-:W-:-:S00]  /*16b90*/  NOP ;  /* 0x0000000000007918 */ /* 0x000fc00000000000 */
[----:B------:R-:W-:-:S00]  /*16ba0*/  NOP ;  /* 0x0000000000007918 */ /* 0x000fc00000000000 */
[----:B------:R-:W-:-:S00]  /*16bb0*/  NOP ;  /* 0x0000000000007918 */ /* 0x000fc00000000000 */
[----:B------:R-:W-:-:S00]  /*16bc0*/  NOP ;  /* 0x0000000000007918 */ /* 0x000fc00000000000 */
[----:B------:R-:W-:-:S00]  /*16bd0*/  NOP ;  /* 0x0000000000007918 */ /* 0x000fc00000000000 */
[----:B------:R-:W-:-:S00]  /*16be0*/  NOP ;  /* 0x0000000000007918 */ /* 0x000fc00000000000 */
[----:B------:R-:W-:-:S00]  /*16bf0*/  NOP ;  /* 0x0000000000007918 */ /* 0x000fc00000000000 */
.L_x_648:


//--------------------- .nv.global.init           --------------------------
	.section	.nv.global.init,"aw",@progbits
.nv.global.init:
	.type		$str$22,@object
	.size		$str$22,($str$26 - $str$22)
$str$22:
        /*0000*/ 	.byte	0x6b, 0x5f, 0x74, 0x69, 0x6c, 0x65, 0x5f, 0x63, 0x6f, 0x75, 0x6e, 0x74, 0x20, 0x3e, 0x3d, 0x20
        /*0010*/ 	.byte	0x31, 0x00
	.type		$str$26,@object
	.size		$str$26,($str$27 - $str$26)
$str$26:
        /*0012*/ 	.byte	0x28, 0x61, 0x64, 0x64, 0x72, 0x65, 0x73, 0x73, 0x20, 0x26, 0x20, 0x6d, 0x61, 0x73, 0x6b, 0x29
        /*0022*/ 	.byte	0x20, 0x3d, 0x3d, 0x20, 0x30, 0x00
	.type		$str$27,@object
	.size		$str$27,($str$23 - $str$27)
$str$27:
        /*0028*/ 	.byte	0x2f, 0x74, 0x6d, 0x70, 0x2f, 0x63, 0x75, 0x74, 0x6c, 0x61, 0x73, 0x73, 0x5f, 0x73, 0x77, 0x65
        /*0038*/ 	.byte	0x65, 0x70, 0x5f, 0x73, 0x72, 0x63, 0x2f, 0x69, 0x6e, 0x63, 0x6c, 0x75, 0x64, 0x65, 0x2f, 0x63
        /*0048*/ 	.byte	0x75, 0x74, 0x65, 0x2f, 0x70, 0x6f, 0x69, 0x6e, 0x74, 0x65, 0x72, 0x5f, 0x66, 0x6c, 0x61, 0x67
        /*0058*/ 	.byte	0x67, 0x65, 0x64, 0x2e, 0x68, 0x70, 0x70, 0x00
	.type		$str$23,@object
	.size		$str$23,(__unnamed_2 - $str$23)
$str$23:
        /*0060*/ 	.byte	0x2f, 0x74, 0x6d, 0x70, 0x2f, 0x63, 0x75, 0x74, 0x6c, 0x61, 0x73, 0x73, 0x5f, 0x73, 0x77, 0x65
        /*0070*/ 	.byte	0x65, 0x70, 0x5f, 0x73, 0x72, 0x63, 0x2f, 0x69, 0x6e, 0x63, 0x6c, 0x75, 0x64, 0x65, 0x2f, 0x63
        /*0080*/ 	.byte	0x75, 0x74, 0x6c, 0x61, 0x73, 0x73, 0x2f, 0x67, 0x65, 0x6d, 0x6d, 0x2f, 0x63, 0x6f, 0x6c, 0x6c
        /*0090*/ 	.byte	0x65, 0x63, 0x74, 0x69, 0x76, 0x65, 0x2f, 0x73, 0x6d, 0x39, 0x30, 0x5f, 0x6d, 0x6d, 0x61, 0x5f
        /*00a0*/ 	.byte	0x74, 0x6d, 0x61, 0x5f, 0x67, 0x6d, 0x6d, 0x61, 0x5f, 0x73, 0x73, 0x5f, 0x77, 0x61, 0x72, 0x70
        /*00b0*/ 	.byte	0x73, 0x70, 0x65, 0x63, 0x69, 0x61, 0x6c, 0x69, 0x7a, 0x65, 0x64, 0x2e, 0x68, 0x70, 0x70, 0x00
	.type		__unnamed_2,@object
	.size		__unnamed_2,(__unnamed_1 - __unnamed_2)
__unnamed_2:
        /*00c0*/ 	.byte	0x61, 0x75, 0x74, 0x6f, 0x20, 0x63, 0x75, 0x74, 0x65, 0x3a, 0x3a, 0x61, 0x73, 0x5f, 0x70, 0x6f
        /* <DEDUP_REMOVED lines=27> */
        /*0280*/ 	.byte	0x36, 0x3e, 0x3e, 0x3e, 0x3e, 0x3e, 0x5d, 0x00
	.type		__unnamed_1,@object
	.size		__unnamed_1,(.L_0 - __unnamed_1)
__unnamed_1:
        /* <DEDUP_REMOVED lines=181> */
        /*0dd8*/ 	.byte	0x74, 0x69, 0x74, 0x79, 0x5d, 0x00
.L_0:


//--------------------- .nv.shared._ZN7cutlass13device_kernelINS_4gemm6kernel13GemmUniversalIN4cute5tupleIJiiiiEEENS1_10collective13CollectiveMmaINS1_34MainloopSm90TmaGmmaWarpSpecializedILi4ENS5_IJNS4_1CILi2EEENSA_ILi1EEESC_EEENS1_35KernelTmaWarpSpecializedCooperativeEEENS5_IJNSA_ILi128EEENSA_ILi256EEENSA_ILi64EEEEEENS_6half_tENS5_IJlSC_lEEESK_SL_NS4_8TiledMMAINS4_8MMA_AtomIJNS4_4SM904GMMA26MMA_64x256x16_F32F16F16_SSILNSP_5MajorE0ELSR_0ELNSP_7ScaleInE1ELSS_1EEEEEENS4_6LayoutISD_NS5_IJSC_NSA_ILi0EEESW_EEEEENS5_IJNS4_10UnderscoreESZ_SZ_EEEEENS4_13SM90_TMA_LOADENS4_14ComposedLayoutINS4_7SwizzleILi3ELi4ELi3EEENS4_18smem_ptr_flag_bitsILi16EEENSV_INS5_IJNSA_ILi8EEESI_EEENS5_IJSI_SC_EEEEEEEvNS4_8identityENS4_23SM90_TMA_LOAD_MULTICASTES1C_vS1D_EENS_8epilogue10collective18CollectiveEpilogueINS1G_22Sm90TmaWarpSpecializedILi4ELi2ELi16ELb1ELb0EEEJSJ_NS5_IJSG_NSA_ILi32EEEEEESK_SL_SK_SL_NS1G_6fusion15FusionCallbacksIS1K_NS1N_13LinCombEltActINS1G_6thread4SiLuESK_fSK_fLNS_15FloatRoundStyleE2EEESJ_S1M_JEEES12_NS13_INS14_ILi2ELi4ELi3EEES17_NSV_INS5_IJS18_S1L_EEENS5_IJS1L_SC_EEEEEEENS4_17SM75_U32x4_LDSM_NENS4_14SM90_TMA_STOREES1Z_NS4_17SM90_U32x4_STSM_NENS4_9Copy_AtomIJS22_SK_EEEvEEEvvEEEEvNT_6ParamsE --------------------------
	.section	.nv.shared._ZN7cutlass13device_kernelINS_4gemm6kernel13GemmUniversalIN4cute5tupleIJiiiiEEENS1_10collective13CollectiveMmaINS1_34MainloopSm90TmaGmmaWarpSpecializedILi4ENS5_IJNS4_1CILi2EEENSA_ILi1EEESC_EEENS1_35KernelTmaWarpSpecializedCooperativeEEENS5_IJNSA_ILi128EEENSA_ILi256EEENSA_ILi64EEEEEENS_6half_tENS5_IJlSC_lEEESK_SL_NS4_8TiledMMAINS4_8MMA_AtomIJNS4_4SM904GMMA26MMA_64x256x16_F32F16F16_SSILNSP_5MajorE0ELSR_0ELNSP_7ScaleInE1ELSS_1EEEEEENS4_6LayoutISD_NS5_IJSC_NSA_ILi0EEESW_EEEEENS5_IJNS4_10UnderscoreESZ_SZ_EEEEENS4_13SM90_TMA_LOADENS4_14ComposedLayoutINS4_7SwizzleILi3ELi4ELi3EEENS4_18smem_ptr_flag_bitsILi16EEENSV_INS5_IJNSA_ILi8EEESI_EEENS5_IJSI_SC_EEEEEEEvNS4_8identityENS4_23SM90_TMA_LOAD_MULTICASTES1C_vS1D_EENS_8epilogue10collective18CollectiveEpilogueINS1G_22Sm90TmaWarpSpecializedILi4ELi2ELi16ELb1ELb0EEEJSJ_NS5_IJSG_NSA_ILi32EEEEEESK_SL_SK_SL_NS1G_6fusion15FusionCallbacksIS1K_NS1N_13LinCombEltActINS1G_6thread4SiLuESK_fSK_fLNS_15FloatRoundStyleE2EEESJ_S1M_JEEES12_NS13_INS14_ILi2ELi4ELi3EEES17_NSV_INS5_IJS18_S1L_EEENS5_IJS1L_SC_EEEEEEENS4_17SM75_U32x4_LDSM_NENS4_14SM90_TMA_STOREES1Z_NS4_17SM90_U32x4_STSM_NENS4_9Copy_AtomIJS22_SK_EEEvEEEvvEEEEvNT_6ParamsE,"aw",@nobits
	.sectionflags	@""
	.align	16
	.zero		1024


//--------------------- .nv.shared.reserved.0     --------------------------
	.section	.nv.shared.reserved.0,"aw",@nobits
	.weak		__nv_reservedSMEM_offset_0_alias
	.size		__nv_reservedSMEM_offset_0_alias, 0, 0
	.other		__nv_reservedSMEM_offset_0_alias,@"STO_CUDA_RESERVED_SHARED STV_DEFAULT"
__nv_reservedSMEM_offset_0_alias:
	.zero		0


//--------------------- .nv.global                --------------------------
	.section	.nv.global,"aw",@nobits
.nv.global:
	.type		_ZN39_INTERNAL_6db1b59e_4_k_cu_7d1dfab8_26144cute1_E,@object
	.size		_ZN39_INTERNAL_6db1b59e_4_k_cu_7d1dfab8_26144cute1_E,(_ZN39_INTERNAL_6db1b59e_4_k_cu_7d1dfab8_26144cuda3std3__45__cpo6cbeginE - _ZN39_INTERNAL_6db1b59e_4_k_cu_7d1dfab8_26144cute1_E)
_ZN39_INTERNAL_6db1b59e_4_k_cu_7d1dfab8_26144cute1_E:
	.zero		1
	.type		_ZN39_INTERNAL_6db1b59e_4_k_cu_7d1dfab8_26144cuda3std3__45__cpo6cbeginE,@object
	.size		_ZN39_INTERNAL_6db1b59e_4_k_cu_7d1dfab8_26144cuda3std3__45__cpo6cbeginE,(_ZN39_INTERNAL_6db1b59e_4_k_cu_7d1dfab8_26144cuda3std3__48in_placeE - _ZN39_INTERNAL_6db1b59e_4_k_cu_7d1dfab8_26144cuda3std3__45__cpo6cbeginE)
_ZN39_INTERNAL_6db1b59e_4_k_cu_7d1dfab8_26144cuda3std3__45__cpo6cbeginE:
	.zero		1
	.type		_ZN39_INTERNAL_6db1b59e_4_k_cu_7d1dfab8_26144cuda3std3__48in_placeE,@object
	.size		_ZN39_INTERNAL_6db1b59e_4_k_cu_7d1dfab8_26144cuda3std3__48in_placeE,(_ZN39_INTERNAL_6db1b59e_4_k_cu_7d1dfab8_26144cuda3std6ranges3__45__cpo9iter_moveE - _ZN39_INTERNAL_6db1b59e_4_k_cu_7d1dfab8_26144cuda3std3__48in_placeE)
_ZN39_INTERNAL_6db1b59e_4_k_cu_7d1dfab8_26144cuda3std3__48in_placeE:
	.zero		1
	.type		_ZN39_INTERNAL_6db1b59e_4_k_cu_7d1dfab8_26144cuda3std6ranges3__45__cpo9iter_moveE,@object
	.size		_ZN39_INTERNAL_6db1b59e_4_k_cu_7d1dfab8_26144cuda3std6ranges3__45__cpo9iter_moveE,(_ZN39_INTERNAL_6db1b59e_4_k_cu_7d1dfab8_26144cuda3std3__45__cpo5beginE - _ZN39_INTERNAL_6db1b59e_4_k_cu_7d1dfab8_26144cuda3std6ranges3__45__cpo9iter_moveE)
_ZN39_INTERNAL_6db1b59e_4_k_cu_7d1dfab8_26144cuda3std6ranges3__45__cpo9iter_moveE:
	.zero		1
	.type		_ZN39_INTERNAL_6db1b59e_4_k_cu_7d1dfab8_26144cuda3std3__45__cpo5beginE,@object
	.size		_ZN39_INTERNAL_6db1b59e_4_k_cu_7d1dfab8_26144cuda3std3__45__cpo5beginE,(_ZN39_INTERNAL_6db1b59e_4_k_cu_7d1dfab8_26144cuda3std3__441_GLOBAL__N__6db1b59e_4_k_cu_7d1dfab8_26146ignoreE - _ZN39_INTERNAL_6db1b59e_4_k_cu_7d1dfab8_26144cuda3std3__45__cpo5beginE)
_ZN39_INTERNAL_6db1b59e_4_k_cu_7d1dfab8_26144cuda3std3__45__cpo5beginE:
	.zero		1
	.type		_ZN39_INTERNAL_6db1b59e_4_k_cu_7d1dfab8_26144cuda3std3__441_GLOBAL__N__6db1b59e_4_k_cu_7d1dfab8_26146ignoreE,@object
	.size		_ZN39_INTERNAL_6db1b59e_4_k_cu_7d1dfab8_26144cuda3std3__441_GLOBAL__N__6db1b59e_4_k_cu_7d1dfab8_26146ignoreE,(_ZN39_INTERNAL_6db1b59e_4_k_cu_7d1dfab8_26144cute7productE - _ZN39_INTERNAL_6db1b59e_4_k_cu_7d1dfab8_26144cuda3std3__441_GLOBAL__N__6db1b59e_4_k_cu_7d1dfab8_26146ignoreE)
_ZN39_INTERNAL_6db1b59e_4_k_cu_7d1dfab8_26144cuda3std3__441_GLOBAL__N__6db1b59e_4_k_cu_7d1dfab8_26146ignoreE:
	.zero		1
	.type		_ZN39_INTERNAL_6db1b59e_4_k_cu_7d1dfab8_26144cute7productE,@object
	.size		_ZN39_INTERNAL_6db1b59e_4_k_cu_7d1dfab8_26144cute7productE,(_ZN39_INTERNAL_6db1b59e_4_k_cu_7d1dfab8_26144cuda3std3__45__cpo3endE - _ZN39_INTERNAL_6db1b59e_4_k_cu_7d1dfab8_26144cute7productE)
_ZN39_INTERNAL_6db1b59e_4_k_cu_7d1dfab8_26144cute7productE:
	.zero		1
	.type		_ZN39_INTERNAL_6db1b59e_4_k_cu_7d1dfab8_26144cuda3std3__45__cpo3endE,@object
	.size		_ZN39_INTERNAL_6db1b59e_4_k_cu_7d1dfab8_26144cuda3std3__45__cpo3endE,(_ZN39_INTERNAL_6db1b59e_4_k_cu_7d1dfab8_26144cuda3std3__419piecewise_constructE - _ZN39_INTERNAL_6db1b59e_4_k_cu_7d1dfab8_26144cuda3std3__45__cpo3endE)
_ZN39_INTERNAL_6db1b59e_4_k_cu_7d1dfab8_26144cuda3std3__45__cpo3endE:
	.zero		1
	.type		_ZN39_INTERNAL_6db1b59e_4_k_cu_7d1dfab8_26144cuda3std3__419piecewise_constructE,@object
	.size		_ZN39_INTERNAL_6db1b59e_4_k_cu_7d1dfab8_26144cuda3std3__419piecewise_constructE,(_ZN39_INTERNAL_6db1b59e_4_k_cu_7d1dfab8_26144cuda3std3__45__cpo4cendE - _ZN39_INTERNAL_6db1b59e_4_k_cu_7d1dfab8_26144cuda3std3__419piecewise_constructE)
_ZN39_INTERNAL_6db1b59e_4_k_cu_7d1dfab8_26144cuda3std3__419piecewise_constructE:
	.zero		1
	.type		_ZN39_INTERNAL_6db1b59e_4_k_cu_7d1dfab8_26144cuda3std3__45__cpo4cendE,@object
	.size		_ZN39_INTERNAL_6db1b59e_4_k_cu_7d1dfab8_26144cuda3std3__45__cpo4cendE,(_ZN39_INTERNAL_6db1b59e_4_k_cu_7d1dfab8_26144cuda3std6ranges3__45__cpo4swapE - _ZN39_INTERNAL_6db1b59e_4_k_cu_7d1dfab8_26144cuda3std3__45__cpo4cendE)
_ZN39_INTERNAL_6db1b59e_4_k_cu_7d1dfab8_26144cuda3std3__45__cpo4cendE:
	.zero		1
	.type		_ZN39_INTERNAL_6db1b59e_4_k_cu_7d1dfab8_26144cuda3std6ranges3__45__cpo4swapE,@object
	.size		_ZN39_INTERNAL_6db1b59e_4_k_cu_7d1dfab8_26144cuda3std6ranges3__45__cpo4swapE,(.L_9 - _ZN39_INTERNAL_6db1b59e_4_k_cu_7d1dfab8_26144cuda3std6ranges3__45__cpo4swapE)
_ZN39_INTERNAL_6db1b59e_4_k_cu_7d1dfab8_26144cuda3std6ranges3__45__cpo4swapE:
	.zero		1
.L_9:


//--------------------- .nv.constant0._ZN7cutlass13device_kernelINS_4gemm6kernel13GemmUniversalIN4cute5tupleIJiiiiEEENS1_10collective13CollectiveMmaINS1_34MainloopSm90TmaGmmaWarpSpecializedILi4ENS5_IJNS4_1CILi2EEENSA_ILi1EEESC_EEENS1_35KernelTmaWarpSpecializedCooperativeEEENS5_IJNSA_ILi128EEENSA_ILi256EEENSA_ILi64EEEEEENS_6half_tENS5_IJlSC_lEEESK_SL_NS4_8TiledMMAINS4_8MMA_AtomIJNS4_4SM904GMMA26MMA_64x256x16_F32F16F16_SSILNSP_5MajorE0ELSR_0ELNSP_7ScaleInE1ELSS_1EEEEEENS4_6LayoutISD_NS5_IJSC_NSA_ILi0EEESW_EEEEENS5_IJNS4_10UnderscoreESZ_SZ_EEEEENS4_13SM90_TMA_LOADENS4_14ComposedLayoutINS4_7SwizzleILi3ELi4ELi3EEENS4_18smem_ptr_flag_bitsILi16EEENSV_INS5_IJNSA_ILi8EEESI_EEENS5_IJSI_SC_EEEEEEEvNS4_8identityENS4_23SM90_TMA_LOAD_MULTICASTES1C_vS1D_EENS_8epilogue10collective18CollectiveEpilogueINS1G_22Sm90TmaWarpSpecializedILi4ELi2ELi16ELb1ELb0EEEJSJ_NS5_IJSG_NSA_ILi32EEEEEESK_SL_SK_SL_NS1G_6fusion15FusionCallbacksIS1K_NS1N_13LinCombEltActINS1G_6thread4SiLuESK_fSK_fLNS_15FloatRoundStyleE2EEESJ_S1M_JEEES12_NS13_INS14_ILi2ELi4ELi3EEES17_NSV_INS5_IJS18_S1L_EEENS5_IJS1L_SC_EEEEEEENS4_17SM75_U32x4_LDSM_NENS4_14SM90_TMA_STOREES1Z_NS4_17SM90_U32x4_STSM_NENS4_9Copy_AtomIJS22_SK_EEEvEEEvvEEEEvNT_6ParamsE --------------------------
	.section	.nv.constant0._ZN7cutlass13device_kernelINS_4gemm6kernel13GemmUniversalIN4cute5tupleIJiiiiEEENS1_10collective13CollectiveMmaINS1_34MainloopSm90TmaGmmaWarpSpecializedILi4ENS5_IJNS4_1CILi2EEENSA_ILi1EEESC_EEENS1_35KernelTmaWarpSpecializedCooperativeEEENS5_IJNSA_ILi128EEENSA_ILi256EEENSA_ILi64EEEEEENS_6half_tENS5_IJlSC_lEEESK_SL_NS4_8TiledMMAINS4_8MMA_AtomIJNS4_4SM904GMMA26MMA_64x256x16_F32F16F16_SSILNSP_5MajorE0ELSR_0ELNSP_7ScaleInE1ELSS_1EEEEEENS4_6LayoutISD_NS5_IJSC_NSA_ILi0EEESW_EEEEENS5_IJNS4_10UnderscoreESZ_SZ_EEEEENS4_13SM90_TMA_LOADENS4_14ComposedLayoutINS4_7SwizzleILi3ELi4ELi3EEENS4_18smem_ptr_flag_bitsILi16EEENSV_INS5_IJNSA_ILi8EEESI_EEENS5_IJSI_SC_EEEEEEEvNS4_8identityENS4_23SM90_TMA_LOAD_MULTICASTES1C_vS1D_EENS_8epilogue10collective18CollectiveEpilogueINS1G_22Sm90TmaWarpSpecializedILi4ELi2ELi16ELb1ELb0EEEJSJ_NS5_IJSG_NSA_ILi32EEEEEESK_SL_SK_SL_NS1G_6fusion15FusionCallbacksIS1K_NS1N_13LinCombEltActINS1G_6thread4SiLuESK_fSK_fLNS_15FloatRoundStyleE2EEESJ_S1M_JEEES12_NS13_INS14_ILi2ELi4ELi3EEES17_NSV_INS5_IJS18_S1L_EEENS5_IJS1L_SC_EEEEEEENS4_17SM75_U32x4_LDSM_NENS4_14SM90_TMA_STOREES1Z_NS4_17SM90_U32x4_STSM_NENS4_9Copy_AtomIJS22_SK_EEEvEEEvvEEEEvNT_6ParamsE,"a",@progbits
	.sectionflags	@""
	.align	4
.nv.constant0._ZN7cutlass13device_kernelINS_4gemm6kernel13GemmUniversalIN4cute5tupleIJiiiiEEENS1_10collective13CollectiveMmaINS1_34MainloopSm90TmaGmmaWarpSpecializedILi4ENS5_IJNS4_1CILi2EEENSA_ILi1EEESC_EEENS1_35KernelTmaWarpSpecializedCooperativeEEENS5_IJNSA_ILi128EEENSA_ILi256EEENSA_ILi64EEEEEENS_6half_tENS5_IJlSC_lEEESK_SL_NS4_8TiledMMAINS4_8MMA_AtomIJNS4_4SM904GMMA26MMA_64x256x16_F32F16F16_SSILNSP_5MajorE0ELSR_0ELNSP_7ScaleInE1ELSS_1EEEEEENS4_6LayoutISD_NS5_IJSC_NSA_ILi0EEESW_EEEEENS5_IJNS4_10UnderscoreESZ_SZ_EEEEENS4_13SM90_TMA_LOADENS4_14ComposedLayoutINS4_7SwizzleILi3ELi4ELi3EEENS4_18smem_ptr_flag_bitsILi16EEENSV_INS5_IJNSA_ILi8EEESI_EEENS5_IJSI_SC_EEEEEEEvNS4_8identityENS4_23SM90_TMA_LOAD_MULTICASTES1C_vS1D_EENS_8epilogue10collective18CollectiveEpilogueINS1G_22Sm90TmaWarpSpecializedILi4ELi2ELi16ELb1ELb0EEEJSJ_NS5_IJSG_NSA_ILi32EEEEEESK_SL_SK_SL_NS1G_6fusion15FusionCallbacksIS1K_NS1N_13LinCombEltActINS1G_6thread4SiLuESK_fSK_fLNS_15FloatRoundStyleE2EEESJ_S1M_JEEES12_NS13_INS14_ILi2ELi4ELi3EEES17_NSV_INS5_IJS18_S1L_EEENS5_IJS1L_SC_EEEEEEENS4_17SM75_U32x4_LDSM_NENS4_14SM90_TMA_STOREES1Z_NS4_17SM90_U32x4_STSM_NENS4_9Copy_AtomIJS22_SK_EEEvEEEvvEEEEvNT_6ParamsE:
	.zero		2432


//--------------------- SYMBOLS --------------------------

	.type		.nv.reservedSmem.offset0,@object
	.size		.nv.reservedSmem.offset0,0x4
	.type		__assertfail,@function
